	.target	sm_100a

	.elftype	@"ET_EXEC"


//--------------------- .note.nv.tkinfo           --------------------------
	.section	.note.nv.tkinfo,"",@"SHT_NOTE"
	.sectionflags	@"SHF_NOTE_NV_TKINFO"
	.tkinfo
        /*0018*/ 	.word	0x00000002
        /*0030*/ 	.string	""
        /*0030*/ 	.string	"ptxas"
        /*0030*/ 	.string	"Cuda compilation tools, release 13.0, V13.0.88"
        /*0030*/ 	.string	"Build cuda_13.0.r13.0/compiler.36424714_0"
        /*0030*/ 	.string	"-arch sm_100a -m 64 "



//--------------------- .note.nv.cuinfo           --------------------------
	.section	.note.nv.cuinfo,"",@"SHT_NOTE"
	.sectionflags	@"SHF_NOTE_NV_CUINFO"
        /*0018*/ 	.short	0x0002
        /*001a*/ 	.short	0x0064
        /*001c*/ 	.short	0x0082
	.zero		2


//--------------------- .nv.info                  --------------------------
	.section	.nv.info,"",@"SHT_CUDA_INFO"
	.align	4


	//----- nvinfo : EIATTR_REGCOUNT
	.align		4
        /*0000*/ 	.byte	0x04, 0x2f
        /*0002*/ 	.short	(.L_20 - .L_19)
	.align		4
.L_19:
        /*0004*/ 	.word	index@(_ZN7cutlass13device_kernelINS_4gemm6kernel13GemmUniversalIN4cute5tupleIJiiiiEEENS1_10collective13CollectiveMmaINS1_35MainloopSm100TmaUmmaWarpSpecializedILi33ELi2ELi4ENS5_IJNS4_1CILi4EEENSA_ILi1EEESC_EEEEENS5_IJNSA_ILi128EEENSA_ILi256EEENSA_ILi32EEEEEENS_12float_e4m3_tENS5_IJlSC_lEEESJ_SK_NS4_8TiledMMAINS4_8MMA_AtomIJNS4_10MMA_TraitsINS4_25SM100_MMA_F8F6F4_2x1SM_SSEJSJ_SJ_fSF_SG_NS4_17integral_constantINS4_4UMMA5MajorELSR_0EEESS_NSP_INSQ_7ScaleInELST_0EEESU_EEEEEENS4_6LayoutINS5_IJSC_SC_SC_EEENS5_IJNSA_ILi0EEESZ_SZ_EEEEENS5_IJNS4_10UnderscoreES12_S12_EEEEENS4_18SM100_TMA_2SM_LOADENS4_14ComposedLayoutINS4_7SwizzleILi1ELi4ELi3EEENS4_18smem_ptr_flag_bitsILi8EEENSX_INS5_IJNSA_ILi8EEESH_EEENS5_IJSH_SC_EEEEEEEvNS4_8identityENS4_28SM100_TMA_2SM_LOAD_MULTICASTES1F_vS1G_EENS_8epilogue10collective18CollectiveEpilogueINS1J_23Sm100TmaWarpSpecializedILi4ELi2ELi32ELb0ELb0EEEJNS5_IJNSA_ILi64EEESG_SH_EEENS5_IJNSX_IS1O_SC_EENSX_INS5_IJSH_NSA_ILi2EEEEEENS5_IJSC_SF_EEEEEEEESJ_SK_SJ_SK_NS1J_6fusion15FusionCallbacksIS1N_NS1W_17LinearCombinationISJ_fSJ_fLNS_15FloatRoundStyleE2EEES1P_S1V_JEEENS4_5SM1004TMEM4LOAD26SM100_TMEM_LOAD_32dp32b32xENS4_13SM90_TMA_LOADES1F_NS4_39AutoVectorizingCopyWithAssumedAlignmentILi128EEENS4_14SM90_TMA_STOREES1F_S28_S28_EEEvvEEEEvNT_6ParamsE)
        /*0008*/ 	.word	0x00000074


	//----- nvinfo : EIATTR_FRAME_SIZE
	.align		4
.L_20:
        /*000c*/ 	.byte	0x04, 0x11
        /*000e*/ 	.short	(.L_22 - .L_21)
	.align		4
.L_21:
        /*0010*/ 	.word	index@($__internal_2_$__cuda_sm10x_tcgen05_guardrail_trap_unallocated_columns_being_dealloced)
        /*0014*/ 	.word	0x00000000


	//----- nvinfo : EIATTR_FRAME_SIZE
	.align		4
.L_22:
        /*0018*/ 	.byte	0x04, 0x11
        /*001a*/ 	.short	(.L_24 - .L_23)
	.align		4
.L_23:
        /*001c*/ 	.word	index@($__internal_1_$__cuda_sm10x_tcgen05_guardrail_trap_phase_invalid_during_alloc)
        /*0020*/ 	.word	0x00000000


	//----- nvinfo : EIATTR_FRAME_SIZE
	.align		4
.L_24:
        /*0024*/ 	.byte	0x04, 0x11
        /*0026*/ 	.short	(.L_26 - .L_25)
	.align		4
.L_25:
        /*0028*/ 	.word	index@($__internal_0_$__cuda_sm10x_tcgen05_guardrail_trap_col_being_dealloced_not_returned_by_alloc)
        /*002c*/ 	.word	0x00000000


	//----- nvinfo : EIATTR_FRAME_SIZE
	.align		4
.L_26:
        /*0030*/ 	.byte	0x04, 0x11
        /*0032*/ 	.short	(.L_28 - .L_27)
	.align		4
.L_27:
        /*0034*/ 	.word	index@(_ZN7cutlass13device_kernelINS_4gemm6kernel13GemmUniversalIN4cute5tupleIJiiiiEEENS1_10collective13CollectiveMmaINS1_35MainloopSm100TmaUmmaWarpSpecializedILi33ELi2ELi4ENS5_IJNS4_1CILi4EEENSA_ILi1EEESC_EEEEENS5_IJNSA_ILi128EEENSA_ILi256EEENSA_ILi32EEEEEENS_12float_e4m3_tENS5_IJlSC_lEEESJ_SK_NS4_8TiledMMAINS4_8MMA_AtomIJNS4_10MMA_TraitsINS4_25SM100_MMA_F8F6F4_2x1SM_SSEJSJ_SJ_fSF_SG_NS4_17integral_constantINS4_4UMMA5MajorELSR_0EEESS_NSP_INSQ_7ScaleInELST_0EEESU_EEEEEENS4_6LayoutINS5_IJSC_SC_SC_EEENS5_IJNSA_ILi0EEESZ_SZ_EEEEENS5_IJNS4_10UnderscoreES12_S12_EEEEENS4_18SM100_TMA_2SM_LOADENS4_14ComposedLayoutINS4_7SwizzleILi1ELi4ELi3EEENS4_18smem_ptr_flag_bitsILi8EEENSX_INS5_IJNSA_ILi8EEESH_EEENS5_IJSH_SC_EEEEEEEvNS4_8identityENS4_28SM100_TMA_2SM_LOAD_MULTICASTES1F_vS1G_EENS_8epilogue10collective18CollectiveEpilogueINS1J_23Sm100TmaWarpSpecializedILi4ELi2ELi32ELb0ELb0EEEJNS5_IJNSA_ILi64EEESG_SH_EEENS5_IJNSX_IS1O_SC_EENSX_INS5_IJSH_NSA_ILi2EEEEEENS5_IJSC_SF_EEEEEEEESJ_SK_SJ_SK_NS1J_6fusion15FusionCallbacksIS1N_NS1W_17LinearCombinationISJ_fSJ_fLNS_15FloatRoundStyleE2EEES1P_S1V_JEEENS4_5SM1004TMEM4LOAD26SM100_TMEM_LOAD_32dp32b32xENS4_13SM90_TMA_LOADES1F_NS4_39AutoVectorizingCopyWithAssumedAlignmentILi128EEENS4_14SM90_TMA_STOREES1F_S28_S28_EEEvvEEEEvNT_6ParamsE)
        /*0038*/ 	.word	0x00000000


	//----- nvinfo : EIATTR_MIN_STACK_SIZE
	.align		4
.L_28:
        /*003c*/ 	.byte	0x04, 0x12
        /*003e*/ 	.short	(.L_30 - .L_29)
	.align		4
.L_29:
        /*0040*/ 	.word	index@(_ZN7cutlass13device_kernelINS_4gemm6kernel13GemmUniversalIN4cute5tupleIJiiiiEEENS1_10collective13CollectiveMmaINS1_35MainloopSm100TmaUmmaWarpSpecializedILi33ELi2ELi4ENS5_IJNS4_1CILi4EEENSA_ILi1EEESC_EEEEENS5_IJNSA_ILi128EEENSA_ILi256EEENSA_ILi32EEEEEENS_12float_e4m3_tENS5_IJlSC_lEEESJ_SK_NS4_8TiledMMAINS4_8MMA_AtomIJNS4_10MMA_TraitsINS4_25SM100_MMA_F8F6F4_2x1SM_SSEJSJ_SJ_fSF_SG_NS4_17integral_constantINS4_4UMMA5MajorELSR_0EEESS_NSP_INSQ_7ScaleInELST_0EEESU_EEEEEENS4_6LayoutINS5_IJSC_SC_SC_EEENS5_IJNSA_ILi0EEESZ_SZ_EEEEENS5_IJNS4_10UnderscoreES12_S12_EEEEENS4_18SM100_TMA_2SM_LOADENS4_14ComposedLayoutINS4_7SwizzleILi1ELi4ELi3EEENS4_18smem_ptr_flag_bitsILi8EEENSX_INS5_IJNSA_ILi8EEESH_EEENS5_IJSH_SC_EEEEEEEvNS4_8identityENS4_28SM100_TMA_2SM_LOAD_MULTICASTES1F_vS1G_EENS_8epilogue10collective18CollectiveEpilogueINS1J_23Sm100TmaWarpSpecializedILi4ELi2ELi32ELb0ELb0EEEJNS5_IJNSA_ILi64EEESG_SH_EEENS5_IJNSX_IS1O_SC_EENSX_INS5_IJSH_NSA_ILi2EEEEEENS5_IJSC_SF_EEEEEEEESJ_SK_SJ_SK_NS1J_6fusion15FusionCallbacksIS1N_NS1W_17LinearCombinationISJ_fSJ_fLNS_15FloatRoundStyleE2EEES1P_S1V_JEEENS4_5SM1004TMEM4LOAD26SM100_TMEM_LOAD_32dp32b32xENS4_13SM90_TMA_LOADES1F_NS4_39AutoVectorizingCopyWithAssumedAlignmentILi128EEENS4_14SM90_TMA_STOREES1F_S28_S28_EEEvvEEEEvNT_6ParamsE)
        /*0044*/ 	.word	0x00000000
.L_30:


//--------------------- .nv.compat                --------------------------
	.section	.nv.compat,"",@"SHT_CUDA_COMPAT_INFO"
	.align	4
        /*0000*/ 	.byte	0x02, 0x09, 0x01, 0x00, 0x02, 0x02, 0x02, 0x00, 0x02, 0x05, 0x05, 0x00, 0x03, 0x07, 0x01, 0x01
        /*0010*/ 	.byte	0x02, 0x03, 0x01, 0x00, 0x02, 0x06, 0x01, 0x00, 0x04, 0x0b, 0x08, 0x00, 0x09, 0x00, 0x00, 0x00
        /*0020*/ 	.byte	0x00, 0x00, 0x00, 0x00


//--------------------- .nv.info._ZN7cutlass13device_kernelINS_4gemm6kernel13GemmUniversalIN4cute5tupleIJiiiiEEENS1_10collective13CollectiveMmaINS1_35MainloopSm100TmaUmmaWarpSpecializedILi33ELi2ELi4ENS5_IJNS4_1CILi4EEENSA_ILi1EEESC_EEEEENS5_IJNSA_ILi128EEENSA_ILi256EEENSA_ILi32EEEEEENS_12float_e4m3_tENS5_IJlSC_lEEESJ_SK_NS4_8TiledMMAINS4_8MMA_AtomIJNS4_10MMA_TraitsINS4_25SM100_MMA_F8F6F4_2x1SM_SSEJSJ_SJ_fSF_SG_NS4_17integral_constantINS4_4UMMA5MajorELSR_0EEESS_NSP_INSQ_7ScaleInELST_0EEESU_EEEEEENS4_6LayoutINS5_IJSC_SC_SC_EEENS5_IJNSA_ILi0EEESZ_SZ_EEEEENS5_IJNS4_10UnderscoreES12_S12_EEEEENS4_18SM100_TMA_2SM_LOADENS4_14ComposedLayoutINS4_7SwizzleILi1ELi4ELi3EEENS4_18smem_ptr_flag_bitsILi8EEENSX_INS5_IJNSA_ILi8EEESH_EEENS5_IJSH_SC_EEEEEEEvNS4_8identityENS4_28SM100_TMA_2SM_LOAD_MULTICASTES1F_vS1G_EENS_8epilogue10collective18CollectiveEpilogueINS1J_23Sm100TmaWarpSpecializedILi4ELi2ELi32ELb0ELb0EEEJNS5_IJNSA_ILi64EEESG_SH_EEENS5_IJNSX_IS1O_SC_EENSX_INS5_IJSH_NSA_ILi2EEEEEENS5_IJSC_SF_EEEEEEEESJ_SK_SJ_SK_NS1J_6fusion15FusionCallbacksIS1N_NS1W_17LinearCombinationISJ_fSJ_fLNS_15FloatRoundStyleE2EEES1P_S1V_JEEENS4_5SM1004TMEM4LOAD26SM100_TMEM_LOAD_32dp32b32xENS4_13SM90_TMA_LOADES1F_NS4_39AutoVectorizingCopyWithAssumedAlignmentILi128EEENS4_14SM90_TMA_STOREES1F_S28_S28_EEEvvEEEEvNT_6ParamsE --------------------------
	.section	.nv.info._ZN7cutlass13device_kernelINS_4gemm6kernel13GemmUniversalIN4cute5tupleIJiiiiEEENS1_10collective13CollectiveMmaINS1_35MainloopSm100TmaUmmaWarpSpecializedILi33ELi2ELi4ENS5_IJNS4_1CILi4EEENSA_ILi1EEESC_EEEEENS5_IJNSA_ILi128EEENSA_ILi256EEENSA_ILi32EEEEEENS_12float_e4m3_tENS5_IJlSC_lEEESJ_SK_NS4_8TiledMMAINS4_8MMA_AtomIJNS4_10MMA_TraitsINS4_25SM100_MMA_F8F6F4_2x1SM_SSEJSJ_SJ_fSF_SG_NS4_17integral_constantINS4_4UMMA5MajorELSR_0EEESS_NSP_INSQ_7ScaleInELST_0EEESU_EEEEEENS4_6LayoutINS5_IJSC_SC_SC_EEENS5_IJNSA_ILi0EEESZ_SZ_EEEEENS5_IJNS4_10UnderscoreES12_S12_EEEEENS4_18SM100_TMA_2SM_LOADENS4_14ComposedLayoutINS4_7SwizzleILi1ELi4ELi3EEENS4_18smem_ptr_flag_bitsILi8EEENSX_INS5_IJNSA_ILi8EEESH_EEENS5_IJSH_SC_EEEEEEEvNS4_8identityENS4_28SM100_TMA_2SM_LOAD_MULTICASTES1F_vS1G_EENS_8epilogue10collective18CollectiveEpilogueINS1J_23Sm100TmaWarpSpecializedILi4ELi2ELi32ELb0ELb0EEEJNS5_IJNSA_ILi64EEESG_SH_EEENS5_IJNSX_IS1O_SC_EENSX_INS5_IJSH_NSA_ILi2EEEEEENS5_IJSC_SF_EEEEEEEESJ_SK_SJ_SK_NS1J_6fusion15FusionCallbacksIS1N_NS1W_17LinearCombinationISJ_fSJ_fLNS_15FloatRoundStyleE2EEES1P_S1V_JEEENS4_5SM1004TMEM4LOAD26SM100_TMEM_LOAD_32dp32b32xENS4_13SM90_TMA_LOADES1F_NS4_39AutoVectorizingCopyWithAssumedAlignmentILi128EEENS4_14SM90_TMA_STOREES1F_S28_S28_EEEvvEEEEvNT_6ParamsE,"",@"SHT_CUDA_INFO"
	.sectionflags	@""
	.align	4


	//----- nvinfo : EIATTR_CUDA_API_VERSION
	.align		4
        /*0000*/ 	.byte	0x04, 0x37
        /*0002*/ 	.short	(.L_32 - .L_31)
.L_31:
        /*0004*/ 	.word	0x00000082


	//----- nvinfo : EIATTR_KPARAM_INFO
	.align		4
.L_32:
        /*0008*/ 	.byte	0x04, 0x17
        /*000a*/ 	.short	(.L_34 - .L_33)
.L_33:
        /*000c*/ 	.word	0x00000000
        /*0010*/ 	.short	0x0000
        /*0012*/ 	.short	0x0000
        /*0014*/ 	.byte	0x00, 0xf0, 0x01, 0x20


	//----- nvinfo : EIATTR_AT_ENTRY_FRAGMENTS
	.align		4
.L_34:
        /*0018*/ 	.byte	0x04, 0x4f
        /*001a*/ 	.short	(.L_36 - .L_35)


	//   ....[0]....
.L_35:
        /*001c*/ 	.word	0x00000007


	//----- nvinfo : EIATTR_RESERVED_SMEM_USED
	.align		4
.L_36:
        /*0020*/ 	.byte	0x01, 0x41
	.zero		2


	//----- nvinfo : EIATTR_SPARSE_MMA_MASK
	.align		4
        /*0024*/ 	.byte	0x03, 0x50
        /*0026*/ 	.short	0x0000


	//----- nvinfo : EIATTR_TCGEN05_2CTA_USED
	.align		4
        /*0028*/ 	.byte	0x01, 0x52
	.zero		2


	//----- nvinfo : EIATTR_MAXREG_COUNT
	.align		4
        /*002c*/ 	.byte	0x03, 0x1b
        /*002e*/ 	.short	0x00ff


	//----- nvinfo : EIATTR_NUM_BARRIERS
	.align		4
        /*0030*/ 	.byte	0x02, 0x4c
        /*0032*/ 	.byte	0x07
	.zero		1


	//----- nvinfo : EIATTR_EXTERNS
	.align		4
        /*0034*/ 	.byte	0x04, 0x0f
        /*0036*/ 	.short	(.L_38 - .L_37)


	//   ....[0]....
	.align		4
.L_37:
        /*0038*/ 	.word	index@(__assertfail)


	//----- nvinfo : EIATTR_MERCURY_ISA_VERSION
	.align		4
.L_38:
        /*003c*/ 	.byte	0x03, 0x5f
        /*003e*/ 	.short	0x0101


	//----- nvinfo : EIATTR_INT_WARP_WIDE_INSTR_OFFSETS
	.align		4
        /*0040*/ 	.byte	0x04, 0x31
        /*0042*/ 	.short	(.L_40 - .L_39)


	//   ....[0]....
.L_39:
        /*0044*/ 	.word	0x00001140


	//   ....[1]....
        /*0048*/ 	.word	0x000011e0


	//   ....[2]....
        /*004c*/ 	.word	0x00005540


	//   ....[3]....
        /*0050*/ 	.word	0x00005560


	//   ....[4]....
        /*0054*/ 	.word	0x00005590


	//   ....[5]....
        /*0058*/ 	.word	0x00006180


	//   ....[6]....
        /*005c*/ 	.word	0x00006220


	//   ....[7]....
        /*0060*/ 	.word	0x000062d0


	//   ....[8]....
        /*0064*/ 	.word	0x00006340


	//   ....[9]....
        /*0068*/ 	.word	0x000063f0


	//   ....[10]....
        /*006c*/ 	.word	0x000064a0


	//   ....[11]....
        /*0070*/ 	.word	0x00006510


	//   ....[12]....
        /*0074*/ 	.word	0x000065d0


	//   ....[13]....
        /*0078*/ 	.word	0x00006690


	//   ....[14]....
        /*007c*/ 	.word	0x00006730


	//   ....[15]....
        /*0080*/ 	.word	0x00006820


	//   ....[16]....
        /*0084*/ 	.word	0x00006900


	//----- nvinfo : EIATTR_COOP_GROUP_MASK_REGIDS
	.align		4
.L_40:
        /*0088*/ 	.byte	0x04, 0x29
        /*008a*/ 	.short	(.L_42 - .L_41)


	//   ....[0]....
.L_41:
        /*008c*/ 	.word	0xffffffff


	//   ....[1]....
        /*0090*/ 	.word	0xffffffff


	//   ....[2]....
        /*0094*/ 	.word	0xffffffff


	//   ....[3]....
        /*0098*/ 	.word	0xffffffff


	//   ....[4]....
        /*009c*/ 	.word	0xffffffff


	//   ....[5]....
        /*00a0*/ 	.word	0xffffffff


	//   ....[6]....
        /*00a4*/ 	.word	0xffffffff


	//   ....[7]....
        /*00a8*/ 	.word	0xffffffff


	//   ....[8]....
        /*00ac*/ 	.word	0xffffffff


	//   ....[9]....
        /*00b0*/ 	.word	0xffffffff


	//   ....[10]....
        /*00b4*/ 	.word	0xffffffff


	//   ....[11]....
        /*00b8*/ 	.word	0xffffffff


	//   ....[12]....
        /*00bc*/ 	.word	0xffffffff


	//   ....[13]....
        /*00c0*/ 	.word	0xffffffff


	//----- nvinfo : EIATTR_COOP_GROUP_INSTR_OFFSETS
	.align		4
.L_42:
        /*00c4*/ 	.byte	0x04, 0x28
        /*00c6*/ 	.short	(.L_44 - .L_43)


	//   ....[0]....
.L_43:
        /*00c8*/ 	.word	0x000000b0


	//   ....[1]....
        /*00cc*/ 	.word	0x00000520


	//   ....[2]....
        /*00d0*/ 	.word	0x00000ab0


	//   ....[3]....
        /*00d4*/ 	.word	0x00000c40


	//   ....[4]....
        /*00d8*/ 	.word	0x00000d30


	//   ....[5]....
        /*00dc*/ 	.word	0x00000e90


	//   ....[6]....
        /*00e0*/ 	.word	0x00001020


	//   ....[7]....
        /*00e4*/ 	.word	0x00001260


	//   ....[8]....
        /*00e8*/ 	.word	0x00002570


	//   ....[9]....
        /*00ec*/ 	.word	0x00004470


	//   ....[10]....
        /*00f0*/ 	.word	0x00004940


	//   ....[11]....
        /*00f4*/ 	.word	0x00004970


	//   ....[12]....
        /*00f8*/ 	.word	0x00005440


	//   ....[13]....
        /*00fc*/ 	.word	0x00005650


	//----- nvinfo : EIATTR_VRC_CTA_INIT_COUNT
	.align		4
.L_44:
        /*0100*/ 	.byte	0x02, 0x4a
        /*0102*/ 	.byte	0x80
	.zero		1


	//----- nvinfo : EIATTR_SYSCALL_OFFSETS
	.align		4
        /*0104*/ 	.byte	0x04, 0x46
        /*0106*/ 	.short	(.L_46 - .L_45)


	//   ....[0]....
.L_45:
        /*0108*/ 	.word	0x00007470


	//   ....[1]....
        /*010c*/ 	.word	0x000075b0


	//   ....[2]....
        /*0110*/ 	.word	0x00007dd0


	//   ....[3]....
        /*0114*/ 	.word	0x00008bb0


	//   ....[4]....
        /*0118*/ 	.word	0x00009940


	//   ....[5]....
        /*011c*/ 	.word	0x0000a6f0


	//----- nvinfo : EIATTR_MBARRIER_INSTR_OFFSETS
	.align		4
.L_46:
        /*0120*/ 	.byte	0x04, 0x39
        /*0122*/ 	.short	(.L_48 - .L_47)


	//   ....[0]....
.L_47:
        /*0124*/ 	.word	0x00000670
        /*0128*/ 	.word	0x000000ff
        /*012c*/ 	.word	0x00000000
        /*0130*/ 	.short	0x0100
        /*0132*/ 	.byte	0x04
	.zero		1


	//   ....[1]....
        /*0134*/ 	.word	0x00000680
        /*0138*/ 	.word	0x000000ff
        /*013c*/ 	.word	0x00000108
        /*0140*/ 	.short	0x0100
        /*0142*/ 	.byte	0x04
	.zero		1


	//   ....[2]....
        /*0144*/ 	.word	0x00000690
        /*0148*/ 	.word	0x000000ff
        /*014c*/ 	.word	0x00000008
        /*0150*/ 	.short	0x0100
        /*0152*/ 	.byte	0x04
	.zero		1


	//   ....[3]....
        /*0154*/ 	.word	0x000006a0
        /*0158*/ 	.word	0x000000ff
        /*015c*/ 	.word	0x00000110
        /*0160*/ 	.short	0x0100
        /*0162*/ 	.byte	0x04
	.zero		1


	//   ....[4]....
        /*0164*/ 	.word	0x000006b0
        /*0168*/ 	.word	0x000000ff
        /*016c*/ 	.word	0x00000010
        /*0170*/ 	.short	0x0100
        /*0172*/ 	.byte	0x04
	.zero		1


	//   ....[5]....
        /*0174*/ 	.word	0x000006c0
        /*0178*/ 	.word	0x000000ff
        /*017c*/ 	.word	0x00000118
        /*0180*/ 	.short	0x0100
        /*0182*/ 	.byte	0x04
	.zero		1


	//   ....[6]....
        /*0184*/ 	.word	0x000006d0
        /*0188*/ 	.word	0x000000ff
        /*018c*/ 	.word	0x00000018
        /*0190*/ 	.short	0x0100
        /*0192*/ 	.byte	0x04
	.zero		1


	//   ....[7]....
        /*0194*/ 	.word	0x000006e0
        /*0198*/ 	.word	0x000000ff
        /*019c*/ 	.word	0x00000120
        /*01a0*/ 	.short	0x0100
        /*01a2*/ 	.byte	0x04
	.zero		1


	//   ....[8]....
        /*01a4*/ 	.word	0x000006f0
        /*01a8*/ 	.word	0x000000ff
        /*01ac*/ 	.word	0x00000020
        /*01b0*/ 	.short	0x0100
        /*01b2*/ 	.byte	0x04
	.zero		1


	//   ....[9]....
        /*01b4*/ 	.word	0x00000700
        /*01b8*/ 	.word	0x000000ff
        /*01bc*/ 	.word	0x00000128
        /*01c0*/ 	.short	0x0100
        /*01c2*/ 	.byte	0x04
	.zero		1


	//   ....[10]....
        /*01c4*/ 	.word	0x00000710
        /*01c8*/ 	.word	0x000000ff
        /*01cc*/ 	.word	0x00000028
        /*01d0*/ 	.short	0x0100
        /*01d2*/ 	.byte	0x04
	.zero		1


	//   ....[11]....
        /*01d4*/ 	.word	0x00000720
        /*01d8*/ 	.word	0x000000ff
        /*01dc*/ 	.word	0x00000130
        /*01e0*/ 	.short	0x0100
        /*01e2*/ 	.byte	0x04
	.zero		1


	//   ....[12]....
        /*01e4*/ 	.word	0x00000730
        /*01e8*/ 	.word	0x000000ff
        /*01ec*/ 	.word	0x00000030
        /*01f0*/ 	.short	0x0100
        /*01f2*/ 	.byte	0x04
	.zero		1


	//   ....[13]....
        /*01f4*/ 	.word	0x00000740
        /*01f8*/ 	.word	0x000000ff
        /*01fc*/ 	.word	0x00000138
        /*0200*/ 	.short	0x0100
        /*0202*/ 	.byte	0x04
	.zero		1


	//   ....[14]....
        /*0204*/ 	.word	0x00000750
        /*0208*/ 	.word	0x000000ff
        /*020c*/ 	.word	0x00000038
        /*0210*/ 	.short	0x0100
        /*0212*/ 	.byte	0x04
	.zero		1


	//   ....[15]....
        /*0214*/ 	.word	0x00000760
        /*0218*/ 	.word	0x000000ff
        /*021c*/ 	.word	0x00000140
        /*0220*/ 	.short	0x0100
        /*0222*/ 	.byte	0x04
	.zero		1


	//   ....[16]....
        /*0224*/ 	.word	0x00000770
        /*0228*/ 	.word	0x000000ff
        /*022c*/ 	.word	0x00000040
        /*0230*/ 	.short	0x0100
        /*0232*/ 	.byte	0x04
	.zero		1


	//   ....[17]....
        /*0234*/ 	.word	0x00000780
        /*0238*/ 	.word	0x000000ff
        /*023c*/ 	.word	0x00000148
        /*0240*/ 	.short	0x0100
        /*0242*/ 	.byte	0x04
	.zero		1


	//   ....[18]....
        /*0244*/ 	.word	0x00000790
        /*0248*/ 	.word	0x000000ff
        /*024c*/ 	.word	0x00000048
        /*0250*/ 	.short	0x0100
        /*0252*/ 	.byte	0x04
	.zero		1


	//   ....[19]....
        /*0254*/ 	.word	0x000007a0
        /*0258*/ 	.word	0x000000ff
        /*025c*/ 	.word	0x00000150
        /*0260*/ 	.short	0x0100
        /*0262*/ 	.byte	0x04
	.zero		1


	//   ....[20]....
        /*0264*/ 	.word	0x000007b0
        /*0268*/ 	.word	0x000000ff
        /*026c*/ 	.word	0x00000050
        /*0270*/ 	.short	0x0100
        /*0272*/ 	.byte	0x04
	.zero		1


	//   ....[21]....
        /*0274*/ 	.word	0x000007c0
        /*0278*/ 	.word	0x000000ff
        /*027c*/ 	.word	0x00000158
        /*0280*/ 	.short	0x0100
        /*0282*/ 	.byte	0x04
	.zero		1


	//   ....[22]....
        /*0284*/ 	.word	0x000007d0
        /*0288*/ 	.word	0x000000ff
        /*028c*/ 	.word	0x00000058
        /*0290*/ 	.short	0x0100
        /*0292*/ 	.byte	0x04
	.zero		1


	//   ....[23]....
        /*0294*/ 	.word	0x000007e0
        /*0298*/ 	.word	0x000000ff
        /*029c*/ 	.word	0x00000160
        /*02a0*/ 	.short	0x0100
        /*02a2*/ 	.byte	0x04
	.zero		1


	//   ....[24]....
        /*02a4*/ 	.word	0x000007f0
        /*02a8*/ 	.word	0x000000ff
        /*02ac*/ 	.word	0x00000060
        /*02b0*/ 	.short	0x0100
        /*02b2*/ 	.byte	0x04
	.zero		1


	//   ....[25]....
        /*02b4*/ 	.word	0x00000800
        /*02b8*/ 	.word	0x000000ff
        /*02bc*/ 	.word	0x00000168
        /*02c0*/ 	.short	0x0100
        /*02c2*/ 	.byte	0x04
	.zero		1


	//   ....[26]....
        /*02c4*/ 	.word	0x00000810
        /*02c8*/ 	.word	0x000000ff
        /*02cc*/ 	.word	0x00000068
        /*02d0*/ 	.short	0x0100
        /*02d2*/ 	.byte	0x04
	.zero		1


	//   ....[27]....
        /*02d4*/ 	.word	0x00000820
        /*02d8*/ 	.word	0x000000ff
        /*02dc*/ 	.word	0x00000170
        /*02e0*/ 	.short	0x0100
        /*02e2*/ 	.byte	0x04
	.zero		1


	//   ....[28]....
        /*02e4*/ 	.word	0x00000830
        /*02e8*/ 	.word	0x000000ff
        /*02ec*/ 	.word	0x00000070
        /*02f0*/ 	.short	0x0100
        /*02f2*/ 	.byte	0x04
	.zero		1


	//   ....[29]....
        /*02f4*/ 	.word	0x00000840
        /*02f8*/ 	.word	0x000000ff
        /*02fc*/ 	.word	0x00000178
        /*0300*/ 	.short	0x0100
        /*0302*/ 	.byte	0x04
	.zero		1


	//   ....[30]....
        /*0304*/ 	.word	0x00000850
        /*0308*/ 	.word	0x000000ff
        /*030c*/ 	.word	0x00000078
        /*0310*/ 	.short	0x0100
        /*0312*/ 	.byte	0x04
	.zero		1


	//   ....[31]....
        /*0314*/ 	.word	0x00000860
        /*0318*/ 	.word	0x000000ff
        /*031c*/ 	.word	0x00000180
        /*0320*/ 	.short	0x0100
        /*0322*/ 	.byte	0x04
	.zero		1


	//   ....[32]....
        /*0324*/ 	.word	0x00000870
        /*0328*/ 	.word	0x000000ff
        /*032c*/ 	.word	0x00000080
        /*0330*/ 	.short	0x0100
        /*0332*/ 	.byte	0x04
	.zero		1


	//   ....[33]....
        /*0334*/ 	.word	0x00000880
        /*0338*/ 	.word	0x000000ff
        /*033c*/ 	.word	0x00000188
        /*0340*/ 	.short	0x0100
        /*0342*/ 	.byte	0x04
	.zero		1


	//   ....[34]....
        /*0344*/ 	.word	0x00000890
        /*0348*/ 	.word	0x000000ff
        /*034c*/ 	.word	0x00000088
        /*0350*/ 	.short	0x0100
        /*0352*/ 	.byte	0x04
	.zero		1


	//   ....[35]....
        /*0354*/ 	.word	0x000008a0
        /*0358*/ 	.word	0x000000ff
        /*035c*/ 	.word	0x00000190
        /*0360*/ 	.short	0x0100
        /*0362*/ 	.byte	0x04
	.zero		1


	//   ....[36]....
        /*0364*/ 	.word	0x000008b0
        /*0368*/ 	.word	0x000000ff
        /*036c*/ 	.word	0x00000090
        /*0370*/ 	.short	0x0100
        /*0372*/ 	.byte	0x04
	.zero		1


	//   ....[37]....
        /*0374*/ 	.word	0x000008c0
        /*0378*/ 	.word	0x000000ff
        /*037c*/ 	.word	0x00000198
        /*0380*/ 	.short	0x0100
        /*0382*/ 	.byte	0x04
	.zero		1


	//   ....[38]....
        /*0384*/ 	.word	0x000008d0
        /*0388*/ 	.word	0x000000ff
        /*038c*/ 	.word	0x00000098
        /*0390*/ 	.short	0x0100
        /*0392*/ 	.byte	0x04
	.zero		1


	//   ....[39]....
        /*0394*/ 	.word	0x000008e0
        /*0398*/ 	.word	0x000000ff
        /*039c*/ 	.word	0x000001a0
        /*03a0*/ 	.short	0x0100
        /*03a2*/ 	.byte	0x04
	.zero		1


	//   ....[40]....
        /*03a4*/ 	.word	0x000008f0
        /*03a8*/ 	.word	0x000000ff
        /*03ac*/ 	.word	0x000000a0
        /*03b0*/ 	.short	0x0100
        /*03b2*/ 	.byte	0x04
	.zero		1


	//   ....[41]....
        /*03b4*/ 	.word	0x00000900
        /*03b8*/ 	.word	0x000000ff
        /*03bc*/ 	.word	0x000001a8
        /*03c0*/ 	.short	0x0100
        /*03c2*/ 	.byte	0x04
	.zero		1


	//   ....[42]....
        /*03c4*/ 	.word	0x00000910
        /*03c8*/ 	.word	0x000000ff
        /*03cc*/ 	.word	0x000000a8
        /*03d0*/ 	.short	0x0100
        /*03d2*/ 	.byte	0x04
	.zero		1


	//   ....[43]....
        /*03d4*/ 	.word	0x00000920
        /*03d8*/ 	.word	0x000000ff
        /*03dc*/ 	.word	0x000001b0
        /*03e0*/ 	.short	0x0100
        /*03e2*/ 	.byte	0x04
	.zero		1


	//   ....[44]....
        /*03e4*/ 	.word	0x00000930
        /*03e8*/ 	.word	0x000000ff
        /*03ec*/ 	.word	0x000000b0
        /*03f0*/ 	.short	0x0100
        /*03f2*/ 	.byte	0x04
	.zero		1


	//   ....[45]....
        /*03f4*/ 	.word	0x00000940
        /*03f8*/ 	.word	0x000000ff
        /*03fc*/ 	.word	0x000001b8
        /*0400*/ 	.short	0x0100
        /*0402*/ 	.byte	0x04
	.zero		1


	//   ....[46]....
        /*0404*/ 	.word	0x00000950
        /*0408*/ 	.word	0x000000ff
        /*040c*/ 	.word	0x000000b8
        /*0410*/ 	.short	0x0100
        /*0412*/ 	.byte	0x04
	.zero		1


	//   ....[47]....
        /*0414*/ 	.word	0x00000960
        /*0418*/ 	.word	0x000000ff
        /*041c*/ 	.word	0x000001c0
        /*0420*/ 	.short	0x0100
        /*0422*/ 	.byte	0x04
	.zero		1


	//   ....[48]....
        /*0424*/ 	.word	0x00000970
        /*0428*/ 	.word	0x000000ff
        /*042c*/ 	.word	0x000000c0
        /*0430*/ 	.short	0x0100
        /*0432*/ 	.byte	0x04
	.zero		1


	//   ....[49]....
        /*0434*/ 	.word	0x00000980
        /*0438*/ 	.word	0x000000ff
        /*043c*/ 	.word	0x000001c8
        /*0440*/ 	.short	0x0100
        /*0442*/ 	.byte	0x04
	.zero		1


	//   ....[50]....
        /*0444*/ 	.word	0x00000990
        /*0448*/ 	.word	0x000000ff
        /*044c*/ 	.word	0x000000c8
        /*0450*/ 	.short	0x0100
        /*0452*/ 	.byte	0x04
	.zero		1


	//   ....[51]....
        /*0454*/ 	.word	0x000009a0
        /*0458*/ 	.word	0x000000ff
        /*045c*/ 	.word	0x000001d0
        /*0460*/ 	.short	0x0100
        /*0462*/ 	.byte	0x04
	.zero		1


	//   ....[52]....
        /*0464*/ 	.word	0x000009b0
        /*0468*/ 	.word	0x000000ff
        /*046c*/ 	.word	0x000000d0
        /*0470*/ 	.short	0x0100
        /*0472*/ 	.byte	0x04
	.zero		1


	//   ....[53]....
        /*0474*/ 	.word	0x000009c0
        /*0478*/ 	.word	0x000000ff
        /*047c*/ 	.word	0x000001d8
        /*0480*/ 	.short	0x0100
        /*0482*/ 	.byte	0x04
	.zero		1


	//   ....[54]....
        /*0484*/ 	.word	0x000009d0
        /*0488*/ 	.word	0x000000ff
        /*048c*/ 	.word	0x000000d8
        /*0490*/ 	.short	0x0100
        /*0492*/ 	.byte	0x04
	.zero		1


	//   ....[55]....
        /*0494*/ 	.word	0x000009e0
        /*0498*/ 	.word	0x000000ff
        /*049c*/ 	.word	0x000001e0
        /*04a0*/ 	.short	0x0100
        /*04a2*/ 	.byte	0x04
	.zero		1


	//   ....[56]....
        /*04a4*/ 	.word	0x000009f0
        /*04a8*/ 	.word	0x000000ff
        /*04ac*/ 	.word	0x000000e0
        /*04b0*/ 	.short	0x0100
        /*04b2*/ 	.byte	0x04
	.zero		1


	//   ....[57]....
        /*04b4*/ 	.word	0x00000a00
        /*04b8*/ 	.word	0x000000ff
        /*04bc*/ 	.word	0x000001e8
        /*04c0*/ 	.short	0x0100
        /*04c2*/ 	.byte	0x04
	.zero		1


	//   ....[58]....
        /*04c4*/ 	.word	0x00000a10
        /*04c8*/ 	.word	0x000000ff
        /*04cc*/ 	.word	0x000000e8
        /*04d0*/ 	.short	0x0100
        /*04d2*/ 	.byte	0x04
	.zero		1


	//   ....[59]....
        /*04d4*/ 	.word	0x00000a20
        /*04d8*/ 	.word	0x000000ff
        /*04dc*/ 	.word	0x000001f0
        /*04e0*/ 	.short	0x0100
        /*04e2*/ 	.byte	0x04
	.zero		1


	//   ....[60]....
        /*04e4*/ 	.word	0x00000a30
        /*04e8*/ 	.word	0x000000ff
        /*04ec*/ 	.word	0x000000f0
        /*04f0*/ 	.short	0x0100
        /*04f2*/ 	.byte	0x04
	.zero		1


	//   ....[61]....
        /*04f4*/ 	.word	0x00000a40
        /*04f8*/ 	.word	0x000000ff
        /*04fc*/ 	.word	0x000001f8
        /*0500*/ 	.short	0x0100
        /*0502*/ 	.byte	0x04
	.zero		1


	//   ....[62]....
        /*0504*/ 	.word	0x00000a50
        /*0508*/ 	.word	0x000000ff
        /*050c*/ 	.word	0x000000f8
        /*0510*/ 	.short	0x0100
        /*0512*/ 	.byte	0x04
	.zero		1


	//   ....[63]....
        /*0514*/ 	.word	0x00000a60
        /*0518*/ 	.word	0x000000ff
        /*051c*/ 	.word	0x00000200
        /*0520*/ 	.short	0x0100
        /*0522*/ 	.byte	0x04
	.zero		1


	//   ....[64]....
        /*0524*/ 	.word	0x00000a70
        /*0528*/ 	.word	0x000000ff
        /*052c*/ 	.word	0x00000100
        /*0530*/ 	.short	0x0100
        /*0532*/ 	.byte	0x04
	.zero		1


	//   ....[65]....
        /*0534*/ 	.word	0x00000a80
        /*0538*/ 	.word	0x000000ff
        /*053c*/ 	.word	0x00000208
        /*0540*/ 	.short	0x0100
        /*0542*/ 	.byte	0x04
	.zero		1


	//   ....[66]....
        /*0544*/ 	.word	0x00000bb0
        /*0548*/ 	.word	0x000000ff
        /*054c*/ 	.word	0x00000210
        /*0550*/ 	.short	0x0100
        /*0552*/ 	.byte	0x04
	.zero		1


	//   ....[67]....
        /*0554*/ 	.word	0x00000bc0
        /*0558*/ 	.word	0x000000ff
        /*055c*/ 	.word	0x00000230
        /*0560*/ 	.short	0x0100
        /*0562*/ 	.byte	0x04
	.zero		1


	//   ....[68]....
        /*0564*/ 	.word	0x00000bd0
        /*0568*/ 	.word	0x000000ff
        /*056c*/ 	.word	0x00000218
        /*0570*/ 	.short	0x0100
        /*0572*/ 	.byte	0x04
	.zero		1


	//   ....[69]....
        /*0574*/ 	.word	0x00000be0
        /*0578*/ 	.word	0x000000ff
        /*057c*/ 	.word	0x00000238
        /*0580*/ 	.short	0x0100
        /*0582*/ 	.byte	0x04
	.zero		1


	//   ....[70]....
        /*0584*/ 	.word	0x00000bf0
        /*0588*/ 	.word	0x000000ff
        /*058c*/ 	.word	0x00000220
        /*0590*/ 	.short	0x0100
        /*0592*/ 	.byte	0x04
	.zero		1


	//   ....[71]....
        /*0594*/ 	.word	0x00000c00
        /*0598*/ 	.word	0x000000ff
        /*059c*/ 	.word	0x00000240
        /*05a0*/ 	.short	0x0100
        /*05a2*/ 	.byte	0x04
	.zero		1


	//   ....[72]....
        /*05a4*/ 	.word	0x00000c10
        /*05a8*/ 	.word	0x000000ff
        /*05ac*/ 	.word	0x00000228
        /*05b0*/ 	.short	0x0100
        /*05b2*/ 	.byte	0x04
	.zero		1


	//   ....[73]....
        /*05b4*/ 	.word	0x00000c20
        /*05b8*/ 	.word	0x000000ff
        /*05bc*/ 	.word	0x00000248
        /*05c0*/ 	.short	0x0100
        /*05c2*/ 	.byte	0x04
	.zero		1


	//   ....[74]....
        /*05c4*/ 	.word	0x00000d00
        /*05c8*/ 	.word	0x000000ff
        /*05cc*/ 	.word	0x00000250
        /*05d0*/ 	.short	0x0100
        /*05d2*/ 	.byte	0x06
	.zero		1


	//   ....[75]....
        /*05d4*/ 	.word	0x00000d10
        /*05d8*/ 	.word	0x000000ff
        /*05dc*/ 	.word	0x00000258
        /*05e0*/ 	.short	0x0100
        /*05e2*/ 	.byte	0x06
	.zero		1


	//   ....[76]....
        /*05e4*/ 	.word	0x00000e40
        /*05e8*/ 	.word	0x000000ff
        /*05ec*/ 	.word	0x00000260
        /*05f0*/ 	.short	0x0100
        /*05f2*/ 	.byte	0x06
	.zero		1


	//   ....[77]....
        /*05f4*/ 	.word	0x00000e50
        /*05f8*/ 	.word	0x000000ff
        /*05fc*/ 	.word	0x00000270
        /*0600*/ 	.short	0x0100
        /*0602*/ 	.byte	0x06
	.zero		1


	//   ....[78]....
        /*0604*/ 	.word	0x00000e60
        /*0608*/ 	.word	0x000000ff
        /*060c*/ 	.word	0x00000268
        /*0610*/ 	.short	0x0100
        /*0612*/ 	.byte	0x06
	.zero		1


	//   ....[79]....
        /*0614*/ 	.word	0x00000e70
        /*0618*/ 	.word	0x000000ff
        /*061c*/ 	.word	0x00000278
        /*0620*/ 	.short	0x0100
        /*0622*/ 	.byte	0x06
	.zero		1


	//   ....[80]....
        /*0624*/ 	.word	0x00000f90
        /*0628*/ 	.word	0x000000ff
        /*062c*/ 	.word	0x00000280
        /*0630*/ 	.short	0x0100
        /*0632*/ 	.byte	0x04
	.zero		1


	//   ....[81]....
        /*0634*/ 	.word	0x00000fa0
        /*0638*/ 	.word	0x000000ff
        /*063c*/ 	.word	0x000002a0
        /*0640*/ 	.short	0x0100
        /*0642*/ 	.byte	0x04
	.zero		1


	//   ....[82]....
        /*0644*/ 	.word	0x00000fb0
        /*0648*/ 	.word	0x000000ff
        /*064c*/ 	.word	0x00000288
        /*0650*/ 	.short	0x0100
        /*0652*/ 	.byte	0x04
	.zero		1


	//   ....[83]....
        /*0654*/ 	.word	0x00000fc0
        /*0658*/ 	.word	0x000000ff
        /*065c*/ 	.word	0x000002a8
        /*0660*/ 	.short	0x0100
        /*0662*/ 	.byte	0x04
	.zero		1


	//   ....[84]....
        /*0664*/ 	.word	0x00000fd0
        /*0668*/ 	.word	0x000000ff
        /*066c*/ 	.word	0x00000290
        /*0670*/ 	.short	0x0100
        /*0672*/ 	.byte	0x04
	.zero		1


	//   ....[85]....
        /*0674*/ 	.word	0x00000fe0
        /*0678*/ 	.word	0x000000ff
        /*067c*/ 	.word	0x000002b0
        /*0680*/ 	.short	0x0100
        /*0682*/ 	.byte	0x04
	.zero		1


	//   ....[86]....
        /*0684*/ 	.word	0x00000ff0
        /*0688*/ 	.word	0x000000ff
        /*068c*/ 	.word	0x00000298
        /*0690*/ 	.short	0x0100
        /*0692*/ 	.byte	0x04
	.zero		1


	//   ....[87]....
        /*0694*/ 	.word	0x00001000
        /*0698*/ 	.word	0x000000ff
        /*069c*/ 	.word	0x000002b8
        /*06a0*/ 	.short	0x0100
        /*06a2*/ 	.byte	0x04
	.zero		1


	//   ....[88]....
        /*06a4*/ 	.word	0x000010f0
        /*06a8*/ 	.word	0x000000ff
        /*06ac*/ 	.word	0x000002c0
        /*06b0*/ 	.short	0x0100
        /*06b2*/ 	.byte	0x04
	.zero		1


	//   ....[89]....
        /*06b4*/ 	.word	0x00001100
        /*06b8*/ 	.word	0x000000ff
        /*06bc*/ 	.word	0x000002d0
        /*06c0*/ 	.short	0x0100
        /*06c2*/ 	.byte	0x04
	.zero		1


	//   ....[90]....
        /*06c4*/ 	.word	0x00001110
        /*06c8*/ 	.word	0x000000ff
        /*06cc*/ 	.word	0x000002c8
        /*06d0*/ 	.short	0x0100
        /*06d2*/ 	.byte	0x04
	.zero		1


	//   ....[91]....
        /*06d4*/ 	.word	0x00001120
        /*06d8*/ 	.word	0x000000ff
        /*06dc*/ 	.word	0x000002d8
        /*06e0*/ 	.short	0x0100
        /*06e2*/ 	.byte	0x04
	.zero		1


	//   ....[92]....
        /*06e4*/ 	.word	0x00001220
        /*06e8*/ 	.word	0x000000ff
        /*06ec*/ 	.word	0x000002e0
        /*06f0*/ 	.short	0x0100
        /*06f2*/ 	.byte	0x06
	.zero		1


	//   ....[93]....
        /*06f4*/ 	.word	0x00001dc0
        /*06f8*/ 	.word	0x00000000
        /*06fc*/ 	.word	0x000002d0
        /*0700*/ 	.short	0x010a
        /*0702*/ 	.byte	0xff
	.zero		1


	//   ....[94]....
        /*0704*/ 	.word	0x00001de0
        /*0708*/ 	.word	0x00000000
        /*070c*/ 	.word	0x000002c0
        /*0710*/ 	.short	0x0101
        /*0712*/ 	.byte	0xff
	.zero		1


	//   ....[95]....
        /*0714*/ 	.word	0x00001e90
        /*0718*/ 	.word	0x000000ff
        /*071c*/ 	.word	0x00000108
        /*0720*/ 	.short	0x010a
        /*0722*/ 	.byte	0x04
	.zero		1


	//   ....[96]....
        /*0724*/ 	.word	0x00001f60
        /*0728*/ 	.word	0x000000ff
        /*072c*/ 	.word	0x00000108
        /*0730*/ 	.short	0x010a
        /*0732*/ 	.byte	0x21
	.zero		1


	//   ....[97]....
        /*0734*/ 	.word	0x00002110
        /*0738*/ 	.word	0x000000ff
        /*073c*/ 	.word	0x00000108
        /*0740*/ 	.short	0x010a
        /*0742*/ 	.byte	0x05
	.zero		1


	//   ....[98]....
        /*0744*/ 	.word	0x00002220
        /*0748*/ 	.word	0x000000ff
        /*074c*/ 	.word	0x00000258
        /*0750*/ 	.short	0x0101
        /*0752*/ 	.byte	0x0d
	.zero		1


	//   ....[99]....
        /*0754*/ 	.word	0x00002240
        /*0758*/ 	.word	0x000000ff
        /*075c*/ 	.word	0x00000108
        /*0760*/ 	.short	0x010a
        /*0762*/ 	.byte	0x04
	.zero		1


	//   ....[100]....
        /*0764*/ 	.word	0x000022c0
        /*0768*/ 	.word	0x000000ff
        /*076c*/ 	.word	0x00000108
        /*0770*/ 	.short	0x010a
        /*0772*/ 	.byte	0x09
	.zero		1


	//   ....[101]....
        /*0774*/ 	.word	0x00002490
        /*0778*/ 	.word	0x000000ff
        /*077c*/ 	.word	0x00000108
        /*0780*/ 	.short	0x010a
        /*0782*/ 	.byte	0x05
	.zero		1


	//   ....[102]....
        /*0784*/ 	.word	0x000025a0
        /*0788*/ 	.word	0x00000003
        /*078c*/ 	.word	0x00000260
        /*0790*/ 	.short	0x010a
        /*0792*/ 	.byte	0xff
	.zero		1


	//   ....[103]....
        /*0794*/ 	.word	0x000026f0
        /*0798*/ 	.word	0x00000000
        /*079c*/ 	.word	0x00000000
        /*07a0*/ 	.short	0x0101
        /*07a2*/ 	.byte	0xff
	.zero		1


	//   ....[104]....
        /*07a4*/ 	.word	0x00002ca0
        /*07a8*/ 	.word	0x000000ff
        /*07ac*/ 	.word	0x00000000
        /*07b0*/ 	.short	0x010a
        /*07b2*/ 	.byte	0x04
	.zero		1


	//   ....[105]....
        /*07b4*/ 	.word	0x00002d30
        /*07b8*/ 	.word	0x000000ff
        /*07bc*/ 	.word	0x00000000
        /*07c0*/ 	.short	0x010a
        /*07c2*/ 	.byte	0x05
	.zero		1


	//   ....[106]....
        /*07c4*/ 	.word	0x00002dc0
        /*07c8*/ 	.word	0x000000ff
        /*07cc*/ 	.word	0x00000000
        /*07d0*/ 	.short	0x010a
        /*07d2*/ 	.byte	0x05
	.zero		1


	//   ....[107]....
        /*07d4*/ 	.word	0x00002e50
        /*07d8*/ 	.word	0x000000ff
        /*07dc*/ 	.word	0x00000000
        /*07e0*/ 	.short	0x010a
        /*07e2*/ 	.byte	0x05
	.zero		1


	//   ....[108]....
        /*07e4*/ 	.word	0x00002ee0
        /*07e8*/ 	.word	0x000000ff
        /*07ec*/ 	.word	0x00000000
        /*07f0*/ 	.short	0x010a
        /*07f2*/ 	.byte	0x05
	.zero		1


	//   ....[109]....
        /*07f4*/ 	.word	0x00002f70
        /*07f8*/ 	.word	0x000000ff
        /*07fc*/ 	.word	0x00000000
        /*0800*/ 	.short	0x010a
        /*0802*/ 	.byte	0x05
	.zero		1


	//   ....[110]....
        /*0804*/ 	.word	0x00003000
        /*0808*/ 	.word	0x000000ff
        /*080c*/ 	.word	0x00000000
        /*0810*/ 	.short	0x010a
        /*0812*/ 	.byte	0x05
	.zero		1


	//   ....[111]....
        /*0814*/ 	.word	0x00003090
        /*0818*/ 	.word	0x000000ff
        /*081c*/ 	.word	0x00000000
        /*0820*/ 	.short	0x010a
        /*0822*/ 	.byte	0x05
	.zero		1


	//   ....[112]....
        /*0824*/ 	.word	0x00003120
        /*0828*/ 	.word	0x000000ff
        /*082c*/ 	.word	0x00000000
        /*0830*/ 	.short	0x010a
        /*0832*/ 	.byte	0x05
	.zero		1


	//   ....[113]....
        /*0834*/ 	.word	0x000031b0
        /*0838*/ 	.word	0x000000ff
        /*083c*/ 	.word	0x00000000
        /*0840*/ 	.short	0x010a
        /*0842*/ 	.byte	0x05
	.zero		1


	//   ....[114]....
        /*0844*/ 	.word	0x00003240
        /*0848*/ 	.word	0x000000ff
        /*084c*/ 	.word	0x00000000
        /*0850*/ 	.short	0x010a
        /*0852*/ 	.byte	0x05
	.zero		1


	//   ....[115]....
        /*0854*/ 	.word	0x000032d0
        /*0858*/ 	.word	0x000000ff
        /*085c*/ 	.word	0x00000000
        /*0860*/ 	.short	0x010a
        /*0862*/ 	.byte	0x05
	.zero		1


	//   ....[116]....
        /*0864*/ 	.word	0x00003360
        /*0868*/ 	.word	0x000000ff
        /*086c*/ 	.word	0x00000000
        /*0870*/ 	.short	0x010a
        /*0872*/ 	.byte	0x05
	.zero		1


	//   ....[117]....
        /*0874*/ 	.word	0x000033f0
        /*0878*/ 	.word	0x000000ff
        /*087c*/ 	.word	0x00000000
        /*0880*/ 	.short	0x010a
        /*0882*/ 	.byte	0x05
	.zero		1


	//   ....[118]....
        /*0884*/ 	.word	0x00003480
        /*0888*/ 	.word	0x000000ff
        /*088c*/ 	.word	0x00000000
        /*0890*/ 	.short	0x010a
        /*0892*/ 	.byte	0x05
	.zero		1


	//   ....[119]....
        /*0894*/ 	.word	0x00003510
        /*0898*/ 	.word	0x000000ff
        /*089c*/ 	.word	0x00000000
        /*08a0*/ 	.short	0x010a
        /*08a2*/ 	.byte	0x05
	.zero		1


	//   ....[120]....
        /*08a4*/ 	.word	0x000035a0
        /*08a8*/ 	.word	0x000000ff
        /*08ac*/ 	.word	0x00000000
        /*08b0*/ 	.short	0x010a
        /*08b2*/ 	.byte	0x05
	.zero		1


	//   ....[121]....
        /*08b4*/ 	.word	0x00003630
        /*08b8*/ 	.word	0x000000ff
        /*08bc*/ 	.word	0x00000000
        /*08c0*/ 	.short	0x010a
        /*08c2*/ 	.byte	0x05
	.zero		1


	//   ....[122]....
        /*08c4*/ 	.word	0x000036c0
        /*08c8*/ 	.word	0x000000ff
        /*08cc*/ 	.word	0x00000000
        /*08d0*/ 	.short	0x010a
        /*08d2*/ 	.byte	0x05
	.zero		1


	//   ....[123]....
        /*08d4*/ 	.word	0x00003750
        /*08d8*/ 	.word	0x000000ff
        /*08dc*/ 	.word	0x00000000
        /*08e0*/ 	.short	0x010a
        /*08e2*/ 	.byte	0x05
	.zero		1


	//   ....[124]....
        /*08e4*/ 	.word	0x000037e0
        /*08e8*/ 	.word	0x000000ff
        /*08ec*/ 	.word	0x00000000
        /*08f0*/ 	.short	0x010a
        /*08f2*/ 	.byte	0x05
	.zero		1


	//   ....[125]....
        /*08f4*/ 	.word	0x00003870
        /*08f8*/ 	.word	0x000000ff
        /*08fc*/ 	.word	0x00000000
        /*0900*/ 	.short	0x010a
        /*0902*/ 	.byte	0x05
	.zero		1


	//   ....[126]....
        /*0904*/ 	.word	0x00003900
        /*0908*/ 	.word	0x000000ff
        /*090c*/ 	.word	0x00000000
        /*0910*/ 	.short	0x010a
        /*0912*/ 	.byte	0x05
	.zero		1


	//   ....[127]....
        /*0914*/ 	.word	0x00003990
        /*0918*/ 	.word	0x000000ff
        /*091c*/ 	.word	0x00000000
        /*0920*/ 	.short	0x010a
        /*0922*/ 	.byte	0x05
	.zero		1


	//   ....[128]....
        /*0924*/ 	.word	0x00003a20
        /*0928*/ 	.word	0x000000ff
        /*092c*/ 	.word	0x00000000
        /*0930*/ 	.short	0x010a
        /*0932*/ 	.byte	0x05
	.zero		1


	//   ....[129]....
        /*0934*/ 	.word	0x00003ab0
        /*0938*/ 	.word	0x000000ff
        /*093c*/ 	.word	0x00000000
        /*0940*/ 	.short	0x010a
        /*0942*/ 	.byte	0x05
	.zero		1


	//   ....[130]....
        /*0944*/ 	.word	0x00003b40
        /*0948*/ 	.word	0x000000ff
        /*094c*/ 	.word	0x00000000
        /*0950*/ 	.short	0x010a
        /*0952*/ 	.byte	0x05
	.zero		1


	//   ....[131]....
        /*0954*/ 	.word	0x00003bd0
        /*0958*/ 	.word	0x000000ff
        /*095c*/ 	.word	0x00000000
        /*0960*/ 	.short	0x010a
        /*0962*/ 	.byte	0x05
	.zero		1


	//   ....[132]....
        /*0964*/ 	.word	0x00003c60
        /*0968*/ 	.word	0x000000ff
        /*096c*/ 	.word	0x00000000
        /*0970*/ 	.short	0x010a
        /*0972*/ 	.byte	0x05
	.zero		1


	//   ....[133]....
        /*0974*/ 	.word	0x00003cf0
        /*0978*/ 	.word	0x000000ff
        /*097c*/ 	.word	0x00000000
        /*0980*/ 	.short	0x010a
        /*0982*/ 	.byte	0x05
	.zero		1


	//   ....[134]....
        /*0984*/ 	.word	0x00003d80
        /*0988*/ 	.word	0x000000ff
        /*098c*/ 	.word	0x00000000
        /*0990*/ 	.short	0x010a
        /*0992*/ 	.byte	0x05
	.zero		1


	//   ....[135]....
        /*0994*/ 	.word	0x00003e10
        /*0998*/ 	.word	0x000000ff
        /*099c*/ 	.word	0x00000000
        /*09a0*/ 	.short	0x010a
        /*09a2*/ 	.byte	0x05
	.zero		1


	//   ....[136]....
        /*09a4*/ 	.word	0x00003eb0
        /*09a8*/ 	.word	0x00000000
        /*09ac*/ 	.word	0x00000000
        /*09b0*/ 	.short	0x010a
        /*09b2*/ 	.byte	0xff
	.zero		1


	//   ....[137]....
        /*09b4*/ 	.word	0x00003fd0
        /*09b8*/ 	.word	0x00000002
        /*09bc*/ 	.word	0x000002c0
        /*09c0*/ 	.short	0x010a
        /*09c2*/ 	.byte	0xff
	.zero		1


	//   ....[138]....
        /*09c4*/ 	.word	0x00004030
        /*09c8*/ 	.word	0x00000004
        /*09cc*/ 	.word	0x00000000
        /*09d0*/ 	.short	0x0101
        /*09d2*/ 	.byte	0xff
	.zero		1


	//   ....[139]....
        /*09d4*/ 	.word	0x00004050
        /*09d8*/ 	.word	0x000000ff
        /*09dc*/ 	.word	0x00000270
        /*09e0*/ 	.short	0x010a
        /*09e2*/ 	.byte	0x04
	.zero		1


	//   ....[140]....
        /*09e4*/ 	.word	0x00004170
        /*09e8*/ 	.word	0x00000002
        /*09ec*/ 	.word	0x00000260
        /*09f0*/ 	.short	0x010a
        /*09f2*/ 	.byte	0xff
	.zero		1


	//   ....[141]....
        /*09f4*/ 	.word	0x00004280
        /*09f8*/ 	.word	0x00000002
        /*09fc*/ 	.word	0x00000000
        /*0a00*/ 	.short	0x0101
        /*0a02*/ 	.byte	0xff
	.zero		1


	//   ....[142]....
        /*0a04*/ 	.word	0x00004310
        /*0a08*/ 	.word	0x000000ff
        /*0a0c*/ 	.word	0x00000270
        /*0a10*/ 	.short	0x0106
        /*0a12*/ 	.byte	0x04
	.zero		1


	//   ....[143]....
        /*0a14*/ 	.word	0x00004330
        /*0a18*/ 	.word	0x000000ff
        /*0a1c*/ 	.word	0x00000270
        /*0a20*/ 	.short	0x010a
        /*0a22*/ 	.byte	0x04
	.zero		1


	//   ....[144]....
        /*0a24*/ 	.word	0x000043c0
        /*0a28*/ 	.word	0x000000ff
        /*0a2c*/ 	.word	0x00000270
        /*0a30*/ 	.short	0x0106
        /*0a32*/ 	.byte	0x07
	.zero		1


	//   ....[145]....
        /*0a34*/ 	.word	0x00004400
        /*0a38*/ 	.word	0x00000000
        /*0a3c*/ 	.word	0x00000270
        /*0a40*/ 	.short	0x010a
        /*0a42*/ 	.byte	0xff
	.zero		1


	//   ....[146]....
        /*0a44*/ 	.word	0x00004640
        /*0a48*/ 	.word	0x000000ff
        /*0a4c*/ 	.word	0x00000008
        /*0a50*/ 	.short	0x010a
        /*0a52*/ 	.byte	0x05
	.zero		1


	//   ....[147]....
        /*0a54*/ 	.word	0x00004660
        /*0a58*/ 	.word	0x000000ff
        /*0a5c*/ 	.word	0x00000008
        /*0a60*/ 	.short	0x010a
        /*0a62*/ 	.byte	0x05
	.zero		1


	//   ....[148]....
        /*0a64*/ 	.word	0x000047f0
        /*0a68*/ 	.word	0x000000ff
        /*0a6c*/ 	.word	0x00000008
        /*0a70*/ 	.short	0x010a
        /*0a72*/ 	.byte	0x05
	.zero		1


	//   ....[149]....
        /*0a74*/ 	.word	0x00004810
        /*0a78*/ 	.word	0x000000ff
        /*0a7c*/ 	.word	0x00000008
        /*0a80*/ 	.short	0x010a
        /*0a82*/ 	.byte	0x05
	.zero		1


	//   ....[150]....
        /*0a84*/ 	.word	0x000048d0
        /*0a88*/ 	.word	0x000000ff
        /*0a8c*/ 	.word	0x00000000
        /*0a90*/ 	.short	0x0101
        /*0a92*/ 	.byte	0x04
	.zero		1


	//   ....[151]....
        /*0a94*/ 	.word	0x00004bb0
        /*0a98*/ 	.word	0x00000000
        /*0a9c*/ 	.word	0x00000260
        /*0aa0*/ 	.short	0x010a
        /*0aa2*/ 	.byte	0xff
	.zero		1


	//   ....[152]....
        /*0aa4*/ 	.word	0x00004c70
        /*0aa8*/ 	.word	0x00000000
        /*0aac*/ 	.word	0x00000000
        /*0ab0*/ 	.short	0x0101
        /*0ab2*/ 	.byte	0xff
	.zero		1


	//   ....[153]....
        /*0ab4*/ 	.word	0x00004d20
        /*0ab8*/ 	.word	0x000000ff
        /*0abc*/ 	.word	0x00000000
        /*0ac0*/ 	.short	0x010a
        /*0ac2*/ 	.byte	0x04
	.zero		1


	//   ....[154]....
        /*0ac4*/ 	.word	0x00004d30
        /*0ac8*/ 	.word	0x000000ff
        /*0acc*/ 	.word	0x000002a0
        /*0ad0*/ 	.short	0x010a
        /*0ad2*/ 	.byte	0x13
	.zero		1


	//   ....[155]....
        /*0ad4*/ 	.word	0x00004df0
        /*0ad8*/ 	.word	0x000000ff
        /*0adc*/ 	.word	0x00000000
        /*0ae0*/ 	.short	0x010a
        /*0ae2*/ 	.byte	0x06
	.zero		1


	//   ....[156]....
        /*0ae4*/ 	.word	0x00004f10
        /*0ae8*/ 	.word	0x000000ff
        /*0aec*/ 	.word	0x00000000
        /*0af0*/ 	.short	0x010a
        /*0af2*/ 	.byte	0x04
	.zero		1


	//   ....[157]....
        /*0af4*/ 	.word	0x00005130
        /*0af8*/ 	.word	0x000000ff
        /*0afc*/ 	.word	0x00000000
        /*0b00*/ 	.short	0x010a
        /*0b02*/ 	.byte	0x04
	.zero		1


	//   ....[158]....
        /*0b04*/ 	.word	0x000051c0
        /*0b08*/ 	.word	0x000000ff
        /*0b0c*/ 	.word	0x00000000
        /*0b10*/ 	.short	0x010a
        /*0b12*/ 	.byte	0x05
	.zero		1


	//   ....[159]....
        /*0b14*/ 	.word	0x00005250
        /*0b18*/ 	.word	0x000000ff
        /*0b1c*/ 	.word	0x00000000
        /*0b20*/ 	.short	0x010a
        /*0b22*/ 	.byte	0x05
	.zero		1


	//   ....[160]....
        /*0b24*/ 	.word	0x000052f0
        /*0b28*/ 	.word	0x00000000
        /*0b2c*/ 	.word	0x00000000
        /*0b30*/ 	.short	0x010a
        /*0b32*/ 	.byte	0xff
	.zero		1


	//   ....[161]....
        /*0b34*/ 	.word	0x00005330
        /*0b38*/ 	.word	0x00000000
        /*0b3c*/ 	.word	0x00000000
        /*0b40*/ 	.short	0x010a
        /*0b42*/ 	.byte	0xff
	.zero		1


	//   ....[162]....
        /*0b44*/ 	.word	0x000053a0
        /*0b48*/ 	.word	0x000000ff
        /*0b4c*/ 	.word	0x00000000
        /*0b50*/ 	.short	0x0101
        /*0b52*/ 	.byte	0x04
	.zero		1


	//   ....[163]....
        /*0b54*/ 	.word	0x000053e0
        /*0b58*/ 	.word	0x000000ff
        /*0b5c*/ 	.word	0x000002e0
        /*0b60*/ 	.short	0x010a
        /*0b62*/ 	.byte	0x0d
	.zero		1


	//   ....[164]....
        /*0b64*/ 	.word	0x00005430
        /*0b68*/ 	.word	0x000000ff
        /*0b6c*/ 	.word	0x00000000
        /*0b70*/ 	.short	0x0101
        /*0b72*/ 	.byte	0x04
	.zero		1


	//   ....[165]....
        /*0b74*/ 	.word	0x00005940
        /*0b78*/ 	.word	0x00000008
        /*0b7c*/ 	.word	0x00000260
        /*0b80*/ 	.short	0x010a
        /*0b82*/ 	.byte	0xff
	.zero		1


	//   ....[166]....
        /*0b84*/ 	.word	0x00005ab0
        /*0b88*/ 	.word	0x00000000
        /*0b8c*/ 	.word	0x00000000
        /*0b90*/ 	.short	0x0101
        /*0b92*/ 	.byte	0xff
	.zero		1


	//   ....[167]....
        /*0b94*/ 	.word	0x00005f90
        /*0b98*/ 	.word	0x000000ff
        /*0b9c*/ 	.word	0x00000258
        /*0ba0*/ 	.short	0x010a
        /*0ba2*/ 	.byte	0x15
	.zero		1


	//   ....[168]....
        /*0ba4*/ 	.word	0x00006120
        /*0ba8*/ 	.word	0x000000ff
        /*0bac*/ 	.word	0x00000230
        /*0bb0*/ 	.short	0x010a
        /*0bb2*/ 	.byte	0x15
	.zero		1


	//   ....[169]....
        /*0bb4*/ 	.word	0x000062f0
        /*0bb8*/ 	.word	0x000000ff
        /*0bbc*/ 	.word	0x00000210
        /*0bc0*/ 	.short	0x010b
        /*0bc2*/ 	.byte	0x15
	.zero		1


	//   ....[170]....
        /*0bc4*/ 	.word	0x00006300
        /*0bc8*/ 	.word	0x000000ff
        /*0bcc*/ 	.word	0x00000000
        /*0bd0*/ 	.short	0x0101
        /*0bd2*/ 	.byte	0x34
	.zero		1


	//   ....[171]....
        /*0bd4*/ 	.word	0x00006310
        /*0bd8*/ 	.word	0x000000ff
        /*0bdc*/ 	.word	0x00000238
        /*0be0*/ 	.short	0x010a
        /*0be2*/ 	.byte	0x15
	.zero		1


	//   ....[172]....
        /*0be4*/ 	.word	0x000064c0
        /*0be8*/ 	.word	0x000000ff
        /*0bec*/ 	.word	0x00000218
        /*0bf0*/ 	.short	0x010b
        /*0bf2*/ 	.byte	0x15
	.zero		1


	//   ....[173]....
        /*0bf4*/ 	.word	0x000064d0
        /*0bf8*/ 	.word	0x000000ff
        /*0bfc*/ 	.word	0x00000000
        /*0c00*/ 	.short	0x0101
        /*0c02*/ 	.byte	0x2f
	.zero		1


	//   ....[174]....
        /*0c04*/ 	.word	0x000064e0
        /*0c08*/ 	.word	0x000000ff
        /*0c0c*/ 	.word	0x00000240
        /*0c10*/ 	.short	0x010a
        /*0c12*/ 	.byte	0x15
	.zero		1


	//   ....[175]....
        /*0c14*/ 	.word	0x000066b0
        /*0c18*/ 	.word	0x000000ff
        /*0c1c*/ 	.word	0x00000220
        /*0c20*/ 	.short	0x010b
        /*0c22*/ 	.byte	0x15
	.zero		1


	//   ....[176]....
        /*0c24*/ 	.word	0x000066c0
        /*0c28*/ 	.word	0x000000ff
        /*0c2c*/ 	.word	0x00000000
        /*0c30*/ 	.short	0x0101
        /*0c32*/ 	.byte	0x2e
	.zero		1


	//   ....[177]....
        /*0c34*/ 	.word	0x000066d0
        /*0c38*/ 	.word	0x000000ff
        /*0c3c*/ 	.word	0x00000248
        /*0c40*/ 	.short	0x010a
        /*0c42*/ 	.byte	0x15
	.zero		1


	//   ....[178]....
        /*0c44*/ 	.word	0x00006920
        /*0c48*/ 	.word	0x000000ff
        /*0c4c*/ 	.word	0x00000228
        /*0c50*/ 	.short	0x010b
        /*0c52*/ 	.byte	0x15
	.zero		1


	//   ....[179]....
        /*0c54*/ 	.word	0x00006930
        /*0c58*/ 	.word	0x000000ff
        /*0c5c*/ 	.word	0x00000000
        /*0c60*/ 	.short	0x0101
        /*0c62*/ 	.byte	0x27
	.zero		1


	//   ....[180]....
        /*0c64*/ 	.word	0x00006960
        /*0c68*/ 	.word	0x000000ff
        /*0c6c*/ 	.word	0x00000230
        /*0c70*/ 	.short	0x010a
        /*0c72*/ 	.byte	0x15
	.zero		1


	//   ....[181]....
        /*0c74*/ 	.word	0x00006980
        /*0c78*/ 	.word	0x000000ff
        /*0c7c*/ 	.word	0x00000238
        /*0c80*/ 	.short	0x010a
        /*0c82*/ 	.byte	0x15
	.zero		1


	//   ....[182]....
        /*0c84*/ 	.word	0x000069a0
        /*0c88*/ 	.word	0x000000ff
        /*0c8c*/ 	.word	0x00000240
        /*0c90*/ 	.short	0x010a
        /*0c92*/ 	.byte	0x15
	.zero		1


	//   ....[183]....
        /*0c94*/ 	.word	0x000069e0
        /*0c98*/ 	.word	0x00000000
        /*0c9c*/ 	.word	0x00000248
        /*0ca0*/ 	.short	0x010a
        /*0ca2*/ 	.byte	0xff
	.zero		1


	//   ....[184]....
        /*0ca4*/ 	.word	0x00006d00
        /*0ca8*/ 	.word	0x00000003
        /*0cac*/ 	.word	0x00000260
        /*0cb0*/ 	.short	0x010a
        /*0cb2*/ 	.byte	0xff
	.zero		1


	//   ....[185]....
        /*0cb4*/ 	.word	0x00006e80
        /*0cb8*/ 	.word	0x00000000
        /*0cbc*/ 	.word	0x00000000
        /*0cc0*/ 	.short	0x0101
        /*0cc2*/ 	.byte	0xff
	.zero		1


	//   ....[186]....
        /*0cc4*/ 	.word	0x000079a0
        /*0cc8*/ 	.word	0x00000005
        /*0ccc*/ 	.word	0x00000210
        /*0cd0*/ 	.short	0x010a
        /*0cd2*/ 	.byte	0xff
	.zero		1


	//   ....[187]....
        /*0cd4*/ 	.word	0x000079e0
        /*0cd8*/ 	.word	0x0000005a
        /*0cdc*/ 	.word	0x00000280
        /*0ce0*/ 	.short	0x010a
        /*0ce2*/ 	.byte	0xff
	.zero		1


	//   ....[188]....
        /*0ce4*/ 	.word	0x00007b20
        /*0ce8*/ 	.word	0x00000005
        /*0cec*/ 	.word	0x00000210
        /*0cf0*/ 	.short	0x010a
        /*0cf2*/ 	.byte	0xff
	.zero		1


	//   ....[189]....
        /*0cf4*/ 	.word	0x00007c50
        /*0cf8*/ 	.word	0x00000000
        /*0cfc*/ 	.word	0x00000000
        /*0d00*/ 	.short	0x0101
        /*0d02*/ 	.byte	0xff
	.zero		1


	//   ....[190]....
        /*0d04*/ 	.word	0x00007cb0
        /*0d08*/ 	.word	0x0000005a
        /*0d0c*/ 	.word	0x00000280
        /*0d10*/ 	.short	0x010a
        /*0d12*/ 	.byte	0xff
	.zero		1


	//   ....[191]....
        /*0d14*/ 	.word	0x00008850
        /*0d18*/ 	.word	0x00000067
        /*0d1c*/ 	.word	0x00000210
        /*0d20*/ 	.short	0x010a
        /*0d22*/ 	.byte	0xff
	.zero		1


	//   ....[192]....
        /*0d24*/ 	.word	0x00008920
        /*0d28*/ 	.word	0x00000067
        /*0d2c*/ 	.word	0x00000210
        /*0d30*/ 	.short	0x010a
        /*0d32*/ 	.byte	0xff
	.zero		1


	//   ....[193]....
        /*0d34*/ 	.word	0x00008a50
        /*0d38*/ 	.word	0x00000000
        /*0d3c*/ 	.word	0x00000000
        /*0d40*/ 	.short	0x0101
        /*0d42*/ 	.byte	0xff
	.zero		1


	//   ....[194]....
        /*0d44*/ 	.word	0x000095e0
        /*0d48*/ 	.word	0x00000067
        /*0d4c*/ 	.word	0x00000210
        /*0d50*/ 	.short	0x010a
        /*0d52*/ 	.byte	0xff
	.zero		1


	//   ....[195]....
        /*0d54*/ 	.word	0x000096b0
        /*0d58*/ 	.word	0x00000067
        /*0d5c*/ 	.word	0x00000210
        /*0d60*/ 	.short	0x010a
        /*0d62*/ 	.byte	0xff
	.zero		1


	//   ....[196]....
        /*0d64*/ 	.word	0x000097e0
        /*0d68*/ 	.word	0x00000000
        /*0d6c*/ 	.word	0x00000000
        /*0d70*/ 	.short	0x0101
        /*0d72*/ 	.byte	0xff
	.zero		1


	//   ....[197]....
        /*0d74*/ 	.word	0x0000a390
        /*0d78*/ 	.word	0x00000066
        /*0d7c*/ 	.word	0x00000210
        /*0d80*/ 	.short	0x010a
        /*0d82*/ 	.byte	0xff
	.zero		1


	//   ....[198]....
        /*0d84*/ 	.word	0x0000a460
        /*0d88*/ 	.word	0x00000066
        /*0d8c*/ 	.word	0x00000210
        /*0d90*/ 	.short	0x010a
        /*0d92*/ 	.byte	0xff
	.zero		1


	//   ....[199]....
        /*0d94*/ 	.word	0x0000a590
        /*0d98*/ 	.word	0x00000000
        /*0d9c*/ 	.word	0x00000000
        /*0da0*/ 	.short	0x0101
        /*0da2*/ 	.byte	0xff
	.zero		1


	//   ....[200]....
        /*0da4*/ 	.word	0x0000a870
        /*0da8*/ 	.word	0x0000005a
        /*0dac*/ 	.word	0x00000000
        /*0db0*/ 	.short	0x0101
        /*0db2*/ 	.byte	0xff
	.zero		1


	//   ....[201]....
        /*0db4*/ 	.word	0x0000b230
        /*0db8*/ 	.word	0x00000000
        /*0dbc*/ 	.word	0x000002d0
        /*0dc0*/ 	.short	0x010a
        /*0dc2*/ 	.byte	0xff
	.zero		1


	//   ....[202]....
        /*0dc4*/ 	.word	0x0000b290
        /*0dc8*/ 	.word	0x00000000
        /*0dcc*/ 	.word	0x00000108
        /*0dd0*/ 	.short	0x010a
        /*0dd2*/ 	.byte	0xff
	.zero		1


	//   ....[203]....
        /*0dd4*/ 	.word	0x0000b2f0
        /*0dd8*/ 	.word	0x00000000
        /*0ddc*/ 	.word	0x00000108
        /*0de0*/ 	.short	0x010a
        /*0de2*/ 	.byte	0xff
	.zero		1


	//   ....[204]....
        /*0de4*/ 	.word	0x0000b340
        /*0de8*/ 	.word	0x00000003
        /*0dec*/ 	.word	0x00000260
        /*0df0*/ 	.short	0x010a
        /*0df2*/ 	.byte	0xff
	.zero		1


	//   ....[205]....
        /*0df4*/ 	.word	0x0000b3a0
        /*0df8*/ 	.word	0x00000000
        /*0dfc*/ 	.word	0x00000000
        /*0e00*/ 	.short	0x010a
        /*0e02*/ 	.byte	0xff
	.zero		1


	//   ....[206]....
        /*0e04*/ 	.word	0x0000b400
        /*0e08*/ 	.word	0x00000000
        /*0e0c*/ 	.word	0x00000000
        /*0e10*/ 	.short	0x010a
        /*0e12*/ 	.byte	0xff
	.zero		1


	//   ....[207]....
        /*0e14*/ 	.word	0x0000b460
        /*0e18*/ 	.word	0x00000000
        /*0e1c*/ 	.word	0x00000000
        /*0e20*/ 	.short	0x010a
        /*0e22*/ 	.byte	0xff
	.zero		1


	//   ....[208]....
        /*0e24*/ 	.word	0x0000b4c0
        /*0e28*/ 	.word	0x00000000
        /*0e2c*/ 	.word	0x00000000
        /*0e30*/ 	.short	0x010a
        /*0e32*/ 	.byte	0xff
	.zero		1


	//   ....[209]....
        /*0e34*/ 	.word	0x0000b520
        /*0e38*/ 	.word	0x00000000
        /*0e3c*/ 	.word	0x00000000
        /*0e40*/ 	.short	0x010a
        /*0e42*/ 	.byte	0xff
	.zero		1


	//   ....[210]....
        /*0e44*/ 	.word	0x0000b580
        /*0e48*/ 	.word	0x00000000
        /*0e4c*/ 	.word	0x00000000
        /*0e50*/ 	.short	0x010a
        /*0e52*/ 	.byte	0xff
	.zero		1


	//   ....[211]....
        /*0e54*/ 	.word	0x0000b5e0
        /*0e58*/ 	.word	0x00000000
        /*0e5c*/ 	.word	0x00000000
        /*0e60*/ 	.short	0x010a
        /*0e62*/ 	.byte	0xff
	.zero		1


	//   ....[212]....
        /*0e64*/ 	.word	0x0000b640
        /*0e68*/ 	.word	0x00000000
        /*0e6c*/ 	.word	0x00000000
        /*0e70*/ 	.short	0x010a
        /*0e72*/ 	.byte	0xff
	.zero		1


	//   ....[213]....
        /*0e74*/ 	.word	0x0000b6a0
        /*0e78*/ 	.word	0x00000000
        /*0e7c*/ 	.word	0x00000000
        /*0e80*/ 	.short	0x010a
        /*0e82*/ 	.byte	0xff
	.zero		1


	//   ....[214]....
        /*0e84*/ 	.word	0x0000b700
        /*0e88*/ 	.word	0x00000000
        /*0e8c*/ 	.word	0x00000000
        /*0e90*/ 	.short	0x010a
        /*0e92*/ 	.byte	0xff
	.zero		1


	//   ....[215]....
        /*0e94*/ 	.word	0x0000b760
        /*0e98*/ 	.word	0x00000000
        /*0e9c*/ 	.word	0x00000000
        /*0ea0*/ 	.short	0x010a
        /*0ea2*/ 	.byte	0xff
	.zero		1


	//   ....[216]....
        /*0ea4*/ 	.word	0x0000b7c0
        /*0ea8*/ 	.word	0x00000000
        /*0eac*/ 	.word	0x00000000
        /*0eb0*/ 	.short	0x010a
        /*0eb2*/ 	.byte	0xff
	.zero		1


	//   ....[217]....
        /*0eb4*/ 	.word	0x0000b820
        /*0eb8*/ 	.word	0x00000000
        /*0ebc*/ 	.word	0x00000000
        /*0ec0*/ 	.short	0x010a
        /*0ec2*/ 	.byte	0xff
	.zero		1


	//   ....[218]....
        /*0ec4*/ 	.word	0x0000b880
        /*0ec8*/ 	.word	0x00000000
        /*0ecc*/ 	.word	0x00000000
        /*0ed0*/ 	.short	0x010a
        /*0ed2*/ 	.byte	0xff
	.zero		1


	//   ....[219]....
        /*0ed4*/ 	.word	0x0000b8e0
        /*0ed8*/ 	.word	0x00000000
        /*0edc*/ 	.word	0x00000000
        /*0ee0*/ 	.short	0x010a
        /*0ee2*/ 	.byte	0xff
	.zero		1


	//   ....[220]....
        /*0ee4*/ 	.word	0x0000b940
        /*0ee8*/ 	.word	0x00000000
        /*0eec*/ 	.word	0x00000000
        /*0ef0*/ 	.short	0x010a
        /*0ef2*/ 	.byte	0xff
	.zero		1


	//   ....[221]....
        /*0ef4*/ 	.word	0x0000b9a0
        /*0ef8*/ 	.word	0x00000000
        /*0efc*/ 	.word	0x00000000
        /*0f00*/ 	.short	0x010a
        /*0f02*/ 	.byte	0xff
	.zero		1


	//   ....[222]....
        /*0f04*/ 	.word	0x0000ba00
        /*0f08*/ 	.word	0x00000000
        /*0f0c*/ 	.word	0x00000000
        /*0f10*/ 	.short	0x010a
        /*0f12*/ 	.byte	0xff
	.zero		1


	//   ....[223]....
        /*0f14*/ 	.word	0x0000ba60
        /*0f18*/ 	.word	0x00000000
        /*0f1c*/ 	.word	0x00000000
        /*0f20*/ 	.short	0x010a
        /*0f22*/ 	.byte	0xff
	.zero		1


	//   ....[224]....
        /*0f24*/ 	.word	0x0000bac0
        /*0f28*/ 	.word	0x00000000
        /*0f2c*/ 	.word	0x00000000
        /*0f30*/ 	.short	0x010a
        /*0f32*/ 	.byte	0xff
	.zero		1


	//   ....[225]....
        /*0f34*/ 	.word	0x0000bb20
        /*0f38*/ 	.word	0x00000000
        /*0f3c*/ 	.word	0x00000000
        /*0f40*/ 	.short	0x010a
        /*0f42*/ 	.byte	0xff
	.zero		1


	//   ....[226]....
        /*0f44*/ 	.word	0x0000bb80
        /*0f48*/ 	.word	0x00000000
        /*0f4c*/ 	.word	0x00000000
        /*0f50*/ 	.short	0x010a
        /*0f52*/ 	.byte	0xff
	.zero		1


	//   ....[227]....
        /*0f54*/ 	.word	0x0000bbe0
        /*0f58*/ 	.word	0x00000000
        /*0f5c*/ 	.word	0x00000000
        /*0f60*/ 	.short	0x010a
        /*0f62*/ 	.byte	0xff
	.zero		1


	//   ....[228]....
        /*0f64*/ 	.word	0x0000bc40
        /*0f68*/ 	.word	0x00000000
        /*0f6c*/ 	.word	0x00000000
        /*0f70*/ 	.short	0x010a
        /*0f72*/ 	.byte	0xff
	.zero		1


	//   ....[229]....
        /*0f74*/ 	.word	0x0000bca0
        /*0f78*/ 	.word	0x00000000
        /*0f7c*/ 	.word	0x00000000
        /*0f80*/ 	.short	0x010a
        /*0f82*/ 	.byte	0xff
	.zero		1


	//   ....[230]....
        /*0f84*/ 	.word	0x0000bd00
        /*0f88*/ 	.word	0x00000000
        /*0f8c*/ 	.word	0x00000000
        /*0f90*/ 	.short	0x010a
        /*0f92*/ 	.byte	0xff
	.zero		1


	//   ....[231]....
        /*0f94*/ 	.word	0x0000bd60
        /*0f98*/ 	.word	0x00000000
        /*0f9c*/ 	.word	0x00000000
        /*0fa0*/ 	.short	0x010a
        /*0fa2*/ 	.byte	0xff
	.zero		1


	//   ....[232]....
        /*0fa4*/ 	.word	0x0000bdc0
        /*0fa8*/ 	.word	0x00000000
        /*0fac*/ 	.word	0x00000000
        /*0fb0*/ 	.short	0x010a
        /*0fb2*/ 	.byte	0xff
	.zero		1


	//   ....[233]....
        /*0fb4*/ 	.word	0x0000be20
        /*0fb8*/ 	.word	0x00000000
        /*0fbc*/ 	.word	0x00000000
        /*0fc0*/ 	.short	0x010a
        /*0fc2*/ 	.byte	0xff
	.zero		1


	//   ....[234]....
        /*0fc4*/ 	.word	0x0000be80
        /*0fc8*/ 	.word	0x00000000
        /*0fcc*/ 	.word	0x00000000
        /*0fd0*/ 	.short	0x010a
        /*0fd2*/ 	.byte	0xff
	.zero		1


	//   ....[235]....
        /*0fd4*/ 	.word	0x0000bee0
        /*0fd8*/ 	.word	0x00000000
        /*0fdc*/ 	.word	0x00000000
        /*0fe0*/ 	.short	0x010a
        /*0fe2*/ 	.byte	0xff
	.zero		1


	//   ....[236]....
        /*0fe4*/ 	.word	0x0000bf40
        /*0fe8*/ 	.word	0x00000000
        /*0fec*/ 	.word	0x00000000
        /*0ff0*/ 	.short	0x010a
        /*0ff2*/ 	.byte	0xff
	.zero		1


	//   ....[237]....
        /*0ff4*/ 	.word	0x0000bf90
        /*0ff8*/ 	.word	0x00000002
        /*0ffc*/ 	.word	0x000002c0
        /*1000*/ 	.short	0x010a
        /*1002*/ 	.byte	0xff
	.zero		1


	//   ....[238]....
        /*1004*/ 	.word	0x0000bff0
        /*1008*/ 	.word	0x00000002
        /*100c*/ 	.word	0x00000270
        /*1010*/ 	.short	0x010a
        /*1012*/ 	.byte	0xff
	.zero		1


	//   ....[239]....
        /*1014*/ 	.word	0x0000c040
        /*1018*/ 	.word	0x00000002
        /*101c*/ 	.word	0x00000260
        /*1020*/ 	.short	0x010a
        /*1022*/ 	.byte	0xff
	.zero		1


	//   ....[240]....
        /*1024*/ 	.word	0x0000c0a0
        /*1028*/ 	.word	0x00000000
        /*102c*/ 	.word	0x00000270
        /*1030*/ 	.short	0x010a
        /*1032*/ 	.byte	0xff
	.zero		1


	//   ....[241]....
        /*1034*/ 	.word	0x0000c100
        /*1038*/ 	.word	0x00000000
        /*103c*/ 	.word	0x00000008
        /*1040*/ 	.short	0x010a
        /*1042*/ 	.byte	0xff
	.zero		1


	//   ....[242]....
        /*1044*/ 	.word	0x0000c1e0
        /*1048*/ 	.word	0x00000000
        /*104c*/ 	.word	0x00000008
        /*1050*/ 	.short	0x010a
        /*1052*/ 	.byte	0xff
	.zero		1


	//   ....[243]....
        /*1054*/ 	.word	0x0000c230
        /*1058*/ 	.word	0x00000000
        /*105c*/ 	.word	0x00000260
        /*1060*/ 	.short	0x010a
        /*1062*/ 	.byte	0xff
	.zero		1


	//   ....[244]....
        /*1064*/ 	.word	0x0000c290
        /*1068*/ 	.word	0x00000000
        /*106c*/ 	.word	0x000002a0
        /*1070*/ 	.short	0x010a
        /*1072*/ 	.byte	0xff
	.zero		1


	//   ....[245]....
        /*1074*/ 	.word	0x0000c2f0
        /*1078*/ 	.word	0x00000000
        /*107c*/ 	.word	0x00000000
        /*1080*/ 	.short	0x010a
        /*1082*/ 	.byte	0xff
	.zero		1


	//   ....[246]....
        /*1084*/ 	.word	0x0000c350
        /*1088*/ 	.word	0x00000000
        /*108c*/ 	.word	0x00000000
        /*1090*/ 	.short	0x010a
        /*1092*/ 	.byte	0xff
	.zero		1


	//   ....[247]....
        /*1094*/ 	.word	0x0000c3b0
        /*1098*/ 	.word	0x00000000
        /*109c*/ 	.word	0x00000000
        /*10a0*/ 	.short	0x010a
        /*10a2*/ 	.byte	0xff
	.zero		1


	//   ....[248]....
        /*10a4*/ 	.word	0x0000c410
        /*10a8*/ 	.word	0x00000000
        /*10ac*/ 	.word	0x00000000
        /*10b0*/ 	.short	0x010a
        /*10b2*/ 	.byte	0xff
	.zero		1


	//   ....[249]....
        /*10b4*/ 	.word	0x0000c470
        /*10b8*/ 	.word	0x00000000
        /*10bc*/ 	.word	0x000002e0
        /*10c0*/ 	.short	0x010a
        /*10c2*/ 	.byte	0xff
	.zero		1


	//   ....[250]....
        /*10c4*/ 	.word	0x0000c4c0
        /*10c8*/ 	.word	0x00000008
        /*10cc*/ 	.word	0x00000260
        /*10d0*/ 	.short	0x010a
        /*10d2*/ 	.byte	0xff
	.zero		1


	//   ....[251]....
        /*10d4*/ 	.word	0x0000c520
        /*10d8*/ 	.word	0x00000000
        /*10dc*/ 	.word	0x00000258
        /*10e0*/ 	.short	0x010a
        /*10e2*/ 	.byte	0xff
	.zero		1


	//   ....[252]....
        /*10e4*/ 	.word	0x0000c580
        /*10e8*/ 	.word	0x00000005
        /*10ec*/ 	.word	0x00000230
        /*10f0*/ 	.short	0x010a
        /*10f2*/ 	.byte	0xff
	.zero		1


	//   ....[253]....
        /*10f4*/ 	.word	0x0000c5e0
        /*10f8*/ 	.word	0x00000005
        /*10fc*/ 	.word	0x00000238
        /*1100*/ 	.short	0x010a
        /*1102*/ 	.byte	0xff
	.zero		1


	//   ....[254]....
        /*1104*/ 	.word	0x0000c640
        /*1108*/ 	.word	0x00000005
        /*110c*/ 	.word	0x00000240
        /*1110*/ 	.short	0x010a
        /*1112*/ 	.byte	0xff
	.zero		1


	//   ....[255]....
        /*1114*/ 	.word	0x0000c6a0
        /*1118*/ 	.word	0x00000005
        /*111c*/ 	.word	0x00000248
        /*1120*/ 	.short	0x010a
        /*1122*/ 	.byte	0xff
	.zero		1


	//   ....[0]....
        /*1124*/ 	.word	0x0000c700
        /*1128*/ 	.word	0x00000000
        /*112c*/ 	.word	0x00000230
        /*1130*/ 	.short	0x010a
        /*1132*/ 	.byte	0xff
	.zero		1


	//   ....[1]....
        /*1134*/ 	.word	0x0000c760
        /*1138*/ 	.word	0x00000000
        /*113c*/ 	.word	0x00000238
        /*1140*/ 	.short	0x010a
        /*1142*/ 	.byte	0xff
	.zero		1


	//   ....[2]....
        /*1144*/ 	.word	0x0000c7c0
        /*1148*/ 	.word	0x00000000
        /*114c*/ 	.word	0x00000240
        /*1150*/ 	.short	0x010a
        /*1152*/ 	.byte	0xff
	.zero		1


	//   ....[3]....
        /*1154*/ 	.word	0x0000c810
        /*1158*/ 	.word	0x00000003
        /*115c*/ 	.word	0x00000260
        /*1160*/ 	.short	0x010a
        /*1162*/ 	.byte	0xff
	.zero		1


	//   ....[4]....
        /*1164*/ 	.word	0x0000c860
        /*1168*/ 	.word	0x00000005
        /*116c*/ 	.word	0x00000210
        /*1170*/ 	.short	0x010a
        /*1172*/ 	.byte	0xff
	.zero		1


	//   ....[5]....
        /*1174*/ 	.word	0x0000c8b0
        /*1178*/ 	.word	0x0000005a
        /*117c*/ 	.word	0x00000280
        /*1180*/ 	.short	0x010a
        /*1182*/ 	.byte	0xff
	.zero		1


	//   ....[6]....
        /*1184*/ 	.word	0x0000c900
        /*1188*/ 	.word	0x00000067
        /*118c*/ 	.word	0x00000210
        /*1190*/ 	.short	0x010a
        /*1192*/ 	.byte	0xff
	.zero		1


	//   ....[7]....
        /*1194*/ 	.word	0x0000c950
        /*1198*/ 	.word	0x00000067
        /*119c*/ 	.word	0x00000210
        /*11a0*/ 	.short	0x010a
        /*11a2*/ 	.byte	0xff
	.zero		1


	//   ....[8]....
        /*11a4*/ 	.word	0x0000c9a0
        /*11a8*/ 	.word	0x00000066
        /*11ac*/ 	.word	0x00000210
        /*11b0*/ 	.short	0x010a
        /*11b2*/ 	.byte	0xff
	.zero		1


	//----- nvinfo : EIATTR_NUM_MBARRIERS
	.align		4
.L_48:
        /*11b4*/ 	.byte	0x03, 0x38
        /*11b6*/ 	.short	0x005d


	//----- nvinfo : EIATTR_EXIT_INSTR_OFFSETS
	.align		4
        /*11b8*/ 	.byte	0x04, 0x1c
        /*11ba*/ 	.short	(.L_50 - .L_49)


	//   ....[0]....
.L_49:
        /*11bc*/ 	.word	0x00003ee0


	//   ....[1]....
        /*11c0*/ 	.word	0x000043d0


	//   ....[2]....
        /*11c4*/ 	.word	0x00004430


	//   ....[3]....
        /*11c8*/ 	.word	0x00005660


	//   ....[4]....
        /*11cc*/ 	.word	0x00006a10


	//   ....[5]....
        /*11d0*/ 	.word	0x00006a50


	//   ....[6]....
        /*11d4*/ 	.word	0x0000b220


	//----- nvinfo : EIATTR_MAX_THREADS
	.align		4
.L_50:
        /*11d8*/ 	.byte	0x04, 0x05
        /*11da*/ 	.short	(.L_52 - .L_51)
.L_51:
        /*11dc*/ 	.word	0x00000100
        /*11e0*/ 	.word	0x00000001
        /*11e4*/ 	.word	0x00000001


	//----- nvinfo : EIATTR_CRS_STACK_SIZE
	.align		4
.L_52:
        /*11e8*/ 	.byte	0x04, 0x1e
        /*11ea*/ 	.short	(.L_54 - .L_53)
.L_53:
        /*11ec*/ 	.word	0x00000000


	//----- nvinfo : EIATTR_CBANK_PARAM_SIZE
	.align		4
.L_54:
        /*11f0*/ 	.byte	0x03, 0x19
        /*11f2*/ 	.short	0x0800


	//----- nvinfo : EIATTR_PARAM_CBANK
	.align		4
        /*11f4*/ 	.byte	0x04, 0x0a
        /*11f6*/ 	.short	(.L_56 - .L_55)
	.align		4
.L_55:
        /*11f8*/ 	.word	index@(.nv.constant0._ZN7cutlass13device_kernelINS_4gemm6kernel13GemmUniversalIN4cute5tupleIJiiiiEEENS1_10collective13CollectiveMmaINS1_35MainloopSm100TmaUmmaWarpSpecializedILi33ELi2ELi4ENS5_IJNS4_1CILi4EEENSA_ILi1EEESC_EEEEENS5_IJNSA_ILi128EEENSA_ILi256EEENSA_ILi32EEEEEENS_12float_e4m3_tENS5_IJlSC_lEEESJ_SK_NS4_8TiledMMAINS4_8MMA_AtomIJNS4_10MMA_TraitsINS4_25SM100_MMA_F8F6F4_2x1SM_SSEJSJ_SJ_fSF_SG_NS4_17integral_constantINS4_4UMMA5MajorELSR_0EEESS_NSP_INSQ_7ScaleInELST_0EEESU_EEEEEENS4_6LayoutINS5_IJSC_SC_SC_EEENS5_IJNSA_ILi0EEESZ_SZ_EEEEENS5_IJNS4_10UnderscoreES12_S12_EEEEENS4_18SM100_TMA_2SM_LOADENS4_14ComposedLayoutINS4_7SwizzleILi1ELi4ELi3EEENS4_18smem_ptr_flag_bitsILi8EEENSX_INS5_IJNSA_ILi8EEESH_EEENS5_IJSH_SC_EEEEEEEvNS4_8identityENS4_28SM100_TMA_2SM_LOAD_MULTICASTES1F_vS1G_EENS_8epilogue10collective18CollectiveEpilogueINS1J_23Sm100TmaWarpSpecializedILi4ELi2ELi32ELb0ELb0EEEJNS5_IJNSA_ILi64EEESG_SH_EEENS5_IJNSX_IS1O_SC_EENSX_INS5_IJSH_NSA_ILi2EEEEEENS5_IJSC_SF_EEEEEEEESJ_SK_SJ_SK_NS1J_6fusion15FusionCallbacksIS1N_NS1W_17LinearCombinationISJ_fSJ_fLNS_15FloatRoundStyleE2EEES1P_S1V_JEEENS4_5SM1004TMEM4LOAD26SM100_TMEM_LOAD_32dp32b32xENS4_13SM90_TMA_LOADES1F_NS4_39AutoVectorizingCopyWithAssumedAlignmentILi128EEENS4_14SM90_TMA_STOREES1F_S28_S28_EEEvvEEEEvNT_6ParamsE)
        /*11fc*/ 	.short	0x0380
        /*11fe*/ 	.short	0x0800


	//----- nvinfo : EIATTR_SW_WAR
	.align		4
.L_56:
        /*1200*/ 	.byte	0x04, 0x36
        /*1202*/ 	.short	(.L_58 - .L_57)
.L_57:
        /*1204*/ 	.word	0x00000008
.L_58:


//--------------------- .nv.callgraph             --------------------------
	.section	.nv.callgraph,"",@"SHT_CUDA_CALLGRAPH"
	.align	4
	.sectionentsize	8
	.align		4
        /*0000*/ 	.word	0x00000000
	.align		4
        /*0004*/ 	.word	0xffffffff
	.align		4
        /*0008*/ 	.word	index@(_ZN7cutlass13device_kernelINS_4gemm6kernel13GemmUniversalIN4cute5tupleIJiiiiEEENS1_10collective13CollectiveMmaINS1_35MainloopSm100TmaUmmaWarpSpecializedILi33ELi2ELi4ENS5_IJNS4_1CILi4EEENSA_ILi1EEESC_EEEEENS5_IJNSA_ILi128EEENSA_ILi256EEENSA_ILi32EEEEEENS_12float_e4m3_tENS5_IJlSC_lEEESJ_SK_NS4_8TiledMMAINS4_8MMA_AtomIJNS4_10MMA_TraitsINS4_25SM100_MMA_F8F6F4_2x1SM_SSEJSJ_SJ_fSF_SG_NS4_17integral_constantINS4_4UMMA5MajorELSR_0EEESS_NSP_INSQ_7ScaleInELST_0EEESU_EEEEEENS4_6LayoutINS5_IJSC_SC_SC_EEENS5_IJNSA_ILi0EEESZ_SZ_EEEEENS5_IJNS4_10UnderscoreES12_S12_EEEEENS4_18SM100_TMA_2SM_LOADENS4_14ComposedLayoutINS4_7SwizzleILi1ELi4ELi3EEENS4_18smem_ptr_flag_bitsILi8EEENSX_INS5_IJNSA_ILi8EEESH_EEENS5_IJSH_SC_EEEEEEEvNS4_8identityENS4_28SM100_TMA_2SM_LOAD_MULTICASTES1F_vS1G_EENS_8epilogue10collective18CollectiveEpilogueINS1J_23Sm100TmaWarpSpecializedILi4ELi2ELi32ELb0ELb0EEEJNS5_IJNSA_ILi64EEESG_SH_EEENS5_IJNSX_IS1O_SC_EENSX_INS5_IJSH_NSA_ILi2EEEEEENS5_IJSC_SF_EEEEEEEESJ_SK_SJ_SK_NS1J_6fusion15FusionCallbacksIS1N_NS1W_17LinearCombinationISJ_fSJ_fLNS_15FloatRoundStyleE2EEES1P_S1V_JEEENS4_5SM1004TMEM4LOAD26SM100_TMEM_LOAD_32dp32b32xENS4_13SM90_TMA_LOADES1F_NS4_39AutoVectorizingCopyWithAssumedAlignmentILi128EEENS4_14SM90_TMA_STOREES1F_S28_S28_EEEvvEEEEvNT_6ParamsE)
	.align		4
        /*000c*/ 	.word	index@(__assertfail)
	.align		4
        /*0010*/ 	.word	0x00000000
	.align		4
        /*0014*/ 	.word	0xfffffffe
	.align		4
        /*0018*/ 	.word	0x00000000
	.align		4
        /*001c*/ 	.word	0xfffffffd
	.align		4
        /*0020*/ 	.word	0x00000000
	.align		4
        /*0024*/ 	.word	0xfffffffc


//--------------------- .nv.constant4             --------------------------
	.section	.nv.constant4,"a",@progbits
	.align	8
	.align		8
.nv.constant4:
        /*0000*/ 	.dword	__assertfail
	.align		8
        /*0008*/ 	.dword	__unnamed_1
	.align		8
        /*0010*/ 	.dword	__unnamed_2
	.align		8
        /*0018*/ 	.dword	__unnamed_3
	.align		8
        /*0020*/ 	.dword	_ZN40_INTERNAL_74fe534d_4_k_cu_0560e721_300664cuda3std3__45__cpo5beginE
	.align		8
        /*0028*/ 	.dword	_ZN40_INTERNAL_74fe534d_4_k_cu_0560e721_300664cuda3std3__45__cpo3endE
	.align		8
        /*0030*/ 	.dword	_ZN40_INTERNAL_74fe534d_4_k_cu_0560e721_300664cuda3std3__45__cpo6cbeginE
	.align		8
        /*0038*/ 	.dword	_ZN40_INTERNAL_74fe534d_4_k_cu_0560e721_300664cuda3std3__45__cpo4cendE
	.align		8
        /*0040*/ 	.dword	_ZN40_INTERNAL_74fe534d_4_k_cu_0560e721_300664cuda3std3__442_GLOBAL__N__74fe534d_4_k_cu_0560e721_300666ignoreE
	.align		8
        /*0048*/ 	.dword	_ZN40_INTERNAL_74fe534d_4_k_cu_0560e721_300664cuda3std3__419piecewise_constructE
	.align		8
        /*0050*/ 	.dword	_ZN40_INTERNAL_74fe534d_4_k_cu_0560e721_300664cuda3std3__48in_placeE
	.align		8
        /*0058*/ 	.dword	_ZN40_INTERNAL_74fe534d_4_k_cu_0560e721_300664cuda3std6ranges3__45__cpo4swapE
	.align		8
        /*0060*/ 	.dword	_ZN40_INTERNAL_74fe534d_4_k_cu_0560e721_300664cuda3std6ranges3__45__cpo9iter_moveE
	.align		8
        /*0068*/ 	.dword	_ZN40_INTERNAL_74fe534d_4_k_cu_0560e721_300664cute7productE
	.align		8
        /*0070*/ 	.dword	_ZN40_INTERNAL_74fe534d_4_k_cu_0560e721_300664cute1_E
	.align		8
        /*0078*/ 	.dword	$str$25
	.align		8
        /*0080*/ 	.dword	$str$26
	.align		8
        /*0088*/ 	.dword	$str$27
	.align		8
        /*0090*/ 	.dword	$str$28


//--------------------- .text._ZN7cutlass13device_kernelINS_4gemm6kernel13GemmUniversalIN4cute5tupleIJiiiiEEENS1_10collective13CollectiveMmaINS1_35MainloopSm100TmaUmmaWarpSpecializedILi33ELi2ELi4ENS5_IJNS4_1CILi4EEENSA_ILi1EEESC_EEEEENS5_IJNSA_ILi128EEENSA_ILi256EEENSA_ILi32EEEEEENS_12float_e4m3_tENS5_IJlSC_lEEESJ_SK_NS4_8TiledMMAINS4_8MMA_AtomIJNS4_10MMA_TraitsINS4_25SM100_MMA_F8F6F4_2x1SM_SSEJSJ_SJ_fSF_SG_NS4_17integral_constantINS4_4UMMA5MajorELSR_0EEESS_NSP_INSQ_7ScaleInELST_0EEESU_EEEEEENS4_6LayoutINS5_IJSC_SC_SC_EEENS5_IJNSA_ILi0EEESZ_SZ_EEEEENS5_IJNS4_10UnderscoreES12_S12_EEEEENS4_18SM100_TMA_2SM_LOADENS4_14ComposedLayoutINS4_7SwizzleILi1ELi4ELi3EEENS4_18smem_ptr_flag_bitsILi8EEENSX_INS5_IJNSA_ILi8EEESH_EEENS5_IJSH_SC_EEEEEEEvNS4_8identityENS4_28SM100_TMA_2SM_LOAD_MULTICASTES1F_vS1G_EENS_8epilogue10collective18CollectiveEpilogueINS1J_23Sm100TmaWarpSpecializedILi4ELi2ELi32ELb0ELb0EEEJNS5_IJNSA_ILi64EEESG_SH_EEENS5_IJNSX_IS1O_SC_EENSX_INS5_IJSH_NSA_ILi2EEEEEENS5_IJSC_SF_EEEEEEEESJ_SK_SJ_SK_NS1J_6fusion15FusionCallbacksIS1N_NS1W_17LinearCombinationISJ_fSJ_fLNS_15FloatRoundStyleE2EEES1P_S1V_JEEENS4_5SM1004TMEM4LOAD26SM100_TMEM_LOAD_32dp32b32xENS4_13SM90_TMA_LOADES1F_NS4_39AutoVectorizingCopyWithAssumedAlignmentILi128EEENS4_14SM90_TMA_STOREES1F_S28_S28_EEEvvEEEEvNT_6ParamsE --------------------------
	.section	.text._ZN7cutlass13device_kernelINS_4gemm6kernel13GemmUniversalIN4cute5tupleIJiiiiEEENS1_10collective13CollectiveMmaINS1_35MainloopSm100TmaUmmaWarpSpecializedILi33ELi2ELi4ENS5_IJNS4_1CILi4EEENSA_ILi1EEESC_EEEEENS5_IJNSA_ILi128EEENSA_ILi256EEENSA_ILi32EEEEEENS_12float_e4m3_tENS5_IJlSC_lEEESJ_SK_NS4_8TiledMMAINS4_8MMA_AtomIJNS4_10MMA_TraitsINS4_25SM100_MMA_F8F6F4_2x1SM_SSEJSJ_SJ_fSF_SG_NS4_17integral_constantINS4_4UMMA5MajorELSR_0EEESS_NSP_INSQ_7ScaleInELST_0EEESU_EEEEEENS4_6LayoutINS5_IJSC_SC_SC_EEENS5_IJNSA_ILi0EEESZ_SZ_EEEEENS5_IJNS4_10UnderscoreES12_S12_EEEEENS4_18SM100_TMA_2SM_LOADENS4_14ComposedLayoutINS4_7SwizzleILi1ELi4ELi3EEENS4_18smem_ptr_flag_bitsILi8EEENSX_INS5_IJNSA_ILi8EEESH_EEENS5_IJSH_SC_EEEEEEEvNS4_8identityENS4_28SM100_TMA_2SM_LOAD_MULTICASTES1F_vS1G_EENS_8epilogue10collective18CollectiveEpilogueINS1J_23Sm100TmaWarpSpecializedILi4ELi2ELi32ELb0ELb0EEEJNS5_IJNSA_ILi64EEESG_SH_EEENS5_IJNSX_IS1O_SC_EENSX_INS5_IJSH_NSA_ILi2EEEEEENS5_IJSC_SF_EEEEEEEESJ_SK_SJ_SK_NS1J_6fusion15FusionCallbacksIS1N_NS1W_17LinearCombinationISJ_fSJ_fLNS_15FloatRoundStyleE2EEES1P_S1V_JEEENS4_5SM1004TMEM4LOAD26SM100_TMEM_LOAD_32dp32b32xENS4_13SM90_TMA_LOADES1F_NS4_39AutoVectorizingCopyWithAssumedAlignmentILi128EEENS4_14SM90_TMA_STOREES1F_S28_S28_EEEvvEEEEvNT_6ParamsE,"ax",@progbits
	.align	128
.text._ZN7cutlass13device_kernelINS_4gemm6kernel13GemmUniversalIN4cute5tupleIJiiiiEEENS1_10collective13CollectiveMmaINS1_35MainloopSm100TmaUmmaWarpSpecializedILi33ELi2ELi4ENS5_IJNS4_1CILi4EEENSA_ILi1EEESC_EEEEENS5_IJNSA_ILi128EEENSA_ILi256EEENSA_ILi32EEEEEENS_12float_e4m3_tENS5_IJlSC_lEEESJ_SK_NS4_8TiledMMAINS4_8MMA_AtomIJNS4_10MMA_TraitsINS4_25SM100_MMA_F8F6F4_2x1SM_SSEJSJ_SJ_fSF_SG_NS4_17integral_constantINS4_4UMMA5MajorELSR_0EEESS_NSP_INSQ_7ScaleInELST_0EEESU_EEEEEENS4_6LayoutINS5_IJSC_SC_SC_EEENS5_IJNSA_ILi0EEESZ_SZ_EEEEENS5_IJNS4_10UnderscoreES12_S12_EEEEENS4_18SM100_TMA_2SM_LOADENS4_14ComposedLayoutINS4_7SwizzleILi1ELi4ELi3EEENS4_18smem_ptr_flag_bitsILi8EEENSX_INS5_IJNSA_ILi8EEESH_EEENS5_IJSH_SC_EEEEEEEvNS4_8identityENS4_28SM100_TMA_2SM_LOAD_MULTICASTES1F_vS1G_EENS_8epilogue10collective18CollectiveEpilogueINS1J_23Sm100TmaWarpSpecializedILi4ELi2ELi32ELb0ELb0EEEJNS5_IJNSA_ILi64EEESG_SH_EEENS5_IJNSX_IS1O_SC_EENSX_INS5_IJSH_NSA_ILi2EEEEEENS5_IJSC_SF_EEEEEEEESJ_SK_SJ_SK_NS1J_6fusion15FusionCallbacksIS1N_NS1W_17LinearCombinationISJ_fSJ_fLNS_15FloatRoundStyleE2EEES1P_S1V_JEEENS4_5SM1004TMEM4LOAD26SM100_TMEM_LOAD_32dp32b32xENS4_13SM90_TMA_LOADES1F_NS4_39AutoVectorizingCopyWithAssumedAlignmentILi128EEENS4_14SM90_TMA_STOREES1F_S28_S28_EEEvvEEEEvNT_6ParamsE:
        .type           _ZN7cutlass13device_kernelINS_4gemm6kernel13GemmUniversalIN4cute5tupleIJiiiiEEENS1_10collective13CollectiveMmaINS1_35MainloopSm100TmaUmmaWarpSpecializedILi33ELi2ELi4ENS5_IJNS4_1CILi4EEENSA_ILi1EEESC_EEEEENS5_IJNSA_ILi128EEENSA_ILi256EEENSA_ILi32EEEEEENS_12float_e4m3_tENS5_IJlSC_lEEESJ_SK_NS4_8TiledMMAINS4_8MMA_AtomIJNS4_10MMA_TraitsINS4_25SM100_MMA_F8F6F4_2x1SM_SSEJSJ_SJ_fSF_SG_NS4_17integral_constantINS4_4UMMA5MajorELSR_0EEESS_NSP_INSQ_7ScaleInELST_0EEESU_EEEEEENS4_6LayoutINS5_IJSC_SC_SC_EEENS5_IJNSA_ILi0EEESZ_SZ_EEEEENS5_IJNS4_10UnderscoreES12_S12_EEEEENS4_18SM100_TMA_2SM_LOADENS4_14ComposedLayoutINS4_7SwizzleILi1ELi4ELi3EEENS4_18smem_ptr_flag_bitsILi8EEENSX_INS5_IJNSA_ILi8EEESH_EEENS5_IJSH_SC_EEEEEEEvNS4_8identityENS4_28SM100_TMA_2SM_LOAD_MULTICASTES1F_vS1G_EENS_8epilogue10collective18CollectiveEpilogueINS1J_23Sm100TmaWarpSpecializedILi4ELi2ELi32ELb0ELb0EEEJNS5_IJNSA_ILi64EEESG_SH_EEENS5_IJNSX_IS1O_SC_EENSX_INS5_IJSH_NSA_ILi2EEEEEENS5_IJSC_SF_EEEEEEEESJ_SK_SJ_SK_NS1J_6fusion15FusionCallbacksIS1N_NS1W_17LinearCombinationISJ_fSJ_fLNS_15FloatRoundStyleE2EEES1P_S1V_JEEENS4_5SM1004TMEM4LOAD26SM100_TMEM_LOAD_32dp32b32xENS4_13SM90_TMA_LOADES1F_NS4_39AutoVectorizingCopyWithAssumedAlignmentILi128EEENS4_14SM90_TMA_STOREES1F_S28_S28_EEEvvEEEEvNT_6ParamsE,@function
        .size           _ZN7cutlass13device_kernelINS_4gemm6kernel13GemmUniversalIN4cute5tupleIJiiiiEEENS1_10collective13CollectiveMmaINS1_35MainloopSm100TmaUmmaWarpSpecializedILi33ELi2ELi4ENS5_IJNS4_1CILi4EEENSA_ILi1EEESC_EEEEENS5_IJNSA_ILi128EEENSA_ILi256EEENSA_ILi32EEEEEENS_12float_e4m3_tENS5_IJlSC_lEEESJ_SK_NS4_8TiledMMAINS4_8MMA_AtomIJNS4_10MMA_TraitsINS4_25SM100_MMA_F8F6F4_2x1SM_SSEJSJ_SJ_fSF_SG_NS4_17integral_constantINS4_4UMMA5MajorELSR_0EEESS_NSP_INSQ_7ScaleInELST_0EEESU_EEEEEENS4_6LayoutINS5_IJSC_SC_SC_EEENS5_IJNSA_ILi0EEESZ_SZ_EEEEENS5_IJNS4_10UnderscoreES12_S12_EEEEENS4_18SM100_TMA_2SM_LOADENS4_14ComposedLayoutINS4_7SwizzleILi1ELi4ELi3EEENS4_18smem_ptr_flag_bitsILi8EEENSX_INS5_IJNSA_ILi8EEESH_EEENS5_IJSH_SC_EEEEEEEvNS4_8identityENS4_28SM100_TMA_2SM_LOAD_MULTICASTES1F_vS1G_EENS_8epilogue10collective18CollectiveEpilogueINS1J_23Sm100TmaWarpSpecializedILi4ELi2ELi32ELb0ELb0EEEJNS5_IJNSA_ILi64EEESG_SH_EEENS5_IJNSX_IS1O_SC_EENSX_INS5_IJSH_NSA_ILi2EEEEEENS5_IJSC_SF_EEEEEEEESJ_SK_SJ_SK_NS1J_6fusion15FusionCallbacksIS1N_NS1W_17LinearCombinationISJ_fSJ_fLNS_15FloatRoundStyleE2EEES1P_S1V_JEEENS4_5SM1004TMEM4LOAD26SM100_TMEM_LOAD_32dp32b32xENS4_13SM90_TMA_LOADES1F_NS4_39AutoVectorizingCopyWithAssumedAlignmentILi128EEENS4_14SM90_TMA_STOREES1F_S28_S28_EEEvvEEEEvNT_6ParamsE,(.L_x_279 - _ZN7cutlass13device_kernelINS_4gemm6kernel13GemmUniversalIN4cute5tupleIJiiiiEEENS1_10collective13CollectiveMmaINS1_35MainloopSm100TmaUmmaWarpSpecializedILi33ELi2ELi4ENS5_IJNS4_1CILi4EEENSA_ILi1EEESC_EEEEENS5_IJNSA_ILi128EEENSA_ILi256EEENSA_ILi32EEEEEENS_12float_e4m3_tENS5_IJlSC_lEEESJ_SK_NS4_8TiledMMAINS4_8MMA_AtomIJNS4_10MMA_TraitsINS4_25SM100_MMA_F8F6F4_2x1SM_SSEJSJ_SJ_fSF_SG_NS4_17integral_constantINS4_4UMMA5MajorELSR_0EEESS_NSP_INSQ_7ScaleInELST_0EEESU_EEEEEENS4_6LayoutINS5_IJSC_SC_SC_EEENS5_IJNSA_ILi0EEESZ_SZ_EEEEENS5_IJNS4_10UnderscoreES12_S12_EEEEENS4_18SM100_TMA_2SM_LOADENS4_14ComposedLayoutINS4_7SwizzleILi1ELi4ELi3EEENS4_18smem_ptr_flag_bitsILi8EEENSX_INS5_IJNSA_ILi8EEESH_EEENS5_IJSH_SC_EEEEEEEvNS4_8identityENS4_28SM100_TMA_2SM_LOAD_MULTICASTES1F_vS1G_EENS_8epilogue10collective18CollectiveEpilogueINS1J_23Sm100TmaWarpSpecializedILi4ELi2ELi32ELb0ELb0EEEJNS5_IJNSA_ILi64EEESG_SH_EEENS5_IJNSX_IS1O_SC_EENSX_INS5_IJSH_NSA_ILi2EEEEEENS5_IJSC_SF_EEEEEEEESJ_SK_SJ_SK_NS1J_6fusion15FusionCallbacksIS1N_NS1W_17LinearCombinationISJ_fSJ_fLNS_15FloatRoundStyleE2EEES1P_S1V_JEEENS4_5SM1004TMEM4LOAD26SM100_TMEM_LOAD_32dp32b32xENS4_13SM90_TMA_LOADES1F_NS4_39AutoVectorizingCopyWithAssumedAlignmentILi128EEENS4_14SM90_TMA_STOREES1F_S28_S28_EEEvvEEEEvNT_6ParamsE)
        .other          _ZN7cutlass13device_kernelINS_4gemm6kernel13GemmUniversalIN4cute5tupleIJiiiiEEENS1_10collective13CollectiveMmaINS1_35MainloopSm100TmaUmmaWarpSpecializedILi33ELi2ELi4ENS5_IJNS4_1CILi4EEENSA_ILi1EEESC_EEEEENS5_IJNSA_ILi128EEENSA_ILi256EEENSA_ILi32EEEEEENS_12float_e4m3_tENS5_IJlSC_lEEESJ_SK_NS4_8TiledMMAINS4_8MMA_AtomIJNS4_10MMA_TraitsINS4_25SM100_MMA_F8F6F4_2x1SM_SSEJSJ_SJ_fSF_SG_NS4_17integral_constantINS4_4UMMA5MajorELSR_0EEESS_NSP_INSQ_7ScaleInELST_0EEESU_EEEEEENS4_6LayoutINS5_IJSC_SC_SC_EEENS5_IJNSA_ILi0EEESZ_SZ_EEEEENS5_IJNS4_10UnderscoreES12_S12_EEEEENS4_18SM100_TMA_2SM_LOADENS4_14ComposedLayoutINS4_7SwizzleILi1ELi4ELi3EEENS4_18smem_ptr_flag_bitsILi8EEENSX_INS5_IJNSA_ILi8EEESH_EEENS5_IJSH_SC_EEEEEEEvNS4_8identityENS4_28SM100_TMA_2SM_LOAD_MULTICASTES1F_vS1G_EENS_8epilogue10collective18CollectiveEpilogueINS1J_23Sm100TmaWarpSpecializedILi4ELi2ELi32ELb0ELb0EEEJNS5_IJNSA_ILi64EEESG_SH_EEENS5_IJNSX_IS1O_SC_EENSX_INS5_IJSH_NSA_ILi2EEEEEENS5_IJSC_SF_EEEEEEEESJ_SK_SJ_SK_NS1J_6fusion15FusionCallbacksIS1N_NS1W_17LinearCombinationISJ_fSJ_fLNS_15FloatRoundStyleE2EEES1P_S1V_JEEENS4_5SM1004TMEM4LOAD26SM100_TMEM_LOAD_32dp32b32xENS4_13SM90_TMA_LOADES1F_NS4_39AutoVectorizingCopyWithAssumedAlignmentILi128EEENS4_14SM90_TMA_STOREES1F_S28_S28_EEEvvEEEEvNT_6ParamsE,@"STO_CUDA_ENTRY STV_DEFAULT"
_ZN7cutlass13device_kernelINS_4gemm6kernel13GemmUniversalIN4cute5tupleIJiiiiEEENS1_10collective13CollectiveMmaINS1_35MainloopSm100TmaUmmaWarpSpecializedILi33ELi2ELi4ENS5_IJNS4_1CILi4EEENSA_ILi1EEESC_EEEEENS5_IJNSA_ILi128EEENSA_ILi256EEENSA_ILi32EEEEEENS_12float_e4m3_tENS5_IJlSC_lEEESJ_SK_NS4_8TiledMMAINS4_8MMA_AtomIJNS4_10MMA_TraitsINS4_25SM100_MMA_F8F6F4_2x1SM_SSEJSJ_SJ_fSF_SG_NS4_17integral_constantINS4_4UMMA5MajorELSR_0EEESS_NSP_INSQ_7ScaleInELST_0EEESU_EEEEEENS4_6LayoutINS5_IJSC_SC_SC_EEENS5_IJNSA_ILi0EEESZ_SZ_EEEEENS5_IJNS4_10UnderscoreES12_S12_EEEEENS4_18SM100_TMA_2SM_LOADENS4_14ComposedLayoutINS4_7SwizzleILi1ELi4ELi3EEENS4_18smem_ptr_flag_bitsILi8EEENSX_INS5_IJNSA_ILi8EEESH_EEENS5_IJSH_SC_EEEEEEEvNS4_8identityENS4_28SM100_TMA_2SM_LOAD_MULTICASTES1F_vS1G_EENS_8epilogue10collective18CollectiveEpilogueINS1J_23Sm100TmaWarpSpecializedILi4ELi2ELi32ELb0ELb0EEEJNS5_IJNSA_ILi64EEESG_SH_EEENS5_IJNSX_IS1O_SC_EENSX_INS5_IJSH_NSA_ILi2EEEEEENS5_IJSC_SF_EEEEEEEESJ_SK_SJ_SK_NS1J_6fusion15FusionCallbacksIS1N_NS1W_17LinearCombinationISJ_fSJ_fLNS_15FloatRoundStyleE2EEES1P_S1V_JEEENS4_5SM1004TMEM4LOAD26SM100_TMEM_LOAD_32dp32b32xENS4_13SM90_TMA_LOADES1F_NS4_39AutoVectorizingCopyWithAssumedAlignmentILi128EEENS4_14SM90_TMA_STOREES1F_S28_S28_EEEvvEEEEvNT_6ParamsE:
[----:B------:R-:W1:Y:S01]  /*0000*/  LDC R1, c[0x0][0x37c] ;  /* 0x0000df00ff017b82 */ /* 0x000e620000000800 */
[----:B------:R-:W2:Y:S01]  /*0010*/  S2R R97, SR_TID.X ;  /* 0x0000000000617919 */ /* 0x000ea20000002100 */
[----:B------:R-:W3:Y:S06]  /*0020*/  LDCU.64 UR8, c[0x0][0x890] ;  /* 0x00011200ff0877ac */ /* 0x000eec0008000a00 */
[----:B------:R-:W4:Y:S01]  /*0030*/  S2UR UR58, SR_CgaCtaId ;  /* 0x00000000003a79c3 */ /* 0x000f220000008800 */
[----:B------:R-:W-:Y:S02]  /*0040*/  PRMT R86, RZ, 0x7610, R86 ;  /* 0x00007610ff567816 */ /* 0x000fe40000000056 */
[----:B------:R-:W-:Y:S01]  /*0050*/  ELECT P1, URZ, PT ;  /* 0x0000000000ff782f */ /* 0x000fe20003820000 */
[----:B---3--:R-:W-:-:S04]  /*0060*/  UISETP.NE.U32.AND UP0, UPT, UR8, URZ, UPT ;  /* 0x000000ff0800728c */ /* 0x008fc8000bf05070 */
[----:B------:R-:W-:Y:S02]  /*0070*/  UISETP.NE.AND.EX UP0, UPT, UR9, URZ, UPT, UP0 ;  /* 0x000000ff0900728c */ /* 0x000fe4000bf05300 */
[----:B----4-:R-:W-:Y:S02]  /*0080*/  ULOP3.LUT UR27, UR58, 0x1, URZ, 0xc0, !UPT ;  /* 0x000000013a1b7892 */ /* 0x010fe4000f8ec0ff */
[----:B------:R-:W-:Y:S01]  /*0090*/  ULOP3.LUT UR29, UR58, 0x1, URZ, 0x3c, !UPT ;  /* 0x000000013a1d7892 */ /* 0x000fe2000f8e3cff */
[----:B--2---:R-:W-:-:S05]  /*00a0*/  SHF.R.U32.HI R87, RZ, 0x5, R97 ;  /* 0x00000005ff577819 */ /* 0x004fca0000011661 */
[----:B------:R-:W2:Y:S02]  /*00b0*/  SHFL.IDX PT, R0, R87, RZ, 0x1f ;  /* 0x00001fff57007589 */ /* 0x000ea400000e0000 */
[----:B--2---:R-:W-:Y:S01]  /*00c0*/  R2UR UR20, R0 ;  /* 0x00000000001472ca */ /* 0x004fe200000e0000 */
[----:B-1----:R-:W-:-:S14]  /*00d0*/  BRA.U UP0, `(.L_x_0) ;  /* 0x0000000100307547 */ /* 0x002fdc000b800000 */
[----:B------:R-:W1:Y:S02]  /*00e0*/  LDCU.64 UR4, c[0x0][0x888] ;  /* 0x00011100ff0477ac */ /* 0x000e640008000a00 */
[----:B-1----:R-:W-:-:S04]  /*00f0*/  UISETP.NE.U32.AND UP0, UPT, UR4, URZ, UPT ;  /* 0x000000ff0400728c */ /* 0x002fc8000bf05070 */
[----:B------:R-:W-:-:S09]  /*0100*/  UISETP.NE.AND.EX UP0, UPT, UR5, URZ, UPT, UP0 ;  /* 0x000000ff0500728c */ /* 0x000fd2000bf05300 */
[----:B------:R-:W-:Y:S05]  /*0110*/  BRA.U !UP0, `(.L_x_1) ;  /* 0x0000000108147547 */ /* 0x000fea000b800000 */
[----:B------:R-:W1:Y:S01]  /*0120*/  LDC.64 R2, c[0x0][0x888] ;  /* 0x00022200ff027b82 */ /* 0x000e620000000a00 */
[----:B------:R-:W1:Y:S02]  /*0130*/  LDCU.64 UR4, c[0x0][0x358] ;  /* 0x00006b00ff0477ac */ /* 0x000e640008000a00 */
[----:B-1----:R1:W5:Y:S01]  /*0140*/  LDG.E R41, desc[UR4][R2.64] ;  /* 0x0000000402297981 */ /* 0x002362000c1e1900 */
[----:B------:R-:W-:Y:S01]  /*0150*/  HFMA2 R86, -RZ, RZ, 0, 5.9604644775390625e-08 ;  /* 0x00000001ff567431 */ /* 0x000fe200000001ff */
[----:B------:R-:W-:Y:S05]  /*0160*/  BRA `(.L_x_0) ;  /* 0x00000000000c7947 */ /* 0x000fea0003800000 */
.L_x_1:
[----:B------:R-:W1:Y:S01]  /*0170*/  LDCU UR4, c[0x0][0x880] ;  /* 0x00011000ff0477ac */ /* 0x000e620008000800 */
[----:B------:R-:W-:Y:S01]  /*0180*/  HFMA2 R86, -RZ, RZ, 0, 5.9604644775390625e-08 ;  /* 0x00000001ff567431 */ /* 0x000fe200000001ff */
[----:B-1----:R-:W-:-:S07]  /*0190*/  MOV R41, UR4 ;  /* 0x0000000400297c02 */ /* 0x002fce0008000f00 */
.L_x_0:
[----:B------:R-:W2:Y:S02]  /*01a0*/  LDCU.64 UR4, c[0x0][0x8b0] ;  /* 0x00011600ff0477ac */ /* 0x000ea40008000a00 */
[----:B--2---:R-:W-:-:S04]  /*01b0*/  UISETP.NE.U32.AND UP0, UPT, UR4, URZ, UPT ;  /* 0x000000ff0400728c */ /* 0x004fc8000bf05070 */
[----:B------:R-:W-:-:S09]  /*01c0*/  UISETP.NE.AND.EX UP0, UPT, UR5, URZ, UPT, UP0 ;  /* 0x000000ff0500728c */ /* 0x000fd2000bf05300 */
[----:B------:R-:W-:Y:S05]  /*01d0*/  BRA.U UP0, `(.L_x_2) ;  /* 0x0000000100287547 */ /* 0x000fea000b800000 */
[----:B------:R-:W2:Y:S02]  /*01e0*/  LDCU.64 UR4, c[0x0][0x8a8] ;  /* 0x00011500ff0477ac */ /* 0x000ea40008000a00 */
[----:B--2---:R-:W-:-:S04]  /*01f0*/  UISETP.NE.U32.AND UP0, UPT, UR4, URZ, UPT ;  /* 0x000000ff0400728c */ /* 0x004fc8000bf05070 */
[----:B------:R-:W-:-:S09]  /*0200*/  UISETP.NE.AND.EX UP0, UPT, UR5, URZ, UPT, UP0 ;  /* 0x000000ff0500728c */ /* 0x000fd2000bf05300 */
[----:B------:R-:W-:Y:S05]  /*0210*/  BRA.U !UP0, `(.L_x_3) ;  /* 0x0000000108107547 */ /* 0x000fea000b800000 */
[----:B------:R-:W2:Y:S01]  /*0220*/  LDC.64 R38, c[0x0][0x8a8] ;  /* 0x00022a00ff267b82 */ /* 0x000ea20000000a00 */
[----:B------:R-:W2:Y:S02]  /*0230*/  LDCU.64 UR4, c[0x0][0x358] ;  /* 0x00006b00ff0477ac */ /* 0x000ea40008000a00 */
[----:B--2---:R2:W5:Y:S01]  /*0240*/  LDG.E R38, desc[UR4][R38.64] ;  /* 0x0000000426267981 */ /* 0x004562000c1e1900 */
[----:B------:R-:W-:Y:S05]  /*0250*/  BRA `(.L_x_2) ;  /* 0x0000000000087947 */ /* 0x000fea0003800000 */
.L_x_3:
[----:B------:R-:W2:Y:S02]  /*0260*/  LDCU UR4, c[0x0][0x8a0] ;  /* 0x00011400ff0477ac */ /* 0x000ea40008000800 */
[----:B--2---:R-:W-:Y:S02]  /*0270*/  MOV R38, UR4 ;  /* 0x0000000400267c02 */ /* 0x004fe40008000f00 */
.L_x_2:
[----:B------:R-:W-:Y:S01]  /*0280*/  IMAD.U32 R0, RZ, RZ, UR20 ;  /* 0x00000014ff007e24 */ /* 0x000fe2000f8e00ff */
[----:B------:R-:W-:Y:S04]  /*0290*/  BSSY.RECONVERGENT B0, `(.L_x_4) ;  /* 0x000000c000007945 */ /* 0x000fe80003800200 */
[C---:B------:R-:W-:Y:S02]  /*02a0*/  ISETP.NE.OR P2, PT, R0.reuse, 0x1, !P1 ;  /* 0x000000010000780c */ /* 0x040fe40004f45670 */
[----:B------:R-:W-:-:S11]  /*02b0*/  ISETP.NE.OR P0, PT, R0, 0x3, !P1 ;  /* 0x000000030000780c */ /* 0x000fd60004f05670 */
[----:B------:R-:W-:Y:S05]  /*02c0*/  @P2 BRA `(.L_x_5) ;  /* 0x0000000000202947 */ /* 0x000fea0003800000 */
[----:B------:R-:W3:Y:S02]  /*02d0*/  LDCU.64 UR4, c[0x0][0x348] ;  /* 0x00006900ff0477ac */ /* 0x000ee40008000a00 */
[----:B---3--:R-:W-:Y:S02]  /*02e0*/  UIADD3 UR6, UP1, UPT, UR4, 0x80, URZ ;  /* 0x0000008004067890 */ /* 0x008fe4000ff3e0ff */
[----:B------:R-:W-:Y:S02]  /*02f0*/  UIADD3 UR4, UP0, UPT, UR4, 0x180, URZ ;  /* 0x0000018004047890 */ /* 0x000fe4000ff1e0ff */
[----:B------:R-:W-:Y:S02]  /*0300*/  UIADD3.X UR7, UPT, UPT, URZ, UR5, URZ, UP1, !UPT ;  /* 0x00000005ff077290 */ /* 0x000fe40008ffe4ff */
[----:B------:R-:W-:-:S07]  /*0310*/  UIADD3.X UR5, UPT, UPT, URZ, UR5, URZ, UP0, !UPT ;  /* 0x00000005ff057290 */ /* 0x000fce00087fe4ff */
[----:B------:R3:W-:Y:S02]  /*0320*/  UTMACCTL.PF [UR6] ;  /* 0x00000000060079b9 */ /* 0x0007e40008040000 */
[----:B------:R3:W-:Y:S02]  /*0330*/  UTMACCTL.PF [UR4] ;  /* 0x00000000040079b9 */ /* 0x0007e40008040000 */
[----:B---3--:R-:W-:Y:S01]  /*0340*/  NOP ;  /* 0x0000000000007918 */ /* 0x008fe20000000000 */
.L_x_5:
[----:B------:R-:W-:Y:S05]  /*0350*/  BSYNC.RECONVERGENT B0 ;  /* 0x0000000000007941 */ /* 0x000fea0003800200 */
.L_x_4:
[----:B------:R-:W-:Y:S04]  /*0360*/  BSSY.RECONVERGENT B0, `(.L_x_6) ;  /* 0x000000a000007945 */ /* 0x000fe80003800200 */
        /* <DEDUP_REMOVED lines=9> */
.L_x_7:
[----:B------:R-:W-:Y:S05]  /*0400*/  BSYNC.RECONVERGENT B0 ;  /* 0x0000000000007941 */ /* 0x000fea0003800200 */
.L_x_6:
[----:B------:R-:W3:Y:S01]  /*0410*/  LDCU.64 UR4, c[0x0][0x888] ;  /* 0x00011100ff0477ac */ /* 0x000ee20008000a00 */
[----:B------:R-:W-:Y:S02]  /*0420*/  UISETP.EQ.U32.AND UP2, UPT, UR8, URZ, UPT ;  /* 0x000000ff0800728c */ /* 0x000fe4000bf42070 */
[----:B------:R-:W-:Y:S02]  /*0430*/  UPLOP3.LUT UP4, UPT, UPT, UPT, UPT, 0x80, 0x8 ;  /* 0x000000000008789c */ /* 0x000fe40003f8f070 */
[----:B---3--:R-:W-:-:S04]  /*0440*/  UISETP.NE.U32.AND UP0, UPT, UR4, URZ, UPT ;  /* 0x000000ff0400728c */ /* 0x008fc8000bf05070 */
[----:B------:R-:W-:-:S04]  /*0450*/  UISETP.NE.AND.EX UP1, UPT, UR5, URZ, UPT, UP0 ;  /* 0x000000ff0500728c */ /* 0x000fc8000bf25300 */
[----:B------:R-:W-:-:S04]  /*0460*/  UISETP.EQ.OR.EX UP3, UPT, UR9, URZ, !UP1, UP2 ;  /* 0x000000ff0900728c */ /* 0x000fc8000cf62720 */
[----:B------:R-:W-:-:S06]  /*0470*/  UP2UR UR4, UPR, URZ, 0x8 ;  /* 0x00000008ff047883 */ /* 0x000fcc0008000000 */
[----:B------:R-:W-:Y:S01]  /*0480*/  MOV R89, UR4 ;  /* 0x0000000400597c02 */ /* 0x000fe20008000f00 */
[----:B------:R-:W-:Y:S06]  /*0490*/  BRA.U !UP3, `(.L_x_8) ;  /* 0x000000010b207547 */ /* 0x000fec000b800000 */
[----:B------:R-:W-:Y:S01]  /*04a0*/  UISETP.NE.U32.AND UP2, UPT, UR8, URZ, UPT ;  /* 0x000000ff0800728c */ /* 0x000fe2000bf45070 */
[----:B-----5:R-:W-:Y:S01]  /*04b0*/  FSETP.NEU.AND P0, PT, R41, RZ, PT ;  /* 0x000000ff2900720b */ /* 0x020fe20003f0d000 */
[----:B------:R-:W-:Y:S02]  /*04c0*/  USEL UR4, URZ, 0xffffffff, UP1 ;  /* 0xffffffffff047887 */ /* 0x000fe40008800000 */
[----:B------:R-:W-:-:S10]  /*04d0*/  UISETP.NE.AND.EX UP2, UPT, UR9, URZ, UPT, UP2 ;  /* 0x000000ff0900728c */ /* 0x000fd4000bf45320 */
[----:B------:R-:W-:Y:S01]  /*04e0*/  VOTEU.ANY UP0, P0 ;  /* 0x0000000000ff7886 */ /* 0x000fe20000000100 */
[----:B------:R-:W-:-:S04]  /*04f0*/  @!UP2 USEL UR4, URZ, 0xffffffff, UP0 ;  /* 0xffffffffff04a887 */ /* 0x000fc80008000000 */
[----:B------:R-:W-:-:S04]  /*0500*/  ULOP3.LUT UR4, UR4, 0x1, URZ, 0xc0, !UPT ;  /* 0x0000000104047892 */ /* 0x000fc8000f8ec0ff */
[----:B------:R-:W-:-:S11]  /*0510*/  UISETP.NE.U32.AND UP4, UPT, UR4, 0x1, UPT ;  /* 0x000000010400788c */ /* 0x000fd6000bf85070 */
.L_x_8:
[----:B------:R-:W3:Y:S01]  /*0520*/  SHFL.IDX PT, R0, R87, RZ, 0x1f ;  /* 0x00001fff57007589 */ /* 0x000ee200000e0000 */
[----:B------:R-:W-:-:S04]  /*0530*/  UISETP.NE.AND UP0, UPT, UR20, 0x2, UPT ;  /* 0x000000021400788c */ /* 0x000fc8000bf05270 */
[----:B------:R-:W-:Y:S02]  /*0540*/  UISETP.EQ.AND UP2, UPT, UR27, URZ, !UP0 ;  /* 0x000000ff1b00728c */ /* 0x000fe4000c742270 */
[----:B------:R-:W-:-:S04]  /*0550*/  USEL UR56, URZ, 0x1, UP0 ;  /* 0x00000001ff387887 */ /* 0x000fc80008000000 */
[----:B------:R-:W-:Y:S02]  /*0560*/  PLOP3.LUT P3, PT, P1, PT, UP2, 0x80, 0x8 ;  /* 0x000000000008781c */ /* 0x000fe40000f6f028 */
[----:B---3--:R-:W-:-:S13]  /*0570*/  ISETP.NE.AND P0, PT, R0, RZ, PT ;  /* 0x000000ff0000720c */ /* 0x008fda0003f05270 */
[----:B------:R-:W-:Y:S05]  /*0580*/  @P0 BRA `(.L_x_9) ;  /* 0x0000000400480947 */ /* 0x000fea0003800000 */
[----:B------:R-:W-:Y:S01]  /*0590*/  ELECT P0, URZ, PT ;  /* 0x0000000000ff782f */ /* 0x000fe20003800000 */
[----:B------:R-:W-:-:S12]  /*05a0*/  BSSY.RECONVERGENT B0, `(.L_x_9) ;  /* 0x0000050000007945 */ /* 0x000fd80003800200 */
[----:B------:R-:W-:Y:S05]  /*05b0*/  @!P0 BRA `(.L_x_10) ;  /* 0x0000000400388947 */ /* 0x000fea0003800000 */
[----:B------:R-:W-:Y:S01]  /*05c0*/  UMOV UR4, 0x400 ;  /* 0x0000040000047882 */ /* 0x000fe20000000000 */
[----:B------:R-:W-:Y:S01]  /*05d0*/  UMOV UR8, 0x1 ;  /* 0x0000000100087882 */ /* 0x000fe20000000000 */
[----:B------:R-:W-:Y:S01]  /*05e0*/  UMOV UR6, 0x2 ;  /* 0x0000000200067882 */ /* 0x000fe20000000000 */
[----:B------:R-:W-:Y:S02]  /*05f0*/  ULEA UR4, UR58, UR4, 0x18 ;  /* 0x000000043a047291 */ /* 0x000fe4000f8ec0ff */
[----:B------:R-:W-:-:S04]  /*0600*/  UIADD3 UR8, UPT, UPT, -UR8, 0x100000, URZ ;  /* 0x0010000008087890 */ /* 0x000fc8000fffe1ff */
[----:B------:R-:W-:Y:S02]  /*0610*/  USHF.L.U32 UR9, UR8, 0xb, URZ ;  /* 0x0000000b08097899 */ /* 0x000fe400080006ff */
[----:B------:R-:W-:Y:S02]  /*0620*/  USHF.L.U32 UR8, UR8, 0x1, URZ ;  /* 0x0000000108087899 */ /* 0x000fe400080006ff */
[----:B------:R-:W-:-:S04]  /*0630*/  UIADD3 UR6, UPT, UPT, -UR6, 0x100000, URZ ;  /* 0x0010000006067890 */ /* 0x000fc8000fffe1ff */
[----:B------:R-:W-:Y:S02]  /*0640*/  USHF.L.U32 UR7, UR6, 0xb, URZ ;  /* 0x0000000b06077899 */ /* 0x000fe400080006ff */
[----:B------:R-:W-:Y:S01]  /*0650*/  USHF.L.U32 UR6, UR6, 0x1, URZ ;  /* 0x0000000106067899 */ /* 0x000fe200080006ff */
[----:B------:R-:W3:Y:S03]  /*0660*/  FENCE.VIEW.ASYNC.S ;  /* 0x00000000000073c6 */ /* 0x000ee60000000000 */
[----:B---3--:R3:W4:Y:S08]  /*0670*/  SYNCS.EXCH.64 URZ, [UR4], UR8 ;  /* 0x0000000804ff75b2 */ /* 0x0087300008000100 */
[----:B------:R3:W1:Y:S01]  /*0680*/  SYNCS.EXCH.64 URZ, [UR4+0x108], UR6 ;  /* 0x0001080604ff75b2 */ /* 0x0006620008000100 */
        /* <DEDUP_REMOVED lines=63> */
[----:B------:R3:W1:Y:S02]  /*0a80*/  SYNCS.EXCH.64 URZ, [UR4+0x208], UR6 ;  /* 0x0002080604ff75b2 */ /* 0x0006640008000100 */
[----:B---34-:R-:W-:Y:S01]  /*0a90*/  NOP ;  /* 0x0000000000007918 */ /* 0x018fe20000000000 */
.L_x_10:
[----:B------:R-:W-:Y:S05]  /*0aa0*/  BSYNC.RECONVERGENT B0 ;  /* 0x0000000000007941 */ /* 0x000fea0003800200 */
.L_x_9:
[----:B------:R-:W3:Y:S01]  /*0ab0*/  SHFL.IDX PT, R0, R87, RZ, 0x1f ;  /* 0x00001fff57007589 */ /* 0x000ee200000e0000 */
[----:B------:R-:W-:Y:S01]  /*0ac0*/  NOP ;  /* 0x0000000000007918 */ /* 0x000fe20000000000 */
[----:B---3--:R-:W-:-:S13]  /*0ad0*/  ISETP.NE.AND P0, PT, R0, 0x1, PT ;  /* 0x000000010000780c */ /* 0x008fda0003f05270 */
[----:B------:R-:W-:Y:S05]  /*0ae0*/  @P0 BRA `(.L_x_11) ;  /* 0x0000000000540947 */ /* 0x000fea0003800000 */
        /* <DEDUP_REMOVED lines=10> */
[----:B------:R-:W-:Y:S01]  /*0b90*/  ELECT P0, URZ, PT ;  /* 0x0000000000ff782f */ /* 0x000fe20003800000 */
[----:B------:R-:W3:Y:S02]  /*0ba0*/  FENCE.VIEW.ASYNC.S ;  /* 0x00000000000073c6 */ /* 0x000ee40000000000 */
[----:B---3--:R3:W4:Y:S08]  /*0bb0*/  SYNCS.EXCH.64 URZ, [UR4+0x210], UR8 ;  /* 0x0002100804ff75b2 */ /* 0x0087300008000100 */
[----:B------:R3:W1:Y:S01]  /*0bc0*/  SYNCS.EXCH.64 URZ, [UR4+0x230], UR6 ;  /* 0x0002300604ff75b2 */ /* 0x0006620008000100 */
[----:B------:R3:W1:Y:S01]  /*0bd0*/  SYNCS.EXCH.64 URZ, [UR4+0x218], UR8 ;  /* 0x0002180804ff75b2 */ /* 0x0006620008000100 */
[----:B------:R3:W1:Y:S01]  /*0be0*/  SYNCS.EXCH.64 URZ, [UR4+0x238], UR6 ;  /* 0x0002380604ff75b2 */ /* 0x0006620008000100 */
[----:B------:R3:W1:Y:S01]  /*0bf0*/  SYNCS.EXCH.64 URZ, [UR4+0x220], UR8 ;  /* 0x0002200804ff75b2 */ /* 0x0006620008000100 */
[----:B------:R3:W1:Y:S01]  /*0c00*/  SYNCS.EXCH.64 URZ, [UR4+0x240], UR6 ;  /* 0x0002400604ff75b2 */ /* 0x0006620008000100 */
[----:B------:R3:W1:Y:S01]  /*0c10*/  SYNCS.EXCH.64 URZ, [UR4+0x228], UR8 ;  /* 0x0002280804ff75b2 */ /* 0x0006620008000100 */
[----:B------:R3:W1:Y:S01]  /*0c20*/  SYNCS.EXCH.64 URZ, [UR4+0x248], UR6 ;  /* 0x0002480604ff75b2 */ /* 0x0006620008000100 */
[----:B------:R-:W-:Y:S01]  /*0c30*/  NOP ;  /* 0x0000000000007918 */ /* 0x000fe20000000000 */
.L_x_11:
[----:B------:R-:W2:Y:S01]  /*0c40*/  SHFL.IDX PT, R0, R87, RZ, 0x1f ;  /* 0x00001fff57007589 */ /* 0x000ea200000e0000 */
[----:B------:R-:W-:Y:S01]  /*0c50*/  NOP ;  /* 0x0000000000007918 */ /* 0x000fe20000000000 */
[----:B--2---:R-:W-:-:S13]  /*0c60*/  ISETP.NE.AND P0, PT, R0, 0x3, PT ;  /* 0x000000030000780c */ /* 0x004fda0003f05270 */
[----:B------:R-:W-:Y:S05]  /*0c70*/  @P0 BRA `(.L_x_12) ;  /* 0x00000000002c0947 */ /* 0x000fea0003800000 */
[----:B---3--:R-:W-:Y:S01]  /*0c80*/  UMOV UR4, 0x400 ;  /* 0x0000040000047882 */ /* 0x008fe20000000000 */
[----:B------:R-:W-:Y:S01]  /*0c90*/  UMOV UR5, 0x20 ;  /* 0x0000002000057882 */ /* 0x000fe20000000000 */
[----:B------:R-:W-:Y:S02]  /*0ca0*/  ULEA UR6, UR58, UR4, 0x18 ;  /* 0x000000043a067291 */ /* 0x000fe4000f8ec0ff */
[----:B------:R-:W-:-:S04]  /*0cb0*/  UIADD3 UR4, UPT, UPT, -UR5, 0x100000, URZ ;  /* 0x0010000005047890 */ /* 0x000fc8000fffe1ff */
[----:B------:R-:W-:Y:S02]  /*0cc0*/  USHF.L.U32 UR5, UR4, 0xb, URZ ;  /* 0x0000000b04057899 */ /* 0x000fe400080006ff */
[----:B------:R-:W-:Y:S01]  /*0cd0*/  USHF.L.U32 UR4, UR4, 0x1, URZ ;  /* 0x0000000104047899 */ /* 0x000fe200080006ff */
[----:B------:R-:W-:Y:S01]  /*0ce0*/  ELECT P0, URZ, PT ;  /* 0x0000000000ff782f */ /* 0x000fe20003800000 */
[----:B------:R-:W2:Y:S10]  /*0cf0*/  FENCE.VIEW.ASYNC.S ;  /* 0x00000000000073c6 */ /* 0x000eb40000000000 */
[----:B--2---:R2:W3:Y:S01]  /*0d00*/  SYNCS.EXCH.64 URZ, [UR6+0x250], UR4 ;  /* 0x0002500406ff75b2 */ /* 0x0044e20008000100 */
[----:B------:R2:W1:Y:S01]  /*0d10*/  SYNCS.EXCH.64 URZ, [UR6+0x258], UR4 ;  /* 0x0002580406ff75b2 */ /* 0x0004620008000100 */
[----:B------:R-:W-:Y:S01]  /*0d20*/  NOP ;  /* 0x0000000000007918 */ /* 0x000fe20000000000 */
.L_x_12:
[----:B------:R-:W4:Y:S01]  /*0d30*/  SHFL.IDX PT, R0, R87, RZ, 0x1f ;  /* 0x00001fff57007589 */ /* 0x000f2200000e0000 */
[----:B------:R-:W-:Y:S01]  /*0d40*/  NOP ;  /* 0x0000000000007918 */ /* 0x000fe20000000000 */
[----:B----4-:R-:W-:-:S13]  /*0d50*/  ISETP.NE.AND P0, PT, R0, 0x4, PT ;  /* 0x000000040000780c */ /* 0x010fda0003f05270 */
[----:B------:R-:W-:Y:S05]  /*0d60*/  @P0 BRA `(.L_x_13) ;  /* 0x0000000000480947 */ /* 0x000fea0003800000 */
[----:B--23--:R-:W-:Y:S01]  /*0d70*/  UMOV UR4, 0x3a0 ;  /* 0x000003a000047882 */ /* 0x00cfe20000000000 */
[----:B------:R-:W-:Y:S01]  /*0d80*/  UMOV UR6, 0x400 ;  /* 0x0000040000067882 */ /* 0x000fe20000000000 */
[----:B------:R-:W-:Y:S01]  /*0d90*/  USEL UR4, UR4, 0x320, UP4 ;  /* 0x0000032004047887 */ /* 0x000fe2000a000000 */
        /* <DEDUP_REMOVED lines=9> */
[----:B------:R-:W2:Y:S02]  /*0e30*/  FENCE.VIEW.ASYNC.S ;  /* 0x00000000000073c6 */ /* 0x000ea40000000000 */
[----:B--2---:R4:W2:Y:S08]  /*0e40*/  SYNCS.EXCH.64 URZ, [UR6+0x260], UR8 ;  /* 0x0002600806ff75b2 */ /* 0x0048b00008000100 */
[----:B------:R4:W3:Y:S01]  /*0e50*/  SYNCS.EXCH.64 URZ, [UR6+0x270], UR4 ;  /* 0x0002700406ff75b2 */ /* 0x0008e20008000100 */
[----:B------:R4:W1:Y:S01]  /*0e60*/  SYNCS.EXCH.64 URZ, [UR6+0x268], UR8 ;  /* 0x0002680806ff75b2 */ /* 0x0008620008000100 */
[----:B------:R4:W1:Y:S02]  /*0e70*/  SYNCS.EXCH.64 URZ, [UR6+0x278], UR4 ;  /* 0x0002780406ff75b2 */ /* 0x0008640008000100 */
[----:B----4-:R-:W-:Y:S01]  /*0e80*/  NOP ;  /* 0x0000000000007918 */ /* 0x010fe20000000000 */
.L_x_13:
[----:B------:R-:W4:Y:S01]  /*0e90*/  SHFL.IDX PT, R0, R87, RZ, 0x1f ;  /* 0x00001fff57007589 */ /* 0x000f2200000e0000 */
[----:B------:R-:W-:Y:S01]  /*0ea0*/  NOP ;  /* 0x0000000000007918 */ /* 0x000fe20000000000 */
[----:B----4-:R-:W-:-:S13]  /*0eb0*/  ISETP.NE.AND P0, PT, R0, 0x5, PT ;  /* 0x000000050000780c */ /* 0x010fda0003f05270 */
[----:B------:R-:W-:Y:S05]  /*0ec0*/  @P0 BRA `(.L_x_14) ;  /* 0x0000000000540947 */ /* 0x000fea0003800000 */
[----:B--23--:R-:W-:Y:S01]  /*0ed0*/  UMOV UR4, 0x400 ;  /* 0x0000040000047882 */ /* 0x00cfe20000000000 */
        /* <DEDUP_REMOVED lines=14> */
[----:B------:R4:W1:Y:S01]  /*0fc0*/  SYNCS.EXCH.64 URZ, [UR4+0x2a8], UR8 ;  /* 0x0002a80804ff75b2 */ /* 0x0008620008000100 */
[----:B------:R4:W1:Y:S01]  /*0fd0*/  SYNCS.EXCH.64 URZ, [UR4+0x290], UR6 ;  /* 0x0002900604ff75b2 */ /* 0x0008620008000100 */
[----:B------:R4:W1:Y:S01]  /*0fe0*/  SYNCS.EXCH.64 URZ, [UR4+0x2b0], UR8 ;  /* 0x0002b00804ff75b2 */ /* 0x0008620008000100 */
[----:B------:R4:W1:Y:S01]  /*0ff0*/  SYNCS.EXCH.64 URZ, [UR4+0x298], UR6 ;  /* 0x0002980604ff75b2 */ /* 0x0008620008000100 */
[----:B------:R4:W1:Y:S02]  /*1000*/  SYNCS.EXCH.64 URZ, [UR4+0x2b8], UR8 ;  /* 0x0002b80804ff75b2 */ /* 0x0008640008000100 */
[----:B----4-:R-:W-:Y:S01]  /*1010*/  NOP ;  /* 0x0000000000007918 */ /* 0x010fe20000000000 */
.L_x_14:
[----:B------:R-:W4:Y:S01]  /*1020*/  SHFL.IDX PT, R0, R87, RZ, 0x1f ;  /* 0x00001fff57007589 */ /* 0x000f2200000e0000 */
[----:B------:R-:W-:Y:S01]  /*1030*/  ISETP.NE.OR P1, PT, RZ, UR20, !P1 ;  /* 0x00000014ff007c0c */ /* 0x000fe2000cf25670 */
[----:B------:R-:W-:Y:S01]  /*1040*/  NOP ;  /* 0x0000000000007918 */ /* 0x000fe20000000000 */
[----:B----4-:R-:W-:-:S13]  /*1050*/  ISETP.NE.AND P0, PT, R0, 0x3, PT ;  /* 0x000000030000780c */ /* 0x010fda0003f05270 */
[----:B------:R-:W-:Y:S05]  /*1060*/  @P0 BRA `(.L_x_15) ;  /* 0x0000000000340947 */ /* 0x000fea0003800000 */
[----:B--23--:R-:W-:Y:S01]  /*1070*/  UMOV UR4, 0x400 ;  /* 0x0000040000047882 */ /* 0x00cfe20000000000 */
[----:B------:R-:W-:Y:S01]  /*1080*/  UMOV UR6, 0x20 ;  /* 0x0000002000067882 */ /* 0x000fe20000000000 */
[----:B------:R-:W-:Y:S02]  /*1090*/  ULEA UR4, UR58, UR4, 0x18 ;  /* 0x000000043a047291 */ /* 0x000fe4000f8ec0ff */
[----:B------:R-:W-:-:S04]  /*10a0*/  UIADD3 UR6, UPT, UPT, -UR6, 0x100000, URZ ;  /* 0x0010000006067890 */ /* 0x000fc8000fffe1ff */
[----:B------:R-:W-:Y:S02]  /*10b0*/  USHF.L.U32 UR7, UR6, 0xb, URZ ;  /* 0x0000000b06077899 */ /* 0x000fe400080006ff */
[----:B------:R-:W-:Y:S01]  /*10c0*/  USHF.L.U32 UR6, UR6, 0x1, URZ ;  /* 0x0000000106067899 */ /* 0x000fe200080006ff */
[----:B------:R-:W-:Y:S01]  /*10d0*/  ELECT P0, URZ, PT ;  /* 0x0000000000ff782f */ /* 0x000fe20003800000 */
[----:B------:R-:W2:Y:S10]  /*10e0*/  FENCE.VIEW.ASYNC.S ;  /* 0x00000000000073c6 */ /* 0x000eb40000000000 */
[----:B--2---:R4:W2:Y:S01]  /*10f0*/  SYNCS.EXCH.64 URZ, [UR4+0x2c0], UR6 ;  /* 0x0002c00604ff75b2 */ /* 0x0048a20008000100 */
[----:B------:R4:W3:Y:S01]  /*1100*/  SYNCS.EXCH.64 URZ, [UR4+0x2d0], UR6 ;  /* 0x0002d00604ff75b2 */ /* 0x0008e20008000100 */
[----:B------:R4:W1:Y:S01]  /*1110*/  SYNCS.EXCH.64 URZ, [UR4+0x2c8], UR6 ;  /* 0x0002c80604ff75b2 */ /* 0x0008620008000100 */
[----:B------:R4:W1:Y:S02]  /*1120*/  SYNCS.EXCH.64 URZ, [UR4+0x2d8], UR6 ;  /* 0x0002d80604ff75b2 */ /* 0x0008640008000100 */
[----:B----4-:R-:W-:Y:S01]  /*1130*/  NOP ;  /* 0x0000000000007918 */ /* 0x010fe20000000000 */
.L_x_15:
[----:B------:R-:W-:Y:S01]  /*1140*/  VOTEU.ALL UP0, P1 ;  /* 0x0000000000ff7886 */ /* 0x000fe20000800000 */
[----:B--23--:R-:W-:Y:S01]  /*1150*/  UMOV UR4, 0x20 ;  /* 0x0000002000047882 */ /* 0x00cfe20000000000 */
[----:B------:R-:W2:Y:S01]  /*1160*/  LDCU UR7, c[0x0][0x36c] ;  /* 0x00006d80ff0777ac */ /* 0x000ea20008000800 */
[----:B------:R-:W-:Y:S01]  /*1170*/  NOP ;  /* 0x0000000000007918 */ /* 0x000fe20000000000 */
[----:B------:R-:W-:Y:S01]  /*1180*/  LOP3.LUT R0, R97, 0x1f, RZ, 0xc0, !PT ;  /* 0x0000001f61007812 */ /* 0x000fe200078ec0ff */
[----:B------:R-:W-:Y:S01]  /*1190*/  @!UP0 UMOV UR6, 0x400 ;  /* 0x0000040000068882 */ /* 0x000fe20000000000 */
[----:B------:R-:W-:-:S04]  /*11a0*/  @!UP0 UIADD3 UR4, UPT, UPT, -UR4, 0x100000, URZ ;  /* 0x0010000004048890 */ /* 0x000fc8000fffe1ff */
[----:B------:R-:W-:Y:S02]  /*11b0*/  @!UP0 USHF.L.U32 UR5, UR4, 0xb, URZ ;  /* 0x0000000b04058899 */ /* 0x000fe400080006ff */
[----:B------:R-:W-:Y:S02]  /*11c0*/  @!UP0 USHF.L.U32 UR4, UR4, 0x1, URZ ;  /* 0x0000000104048899 */ /* 0x000fe400080006ff */
[----:B------:R-:W-:Y:S01]  /*11d0*/  @!UP0 ULEA UR6, UR58, UR6, 0x18 ;  /* 0x000000063a068291 */ /* 0x000fe2000f8ec0ff */
[----:B------:R-:W-:Y:S01]  /*11e0*/  VOTEU.ALL UP0, P1 ;  /* 0x0000000000ff7886 */ /* 0x000fe20000800000 */
[----:B------:R-:W-:Y:S02]  /*11f0*/  UISETP.NE.AND UP5, UPT, UR20, URZ, UPT ;  /* 0x000000ff1400728c */ /* 0x000fe4000bfa5270 */
[----:B--2---:R-:W-:Y:S01]  /*1200*/  UISETP.EQ.U32.AND UP6, UPT, UR7, 0x1, UPT ;  /* 0x000000010700788c */ /* 0x004fe2000bfc2070 */
[----:B------:R-:W2:Y:S07]  /*1210*/  FENCE.VIEW.ASYNC.S ;  /* 0x00000000000073c6 */ /* 0x000eae0000000000 */
[----:B--2---:R2:W3:Y:S01]  /*1220*/  @!UP0 SYNCS.EXCH.64 URZ, [UR6+0x2e0], UR4 ;  /* 0x0002e00406ff85b2 */ /* 0x0044e20008000100 */
[----:B------:R-:W-:Y:S05]  /*1230*/  BRA.U !UP6, `(.L_x_16) ;  /* 0x000000010e087547 */ /* 0x000fea000b800000 */
[----:B-1-3--:R-:W-:Y:S01]  /*1240*/  UCGABAR_ARV ;  /* 0x00000000000079c7 */ /* 0x00afe20008000000 */
[----:B------:R-:W-:Y:S05]  /*1250*/  BRA `(.L_x_17) ;  /* 0x0000000000047947 */ /* 0x000fea0003800000 */
.L_x_16:
[----:B-1-3--:R-:W-:Y:S01]  /*1260*/  NOP ;  /* 0x0000000000007918 */ /* 0x00afe20000000000 */
.L_x_17:
[----:B------:R-:W1:Y:S01]  /*1270*/  S2UR UR22, SR_CTAID.X ;  /* 0x00000000001679c3 */ /* 0x000e620000002500 */
[----:B------:R-:W-:-:S05]  /*1280*/  CS2R.32 R88, SR_CgaSize ;  /* 0x0000000000587805 */ /* 0x000fca0000008a00 */
[----:B------:R-:W-:-:S05]  /*1290*/  IMAD R88, R88, -0xa0, RZ ;  /* 0xffffff6058587824 */ /* 0x000fca00078e02ff */
[----:B--2---:R-:W-:-:S14]  /*12a0*/  R2UR UR5, R88 ;  /* 0x00000000580572ca */ /* 0x004fdc00000e0000 */
[----:B------:R-:W2:Y:S01]  /*12b0*/  LDCU UR5, c[0x0][UR5+0x2b0] ;  /* 0x00005600050577ac */ /* 0x000ea20008000800 */
[----:B------:R-:W-:-:S05]  /*12c0*/  CS2R.32 R88, SR_CgaSize ;  /* 0x0000000000587805 */ /* 0x000fca0000008a00 */
[----:B------:R-:W-:-:S05]  /*12d0*/  IMAD R88, R88, -0xa0, RZ ;  /* 0xffffff6058587824 */ /* 0x000fca00078e02ff */
[----:B------:R-:W-:-:S14]  /*12e0*/  R2UR UR4, R88 ;  /* 0x00000000580472ca */ /* 0x000fdc00000e0000 */
[----:B------:R-:W3:Y:S01]  /*12f0*/  LDCU UR4, c[0x0][UR4+0x2b4] ;  /* 0x00005680040477ac */ /* 0x000ee20008000800 */
[----:B------:R-:W4:Y:S01]  /*1300*/  S2UR UR34, SR_CTAID.Y ;  /* 0x00000000002279c3 */ /* 0x000f220000002600 */
[----:B------:R-:W-:-:S05]  /*1310*/  CS2R.32 R88, SR_CgaSize ;  /* 0x0000000000587805 */ /* 0x000fca0000008a00 */
[----:B------:R-:W-:-:S05]  /*1320*/  IMAD R88, R88, -0xa0, RZ ;  /* 0xffffff6058587824 */ /* 0x000fca00078e02ff */
[----:B------:R-:W-:-:S14]  /*1330*/  R2UR UR7, R88 ;  /* 0x00000000580772ca */ /* 0x000fdc00000e0000 */
[----:B------:R-:W3:Y:S01]  /*1340*/  LDCU UR7, c[0x0][UR7+0x2a4] ;  /* 0x00005480070777ac */ /* 0x000ee20008000800 */
[----:B------:R-:W-:Y:S01]  /*1350*/  UISETP.GT.U32.AND UP0, UPT, UR27, 0xffff, UPT ;  /* 0x0000ffff1b00788c */ /* 0x000fe2000bf04070 */
[----:B------:R-:W-:-:S05]  /*1360*/  CS2R.32 R88, SR_CgaSize ;  /* 0x0000000000587805 */ /* 0x000fca0000008a00 */
[----:B------:R-:W-:-:S05]  /*1370*/  IMAD R88, R88, -0xa0, RZ ;  /* 0xffffff6058587824 */ /* 0x000fca00078e02ff */
[----:B------:R-:W-:-:S14]  /*1380*/  R2UR UR59, R88 ;  /* 0x00000000583b72ca */ /* 0x000fdc00000e0000 */
[----:B------:R-:W3:Y:S01]  /*1390*/  LDCU UR59, c[0x0][UR59+0x2a0] ;  /* 0x000054003b3b77ac */ /* 0x000ee20008000800 */
[----:B------:R-:W3:Y:S01]  /*13a0*/  LDCU UR21, c[0x0][0xb24] ;  /* 0x00016480ff1577ac */ /* 0x000ee20008000800 */
[----:B------:R-:W3:Y:S01]  /*13b0*/  LDCU UR45, c[0x0][0xb24] ;  /* 0x00016480ff2d77ac */ /* 0x000ee20008000800 */
[----:B-1----:R-:W-:Y:S01]  /*13c0*/  I2FP.F32.U32 R3, UR22 ;  /* 0x0000001600037c45 */ /* 0x002fe20008201000 */
[----:B------:R-:W1:Y:S04]  /*13d0*/  LDCU UR26, c[0x0][0xb30] ;  /* 0x00016600ff1a77ac */ /* 0x000e680008000800 */
[----:B--2---:R-:W-:Y:S01]  /*13e0*/  FMUL R3, R3, UR5 ;  /* 0x0000000503037c20 */ /* 0x004fe20008400000 */
[----:B------:R-:W-:Y:S01]  /*13f0*/  USEL UR5, UR27, 0xffff, !UP0 ;  /* 0x0000ffff1b057887 */ /* 0x000fe2000c000000 */
[----:B----4-:R-:W-:Y:S01]  /*1400*/  I2FP.F32.U32 R2, UR34 ;  /* 0x0000002200027c45 */ /* 0x010fe20008201000 */
[----:B------:R-:W-:-:S03]  /*1410*/  USHF.L.U32 UR28, UR58, 0xa, URZ ;  /* 0x0000000a3a1c7899 */ /* 0x000fc600080006ff */
[----:B------:R-:W2:Y:S01]  /*1420*/  F2I.U32.TRUNC.NTZ R3, R3 ;  /* 0x0000000300037305 */ /* 0x000ea2000020f000 */
[----:B------:R-:W-:Y:S01]  /*1430*/  ULOP3.LUT UR24, UR5, 0xffff, URZ, 0xc0, !UPT ;  /* 0x0000ffff05187892 */ /* 0x000fe2000f8ec0ff */
[----:B---3--:R-:W-:-:S06]  /*1440*/  FMUL R2, R2, UR4 ;  /* 0x0000000402027c20 */ /* 0x008fcc0008400000 */
[----:B------:R-:W3:Y:S01]  /*1450*/  F2I.U32.TRUNC.NTZ R2, R2 ;  /* 0x0000000200027305 */ /* 0x000ee2000020f000 */
[----:B--2---:R-:W-:Y:S02]  /*1460*/  R2UR UR4, R3 ;  /* 0x00000000030472ca */ /* 0x004fe400000e0000 */
[----:B------:R-:W-:Y:S02]  /*1470*/  PRMT R3, RZ, 0x7610, R3 ;  /* 0x00007610ff037816 */ /* 0x000fe40000000003 */
[----:B---3--:R-:W-:Y:S02]  /*1480*/  R2UR UR6, R2 ;  /* 0x00000000020672ca */ /* 0x008fe400000e0000 */
[----:B------:R-:W-:-:S07]  /*1490*/  PRMT R2, RZ, 0x7610, R2 ;  /* 0x00007610ff027816 */ /* 0x000fce0000000002 */
[----:B------:R-:W-:-:S04]  /*14a0*/  UIADD3 UR5, UPT, UPT, -UR4, URZ, URZ ;  /* 0x000000ff04057290 */ /* 0x000fc8000fffe1ff */
[----:B------:R-:W-:Y:S02]  /*14b0*/  UIMAD UR59, UR59, UR5, UR22 ;  /* 0x000000053b3b72a4 */ /* 0x000fe4000f8e0216 */
[----:B------:R-:W-:-:S04]  /*14c0*/  UIADD3 UR4, UPT, UPT, -UR6, URZ, URZ ;  /* 0x000000ff06047290 */ /* 0x000fc8000fffe1ff */
[----:B------:R-:W-:-:S06]  /*14d0*/  UIMAD UR4, UR7, UR4, UR34 ;  /* 0x00000004070472a4 */ /* 0x000fcc000f8e0222 */
[----:B------:R-:W-:Y:S01]  /*14e0*/  IMAD.U32 R88, RZ, RZ, UR4 ;  /* 0x00000004ff587e24 */ /* 0x000fe2000f8e00ff */
[----:B-1----:R-:W-:Y:S06]  /*14f0*/  BRA.U UP5, `(.L_x_18) ;  /* 0x0000000105407547 */ /* 0x002fec000b800000 */
[----:B------:R-:W-:Y:S01]  /*1500*/  R2UR UR4, R88 ;  /* 0x00000000580472ca */ /* 0x000fe200000e0000 */
[----:B------:R-:W-:-:S12]  /*1510*/  ULOP3.LUT UR7, UR59, 0xfffffffe, URZ, 0xc0, !UPT ;  /* 0xfffffffe3b077892 */ /* 0x000fd8000f8ec0ff */
[----:B------:R-:W-:Y:S02]  /*1520*/  UISETP.NE.AND UP0, UPT, UR4, URZ, UPT ;  /* 0x000000ff0400728c */ /* 0x000fe4000bf05270 */
[----:B------:R-:W-:Y:S02]  /*1530*/  ULOP3.LUT UR4, UR59, 0x2, URZ, 0x3c, !UPT ;  /* 0x000000023b047892 */ /* 0x000fe4000f8e3cff */
[----:B------:R-:W-:Y:S02]  /*1540*/  UISETP.GT.U32.AND UP2, UPT, UR59, 0x1, UP0 ;  /* 0x000000013b00788c */ /* 0x000fe40008744070 */
[----:B------:R-:W-:Y:S02]  /*1550*/  UISETP.GT.U32.AND UP0, UPT, UR4, 0x1, UP0 ;  /* 0x000000010400788c */ /* 0x000fe40008704070 */
[----:B------:R-:W-:Y:S02]  /*1560*/  USEL UR5, URZ, 0x2, UP2 ;  /* 0x00000002ff057887 */ /* 0x000fe40009000000 */
[----:B------:R-:W-:-:S02]  /*1570*/  USEL UR6, URZ, 0x1, UP2 ;  /* 0x00000001ff067887 */ /* 0x000fc40009000000 */
[----:B------:R-:W-:Y:S02]  /*1580*/  USEL UR4, URZ, 0x4, UP0 ;  /* 0x00000004ff047887 */ /* 0x000fe40008000000 */
[----:B------:R-:W-:Y:S02]  /*1590*/  USEL UR8, URZ, 0x8, UP0 ;  /* 0x00000008ff087887 */ /* 0x000fe40008000000 */
[----:B------:R-:W-:-:S03]  /*15a0*/  UIADD3 UR4, UPT, UPT, UR4, UR5, UR6 ;  /* 0x0000000504047290 */ /* 0x000fc6000fffe006 */
[----:B------:R-:W-:Y:S01]  /*15b0*/  UMOV UR5, 0x3 ;  /* 0x0000000300057882 */ /* 0x000fe20000000000 */
[----:B------:R-:W-:Y:S02]  /*15c0*/  UIADD3 UR4, UPT, UPT, UR4, UR8, URZ ;  /* 0x0000000804047290 */ /* 0x000fe4000fffe0ff */
[----:B------:R-:W-:-:S04]  /*15d0*/  USHF.L.U32 UR5, UR5, UR7, URZ ;  /* 0x0000000705057299 */ /* 0x000fc800080006ff */
[----:B------:R-:W-:Y:S02]  /*15e0*/  MOV R3, UR4 ;  /* 0x0000000400037c02 */ /* 0x000fe40008000f00 */
[----:B------:R-:W-:-:S07]  /*15f0*/  IMAD.U32 R2, RZ, RZ, UR5 ;  /* 0x00000005ff027e24 */ /* 0x000fce000f8e00ff */
.L_x_18:
[----:B------:R-:W1:Y:S01]  /*1600*/  S2UR UR36, SR_CTAID.Z ;  /* 0x00000000002479c3 */ /* 0x000e620000002700 */
[----:B------:R-:W-:Y:S01]  /*1610*/  UISETP.GE.AND UP0, UPT, UR21, 0x1, UPT ;  /* 0x000000011500788c */ /* 0x000fe2000bf06270 */
[----:B------:R-:W-:Y:S01]  /*1620*/  UMOV UR30, 0x5 ;  /* 0x00000005001e7882 */ /* 0x000fe20000000000 */
[----:B------:R-:W-:-:S07]  /*1630*/  UMOV UR32, UR22 ;  /* 0x0000001600207c82 */ /* 0x000fce0008000000 */
[----:B------:R-:W-:Y:S05]  /*1640*/  BRA.U !UP0, `(.L_x_19) ;  /* 0x0000000108d47547 */ /* 0x000fea000b800000 */
[----:B------:R-:W2:Y:S01]  /*1650*/  LDCU.128 UR16, c[0x0][0xb10] ;  /* 0x00016200ff1077ac */ /* 0x000ea20008000c00 */
[----:B------:R-:W3:Y:S01]  /*1660*/  LDCU UR13, c[0x0][0x370] ;  /* 0x00006e00ff0d77ac */ /* 0x000ee20008000800 */
[----:B------:R-:W4:Y:S01]  /*1670*/  LDCU UR8, c[0x0][0x374] ;  /* 0x00006e80ff0877ac */ /* 0x000f220008000800 */
[----:B------:R-:W1:Y:S01]  /*1680*/  LDCU UR23, c[0x0][0xb0c] ;  /* 0x00016180ff1777ac */ /* 0x000e620008000800 */
[----:B------:R-:W1:Y:S01]  /*1690*/  LDCU UR25, c[0x0][0xb20] ;  /* 0x00016400ff1977ac */ /* 0x000e620008000800 */
[----:B--2---:R-:W-:Y:S01]  /*16a0*/  UIMAD.WIDE.U32 UR4, UR22, UR16, URZ ;  /* 0x00000010160472a5 */ /* 0x004fe2000f8e00ff */
[----:B------:R-:W2:Y:S01]  /*16b0*/  LDCU.64 UR14, c[0x0][0xb28] ;  /* 0x00016500ff0e77ac */ /* 0x000ea20008000a00 */
[----:B------:R-:W-:-:S05]  /*16c0*/  UISETP.NE.AND UP3, UPT, UR18, 0x1, UPT ;  /* 0x000000011200788c */ /* 0x000fca000bf65270 */
[----:B------:R-:W-:Y:S01]  /*16d0*/  UMOV UR4, UR5 ;  /* 0x0000000500047c82 */ /* 0x000fe20008000000 */
[----:B---3--:R-:W-:Y:S02]  /*16e0*/  UIMAD.WIDE.U32 UR6, UR13, UR16, URZ ;  /* 0x000000100d0672a5 */ /* 0x008fe4000f8e00ff */
[----:B------:R-:W-:Y:S02]  /*16f0*/  USHF.R.U32.HI UR9, URZ, UR17, UR4 ;  /* 0x00000011ff097299 */ /* 0x000fe40008011604 */
[----:B----4-:R-:W-:Y:S02]  /*1700*/  UIMAD.WIDE.U32 UR4, UR8, UR19, URZ ;  /* 0x00000013080472a5 */ /* 0x010fe4000f8e00ff */
[----:B-1----:R-:W-:Y:S01]  /*1710*/  UISETP.NE.AND UP0, UPT, UR23, 0x1, UPT ;  /* 0x000000011700788c */ /* 0x002fe2000bf05270 */
[----:B------:R-:W-:Y:S01]  /*1720*/  UMOV UR6, UR7 ;  /* 0x0000000700067c82 */ /* 0x000fe20008000000 */
[----:B------:R-:W-:-:S03]  /*1730*/  UISETP.NE.AND UP2, UPT, UR21, 0x1, UPT ;  /* 0x000000011500788c */ /* 0x000fc6000bf45270 */
[----:B------:R-:W-:Y:S01]  /*1740*/  UMOV UR4, UR5 ;  /* 0x0000000500047c82 */ /* 0x000fe20008000000 */
[----:B------:R-:W-:Y:S02]  /*1750*/  USEL UR12, UR22, UR9, !UP0 ;  /* 0x00000009160c7287 */ /* 0x000fe4000c000000 */
[----:B------:R-:W-:Y:S02]  /*1760*/  @UP3 USHF.R.U32.HI UR8, URZ, UR25, UR4 ;  /* 0x00000019ff083299 */ /* 0x000fe40008011604 */
[----:B------:R-:W-:Y:S02]  /*1770*/  UIADD3 UR32, UPT, UPT, -UR12, URZ, URZ ;  /* 0x000000ff0c207290 */ /* 0x000fe4000fffe1ff */
[----:B------:R-:W-:Y:S02]  /*1780*/  @UP0 USHF.R.U32.HI UR13, URZ, UR17, UR6 ;  /* 0x00000011ff0d0299 */ /* 0x000fe40008011606 */
[----:B------:R-:W-:Y:S02]  /*1790*/  UIMAD.WIDE.U32 UR6, UR34, UR19, URZ ;  /* 0x00000013220672a5 */ /* 0x000fe4000f8e00ff */
[----:B--2---:R-:W-:-:S02]  /*17a0*/  UIMAD.WIDE.U32 UR4, UR8, UR14, URZ ;  /* 0x0000000e080472a5 */ /* 0x004fc4000f8e00ff */
[----:B------:R-:W-:Y:S02]  /*17b0*/  UIMAD.WIDE.U32 UR10, UR13, UR14, URZ ;  /* 0x0000000e0d0a72a5 */ /* 0x000fe4000f8e00ff */
[----:B------:R-:W-:Y:S01]  /*17c0*/  UIMAD UR32, UR23, UR32, UR22 ;  /* 0x00000020172072a4 */ /* 0x000fe2000f8e0216 */
[----:B------:R-:W-:Y:S02]  /*17d0*/  UMOV UR6, UR7 ;  /* 0x0000000700067c82 */ /* 0x000fe40008000000 */
[----:B------:R-:W-:Y:S01]  /*17e0*/  UMOV UR4, UR5 ;  /* 0x0000000500047c82 */ /* 0x000fe20008000000 */
[----:B------:R-:W-:Y:S02]  /*17f0*/  USHF.R.U32.HI UR6, URZ, UR25, UR6 ;  /* 0x00000019ff067299 */ /* 0x000fe40008011606 */
[----:B------:R-:W-:Y:S01]  /*1800*/  @UP2 USHF.R.U32.HI UR8, URZ, UR15, UR4 ;  /* 0x0000000fff082299 */ /* 0x000fe20008011604 */
[----:B------:R-:W-:Y:S01]  /*1810*/  UMOV UR5, UR11 ;  /* 0x0000000b00057c82 */ /* 0x000fe20008000000 */
[----:B------:R-:W-:-:S02]  /*1820*/  USEL UR4, UR34, UR6, !UP3 ;  /* 0x0000000622047287 */ /* 0x000fc4000d800000 */
[----:B------:R-:W-:Y:S02]  /*1830*/  @UP2 USHF.R.U32.HI UR13, URZ, UR15, UR5 ;  /* 0x0000000fff0d2299 */ /* 0x000fe40008011605 */
[----:B------:R-:W-:Y:S02]  /*1840*/  UIMAD UR5, UR8, UR21, URZ ;  /* 0x00000015080572a4 */ /* 0x000fe4000f8e02ff */
[----:B------:R-:W-:Y:S02]  /*1850*/  UIMAD UR8, UR13, UR21, URZ ;  /* 0x000000150d0872a4 */ /* 0x000fe4000f8e02ff */
[----:B------:R-:W-:Y:S02]  /*1860*/  UISETP.GE.AND UP0, UPT, UR4, UR5, UPT ;  /* 0x000000050400728c */ /* 0x000fe4000bf06270 */
[----:B------:R-:W-:Y:S02]  /*1870*/  UIMAD.WIDE.U32 UR6, UR4, UR14, URZ ;  /* 0x0000000e040672a5 */ /* 0x000fe4000f8e00ff */
[----:B------:R-:W-:-:S02]  /*1880*/  UISETP.GE.OR UP0, UPT, UR12, UR8, UP0 ;  /* 0x000000080c00728c */ /* 0x000fc40008706670 */
[----:B------:R-:W-:-:S03]  /*1890*/  UIMAD.WIDE.U32 UR8, UR12, UR14, URZ ;  /* 0x0000000e0c0872a5 */ /* 0x000fc6000f8e00ff */
[----:B------:R-:W-:Y:S01]  /*18a0*/  UMOV UR6, UR7 ;  /* 0x0000000700067c82 */ /* 0x000fe20008000000 */
[----:B------:R-:W-:Y:S02]  /*18b0*/  UIADD3 UR7, UPT, UPT, -UR4, URZ, URZ ;  /* 0x000000ff04077290 */ /* 0x000fe4000fffe1ff */
[----:B------:R-:W-:Y:S02]  /*18c0*/  USHF.R.U32.HI UR6, URZ, UR15, UR6 ;  /* 0x0000000fff067299 */ /* 0x000fe40008011606 */
[----:B------:R-:W-:Y:S02]  /*18d0*/  UIMAD UR34, UR18, UR7, UR34 ;  /* 0x00000007122272a4 */ /* 0x000fe4000f8e0222 */
[----:B------:R-:W-:Y:S01]  /*18e0*/  USEL UR6, UR4, UR6, !UP2 ;  /* 0x0000000604067287 */ /* 0x000fe2000d000000 */
[----:B------:R-:W-:Y:S02]  /*18f0*/  @!UP0 UMOV UR5, UR9 ;  /* 0x0000000900058c82 */ /* 0x000fe40008000000 */
[----:B------:R-:W-:-:S02]  /*1900*/  @!UP0 USHF.R.U32.HI UR5, URZ, UR15, UR5 ;  /* 0x0000000fff058299 */ /* 0x000fc40008011605 */
[----:B------:R-:W-:Y:S02]  /*1910*/  UIADD3 UR7, UPT, UPT, -UR6, URZ, URZ ;  /* 0x000000ff06077290 */ /* 0x000fe4000fffe1ff */
[----:B------:R-:W-:Y:S02]  /*1920*/  @!UP0 USEL UR5, UR12, UR5, !UP2 ;  /* 0x000000050c058287 */ /* 0x000fe4000d000000 */
[----:B------:R-:W-:Y:S02]  /*1930*/  UIMAD UR7, UR21, UR7, UR4 ;  /* 0x00000007150772a4 */ /* 0x000fe4000f8e0204 */
[----:B------:R-:W-:Y:S02]  /*1940*/  @!UP0 UIADD3 UR6, UPT, UPT, UR6, -UR5, URZ ;  /* 0x8000000506068290 */ /* 0x000fe4000fffe0ff */
[----:B------:R-:W-:Y:S02]  /*1950*/  @!UP0 UIMAD UR7, UR7, UR13, UR5 ;  /* 0x0000000d070782a4 */ /* 0x000fe4000f8e0205 */
[----:B------:R-:W-:-:S04]  /*1960*/  @!UP0 UIMAD UR4, UR6, UR21, UR12 ;  /* 0x00000015060482a4 */ /* 0x000fc8000f8e020c */
[----:B------:R-:W-:Y:S01]  /*1970*/  UIMAD UR34, UR4, UR18, UR34 ;  /* 0x00000012042272a4 */ /* 0x000fe2000f8e0222 */
[----:B------:R-:W-:Y:S02]  /*1980*/  @!UP0 UMOV UR12, UR7 ;  /* 0x00000007000c8c82 */ /* 0x000fe40008000000 */
[----:B------:R-:W-:-:S12]  /*1990*/  UIMAD UR32, UR12, UR23, UR32 ;  /* 0x000000170c2072a4 */ /* 0x000fd8000f8e0220 */
.L_x_19:
[----:B------:R-:W-:Y:S02]  /*19a0*/  UISETP.NE.AND UP2, UPT, UR26, 0x1, UPT ;  /* 0x000000011a00788c */ /* 0x000fe4000bf45270 */
[----:B------:R-:W-:Y:S02]  /*19b0*/  UISETP.NE.AND UP0, UPT, UR20, 0x2, UPT ;  /* 0x000000021400788c */ /* 0x000fe4000bf05270 */
[----:B------:R-:W-:Y:S02]  /*19c0*/  ULOP3.LUT UR28, UR28, 0x800, URZ, 0xc0, !UPT ;  /* 0x000008001c1c7892 */ /* 0x000fe4000f8ec0ff */
[----:B------:R-:W-:-:S03]  /*19d0*/  USHF.L.U32 UR24, UR30, UR24, URZ ;  /* 0x000000181e187299 */ /* 0x000fc600080006ff */
[----:B------:R-:W-:Y:S09]  /*19e0*/  BRA.U UP2, `(.L_x_20) ;  /* 0x0000000102407547 */ /* 0x000ff2000b800000 */
[----:B------:R-:W2:Y:S01]  /*19f0*/  LDCU.128 UR8, c[0x0][0xb10] ;  /* 0x00016200ff0877ac */ /* 0x000ea20008000c00 */
[----:B------:R-:W3:Y:S01]  /*1a00*/  LDCU UR12, c[0x0][0xb0c] ;  /* 0x00016180ff0c77ac */ /* 0x000ee20008000800 */
[----:B------:R-:W4:Y:S01]  /*1a10*/  LDCU UR13, c[0x0][0xb20] ;  /* 0x00016400ff0d77ac */ /* 0x000f220008000800 */
[----:B--2---:R-:W-:Y:S02]  /*1a20*/  UIMAD.WIDE.U32 UR4, UR32, UR8, URZ ;  /* 0x00000008200472a5 */ /* 0x004fe4000f8e00ff */
[----:B------:R-:W-:Y:S02]  /*1a30*/  UIMAD.WIDE.U32 UR6, UR34, UR11, URZ ;  /* 0x0000000b220672a5 */ /* 0x000fe4000f8e00ff */
[----:B---3--:R-:W-:Y:S02]  /*1a40*/  UISETP.NE.AND UP2, UPT, UR12, 0x1, UPT ;  /* 0x000000010c00788c */ /* 0x008fe4000bf45270 */
[----:B------:R-:W-:-:S03]  /*1a50*/  USHF.R.U32.HI UR5, URZ, UR9, UR5 ;  /* 0x00000009ff057299 */ /* 0x000fc60008011605 */
[----:B------:R-:W-:Y:S01]  /*1a60*/  UMOV UR4, UR7 ;  /* 0x0000000700047c82 */ /* 0x000fe20008000000 */
[----:B------:R-:W-:Y:S02]  /*1a70*/  USEL UR5, UR32, UR5, !UP2 ;  /* 0x0000000520057287 */ /* 0x000fe4000d000000 */
[----:B------:R-:W-:Y:S02]  /*1a80*/  UISETP.NE.AND UP2, UPT, UR10, 0x1, UPT ;  /* 0x000000010a00788c */ /* 0x000fe4000bf45270 */
[----:B----4-:R-:W-:-:S04]  /*1a90*/  USHF.R.U32.HI UR4, URZ, UR13, UR4 ;  /* 0x0000000dff047299 */ /* 0x010fc80008011604 */
[----:B------:R-:W-:-:S04]  /*1aa0*/  USEL UR4, UR34, UR4, !UP2 ;  /* 0x0000000422047287 */ /* 0x000fc8000d000000 */
[----:B------:R-:W-:Y:S02]  /*1ab0*/  UIADD3 UR6, UPT, UPT, -UR4, UR5, URZ ;  /* 0x0000000504067290 */ /* 0x000fe4000fffe1ff */
[----:B------:R-:W-:Y:S02]  /*1ac0*/  UIADD3 UR4, UPT, UPT, UR4, -UR5, URZ ;  /* 0x8000000504047290 */ /* 0x000fe4000fffe0ff */
[----:B------:R-:W-:Y:S02]  /*1ad0*/  UIMAD UR34, UR6, UR10, UR34 ;  /* 0x0000000a062272a4 */ /* 0x000fe4000f8e0222 */
[----:B------:R-:W-:-:S12]  /*1ae0*/  UIMAD UR32, UR4, UR12, UR32 ;  /* 0x0000000c042072a4 */ /* 0x000fd8000f8e0220 */
.L_x_20:
[----:B------:R-:W-:Y:S05]  /*1af0*/  BRA.U !UP6, `(.L_x_21) ;  /* 0x000000010e0c7547 */ /* 0x000fea000b800000 */
[----:B------:R-:W-:Y:S01]  /*1b00*/  UCGABAR_WAIT ;  /* 0x0000000000007dc7 */ /* 0x000fe20008000000 */
[----:B------:R-:W-:Y:S01]  /*1b10*/  CCTL.IVALL ;  /* 0x00000000ff00798f */ /* 0x000fe20002000000 */
[----:B------:R-:W-:Y:S05]  /*1b20*/  BRA `(.L_x_22) ;  /* 0x0000000000047947 */ /* 0x000fea0003800000 */
.L_x_21:
[----:B------:R-:W-:Y:S06]  /*1b30*/  BAR.SYNC.DEFER_BLOCKING 0x0 ;  /* 0x0000000000007b1d */ /* 0x000fec0000010000 */
.L_x_22:
[----:B------:R-:W-:Y:S05]  /*1b40*/  BRA.U UP0, `(.L_x_23) ;  /* 0x0000002100ec7547 */ /* 0x000fea000b800000 */
[----:B------:R-:W2:Y:S01]  /*1b50*/  LDCU UR6, c[0x0][0x38c] ;  /* 0x00007180ff0677ac */ /* 0x000ea20008000800 */
[----:B------:R-:W-:Y:S01]  /*1b60*/  PLOP3.LUT P1, PT, PT, PT, UP4, 0x80, 0x8 ;  /* 0x000000000008781c */ /* 0x000fe20003f2f048 */
[----:B------:R-:W-:Y:S01]  /*1b70*/  IMAD.MOV.U32 R12, RZ, RZ, 0x1 ;  /* 0x00000001ff0c7424 */ /* 0x000fe200078e00ff */
[----:B------:R-:W-:Y:S01]  /*1b80*/  ISETP.NE.AND P2, PT, R0, RZ, P3 ;  /* 0x000000ff0000720c */ /* 0x000fe20001f45270 */
[----:B------:R-:W-:Y:S01]  /*1b90*/  USHF.L.U32 UR7, UR22, 0x7, URZ ;  /* 0x0000000716077899 */ /* 0x000fe200080006ff */
[----:B------:R-:W-:Y:S01]  /*1ba0*/  PLOP3.LUT P1, PT, P1, PT, PT, 0x8, 0x80 ;  /* 0x000000000080781c */ /* 0x000fe20000f2e170 */
[----:B------:R-:W-:Y:S01]  /*1bb0*/  UMOV UR13, 0x400 ;  /* 0x00000400000d7882 */ /* 0x000fe20000000000 */
[----:B------:R-:W-:Y:S01]  /*1bc0*/  UISETP.NE.AND UP1, UPT, UR20, URZ, UPT ;  /* 0x000000ff1400728c */ /* 0x000fe2000bf25270 */
[----:B------:R-:W-:Y:S01]  /*1bd0*/  CS2R R10, SRZ ;  /* 0x00000000000a7805 */ /* 0x000fe2000001ff00 */
[----:B------:R-:W-:Y:S01]  /*1be0*/  ULEA UR13, UR58, UR13, 0x18 ;  /* 0x0000000d3a0d7291 */ /* 0x000fe2000f8ec0ff */
[----:B------:R-:W-:Y:S01]  /*1bf0*/  IMAD.MOV.U32 R9, RZ, RZ, RZ ;  /* 0x000000ffff097224 */ /* 0x000fe200078e00ff */
[----:B------:R-:W3:Y:S01]  /*1c00*/  LDCU UR39, c[0x0][0x370] ;  /* 0x00006e00ff2777ac */ /* 0x000ee20008000800 */
[----:B------:R-:W-:Y:S01]  /*1c10*/  IMAD.MOV.U32 R8, RZ, RZ, 0x1 ;  /* 0x00000001ff087424 */ /* 0x000fe200078e00ff */
[----:B------:R-:W4:Y:S01]  /*1c20*/  LDCU.64 UR26, c[0x0][0x348] ;  /* 0x00006900ff1a77ac */ /* 0x000f220008000a00 */
[----:B--2---:R-:W-:-:S02]  /*1c30*/  UIADD3 UR5, UPT, UPT, UR6, 0x1f, URZ ;  /* 0x0000001f06057890 */ /* 0x004fc4000fffe0ff */
[----:B------:R-:W-:Y:S02]  /*1c40*/  UIADD3 UR46, UPT, UPT, UR6, 0x3e, URZ ;  /* 0x0000003e062e7890 */ /* 0x000fe4000fffe0ff */
[----:B------:R-:W-:Y:S02]  /*1c50*/  USHF.R.S32.HI UR4, URZ, 0x1f, UR5 ;  /* 0x0000001fff047899 */ /* 0x000fe40008011405 */
[----:B------:R-:W-:Y:S02]  /*1c60*/  USHF.L.U32 UR47, UR22, 0x6, URZ ;  /* 0x00000006162f7899 */ /* 0x000fe400080006ff */
[----:B------:R-:W-:Y:S02]  /*1c70*/  ULEA.HI UR4, UR4, UR5, URZ, 0x5 ;  /* 0x0000000504047291 */ /* 0x000fe4000f8f28ff */
[----:B------:R-:W-:Y:S02]  /*1c80*/  UIADD3 UR5, UPT, UPT, UR6, -0x1, URZ ;  /* 0xffffffff06057890 */ /* 0x000fe4000fffe0ff */
[----:B------:R-:W-:-:S02]  /*1c90*/  USHF.R.S32.HI UR41, URZ, 0x5, UR4 ;  /* 0x00000005ff297899 */ /* 0x000fc40008011404 */
[----:B------:R-:W-:Y:S02]  /*1ca0*/  UISETP.GE.U32.AND UP2, UPT, UR5, -0x3f, UPT ;  /* 0xffffffc10500788c */ /* 0x000fe4000bf46070 */
[----:B------:R-:W-:Y:S02]  /*1cb0*/  UISETP.LT.U32.AND UP0, UPT, UR41, 0x21, UPT ;  /* 0x000000212900788c */ /* 0x000fe4000bf01070 */
[----:B------:R-:W-:Y:S02]  /*1cc0*/  ULOP3.LUT UR5, UR7, 0x80, URZ, 0xc0, !UPT ;  /* 0x0000008007057892 */ /* 0x000fe4000f8ec0ff */
[----:B------:R-:W-:Y:S01]  /*1cd0*/  USEL UR40, UR41, 0x21, UP0 ;  /* 0x0000002129287887 */ /* 0x000fe20008000000 */
[----:B------:R-:W2:Y:S03]  /*1ce0*/  LDCU UR38, c[0x0][0x374] ;  /* 0x00006e80ff2677ac */ /* 0x000ea60008000800 */
[----:B------:R-:W-:-:S02]  /*1cf0*/  UIADD3 UR4, UPT, UPT, UR40, -0x1, URZ ;  /* 0xffffffff28047890 */ /* 0x000fc4000fffe0ff */
[----:B------:R-:W-:Y:S02]  /*1d00*/  @UP2 UIADD3 UR4, UPT, UPT, UR40, URZ, URZ ;  /* 0x000000ff28042290 */ /* 0x000fe4000fffe0ff */
[----:B------:R-:W-:Y:S02]  /*1d10*/  USEL UR21, UR56, 0x2, UP1 ;  /* 0x0000000238157887 */ /* 0x000fe40008800000 */
[----:B------:R-:W-:Y:S02]  /*1d20*/  UIADD3 UR30, UPT, UPT, UR13, 0x16d00, UR28 ;  /* 0x00016d000d1e7890 */ /* 0x000fe4000fffe01c */
[----:B------:R-:W-:Y:S02]  /*1d30*/  ULEA.HI UR43, UR28, UR5, URZ, 0x1b ;  /* 0x000000051c2b7291 */ /* 0x000fe4000f8fd8ff */
[----:B------:R-:W-:Y:S02]  /*1d40*/  UIADD3 UR44, UPT, UPT, UR41, -UR40, URZ ;  /* 0x80000028292c7290 */ /* 0x000fe4000fffe0ff */
[----:B------:R-:W-:-:S02]  /*1d50*/  UIADD3 UR29, UPT, UPT, UR4, 0x1, URZ ;  /* 0x00000001041d7890 */ /* 0x000fc4000fffe0ff */
[----:B------:R-:W-:Y:S01]  /*1d60*/  UIADD3 UR42, UPT, UPT, -UR4, URZ, URZ ;  /* 0x000000ff042a7290 */ /* 0x000fe2000fffe1ff */
[----:B--234-:R-:W-:-:S11]  /*1d70*/  UMOV UR6, URZ ;  /* 0x000000ff00067c82 */ /* 0x01cfd60008000000 */
.L_x_43:
[----:B------:R-:W-:-:S09]  /*1d80*/  UISETP.NE.AND UP0, UPT, UR58, URZ, UPT ;  /* 0x000000ff3a00728c */ /* 0x000fd2000bf05270 */
[----:B-1----:R-:W-:Y:S05]  /*1d90*/  BRA.U UP0, `(.L_x_24) ;  /* 0x0000000100287547 */ /* 0x002fea000b800000 */
[----:B------:R-:W-:Y:S02]  /*1da0*/  LEA R0, R9, UR13, 0x3 ;  /* 0x0000000d09007c11 */ /* 0x000fe4000f8e18ff */
[----:B------:R-:W-:-:S04]  /*1db0*/  SHF.L.U32 R3, R8, 0x1f, RZ ;  /* 0x0000001f08037819 */ /* 0x000fc800000006ff */
[----:B------:R-:W2:Y:S02]  /*1dc0*/  SYNCS.PHASECHK.TRANS64.TRYWAIT P0, [R0+URZ+0x2d0], R3 ;  /* 0x0002d003000075a7 */ /* 0x000ea400080011ff */
[----:B--2---:R-:W-:Y:S05]  /*1dd0*/  @!P0 BRA `(.L_x_25) ;  /* 0x0000009400148947 */ /* 0x004fea0003800000 */
.L_x_173:
[----:B------:R3:W-:Y:S01]  /*1de0*/  SYNCS.ARRIVE.TRANS64.A1T0 RZ, [R0+URZ+0x2c0], RZ ;  /* 0x0002c0ff00ff79a7 */ /* 0x0007e200081000ff */
[----:B------:R-:W-:-:S05]  /*1df0*/  VIADD R9, R9, 0x1 ;  /* 0x0000000109097836 */ /* 0x000fca0000000000 */
[----:B------:R-:W-:-:S04]  /*1e00*/  ISETP.NE.AND P0, PT, R9, 0x2, PT ;  /* 0x000000020900780c */ /* 0x000fc80003f05270 */
[----:B--2---:R-:W-:Y:S02]  /*1e10*/  SEL R3, RZ, 0x1, P0 ;  /* 0x00000001ff037807 */ /* 0x004fe40000000000 */
[----:B------:R-:W-:Y:S02]  /*1e20*/  SEL R9, R9, RZ, P0 ;  /* 0x000000ff09097207 */ /* 0x000fe40000000000 */
[----:B------:R-:W-:-:S07]  /*1e30*/  LOP3.LUT R8, R8, R3, RZ, 0x3c, !PT ;  /* 0x0000000308087212 */ /* 0x000fce00078e3cff */
.L_x_24:
[----:B------:R-:W-:Y:S01]  /*1e40*/  ULEA UR4, UR6, UR13, 0x3 ;  /* 0x0000000d06047291 */ /* 0x000fe2000f8e18ff */
[----:B---3--:R-:W-:Y:S01]  /*1e50*/  SHF.L.U32 R0, R12, 0x1f, RZ ;  /* 0x0000001f0c007819 */ /* 0x008fe200000006ff */
[----:B------:R-:W-:Y:S02]  /*1e60*/  UISETP.GE.U32.AND UP0, UPT, UR46, 0x3f, UPT ;  /* 0x0000003f2e00788c */ /* 0x000fe4000bf06070 */
[----:B------:R-:W-:Y:S01]  /*1e70*/  ULEA UR19, UR34, UR43, 0x8 ;  /* 0x0000002b22137291 */ /* 0x000fe2000f8e40ff */
[----:B------:R-:W-:-:S04]  /*1e80*/  UMOV UR7, URZ ;  /* 0x000000ff00077c82 */ /* 0x000fc80008000000 */
[----:B------:R2:W3:Y:S01]  /*1e90*/  SYNCS.PHASECHK.TRANS64.TRYWAIT P0, [UR4+0x108], R0 ;  /* 0x00010800ff0075a7 */ /* 0x0004e20008001104 */
[----:B------:R-:W-:-:S04]  /*1ea0*/  ULEA.HI UR4, UR32, UR32, URZ, 0x1 ;  /* 0x0000002020047291 */ /* 0x000fc8000f8f08ff */
[----:B------:R-:W-:-:S04]  /*1eb0*/  USHF.L.U32 UR4, UR4, 0x6, URZ ;  /* 0x0000000604047899 */ /* 0x000fc800080006ff */
[----:B------:R-:W-:-:S04]  /*1ec0*/  ULOP3.LUT UR35, UR4, 0xffffff80, URZ, 0xc0, !UPT ;  /* 0xffffff8004237892 */ /* 0x000fc8000f8ec0ff */
[----:B------:R-:W-:Y:S01]  /*1ed0*/  ULOP3.LUT UR35, UR35, 0x40, UR47, 0xf8, !UPT ;  /* 0x0000004023237892 */ /* 0x000fe2000f8ef82f */
[----:B------:R-:W-:Y:S11]  /*1ee0*/  BRA.U !UP0, `(.L_x_26) ;  /* 0x0000000108c47547 */ /* 0x000ff6000b800000 */
[----:B------:R-:W-:Y:S01]  /*1ef0*/  UMOV UR10, UR42 ;  /* 0x0000002a000a7c82 */ /* 0x000fe20008000000 */
[----:B------:R-:W-:Y:S01]  /*1f00*/  UMOV UR4, UR6 ;  /* 0x0000000600047c82 */ /* 0x000fe20008000000 */
[----:B------:R-:W-:-:S05]  /*1f10*/  UMOV UR34, URZ ;  /* 0x000000ff00227c82 */ /* 0x000fca0008000000 */
.L_x_32:
[----:B------:R-:W-:Y:S01]  /*1f20*/  ULEA UR33, UR4, UR13, 0x3 ;  /* 0x0000000d04217291 */ /* 0x000fe2000f8e18ff */
[----:B------:R-:W-:Y:S01]  /*1f30*/  @P3 MOV R2, 0x3000 ;  /* 0x0000300000023802 */ /* 0x000fe20000000f00 */
[----:B-1-34-:R-:W-:Y:S10]  /*1f40*/  @P0 BRA `(.L_x_27) ;  /* 0x00000000000c0947 */ /* 0x01aff40003800000 */
[----:B------:R-:W-:-:S04]  /*1f50*/  SHF.L.U32 R3, R12, 0x1f, RZ ;  /* 0x0000001f0c037819 */ /* 0x000fc800000006ff */
[----:B------:R-:W3:Y:S02]  /*1f60*/  SYNCS.PHASECHK.TRANS64.TRYWAIT P0, [UR33+0x108], R3 ;  /* 0x00010803ff0075a7 */ /* 0x000ee40008001121 */
[----:B---3--:R-:W-:Y:S05]  /*1f70*/  @!P0 BRA `(.L_x_28) ;  /* 0x0000009000c08947 */ /* 0x008fea0003800000 */
.L_x_27:
[----:B------:R3:W-:Y:S01]  /*1f80*/  @P3 SYNCS.ARRIVE.TRANS64 RZ, [UR33], R2 ;  /* 0x00000002ffff39a7 */ /* 0x0007e20008000021 */
[----:B------:R-:W-:Y:S02]  /*1f90*/  ULOP3.LUT UR5, UR21, 0x2, URZ, 0xfc, !UPT ;  /* 0x0000000215057892 */ /* 0x000fe4000f8efcff */
[----:B------:R-:W-:Y:S02]  /*1fa0*/  UIADD3 UR10, UPT, UPT, UR10, 0x1, URZ ;  /* 0x000000010a0a7890 */ /* 0x000fe4000fffe0ff */
[----:B------:R-:W-:Y:S02]  /*1fb0*/  UISETP.NE.AND UP0, UPT, UR5, 0x2, UPT ;  /* 0x000000020500788c */ /* 0x000fe4000bf05270 */
[----:B------:R-:W-:-:S07]  /*1fc0*/  UISETP.NE.AND UP2, UPT, UR10, 0x1, UPT ;  /* 0x000000010a00788c */ /* 0x000fce000bf45270 */
[----:B------:R-:W-:Y:S05]  /*1fd0*/  BRA.U UP0, `(.L_x_29) ;  /* 0x0000000100047547 */ /* 0x000fea000b800000 */
[----:B-1----:R-:W-:Y:S05]  /*1fe0*/  BPT.TRAP 0x1 ;  /* 0x000000040000795c */ /* 0x002fea0000300000 */
.L_x_29:
[----:B------:R-:W-:Y:S04]  /*1ff0*/  BSSY.RECONVERGENT B0, `(.L_x_30) ;  /* 0x0000003000007945 */ /* 0x000fe80003800200 */
[----:B------:R-:W-:Y:S05]  /*2000*/  @!P2 BRA `(.L_x_31) ;  /* 0x000000000004a947 */ /* 0x000fea0003800000 */
[----:B-1----:R-:W-:Y:S05]  /*2010*/  BPT.TRAP 0x1 ;  /* 0x000000040000795c */ /* 0x002fea0000300000 */
.L_x_31:
[----:B-1----:R-:W-:Y:S05]  /*2020*/  BSYNC.RECONVERGENT B0 ;  /* 0x0000000000007941 */ /* 0x002fea0003800200 */
.L_x_30:
[----:B------:R-:W-:Y:S02]  /*2030*/  UIADD3 UR5, UPT, UPT, UR4, 0x1, URZ ;  /* 0x0000000104057890 */ /* 0x000fe4000fffe0ff */
[----:B------:R-:W-:Y:S02]  /*2040*/  ULEA UR32, UR4, UR13, 0xb ;  /* 0x0000000d04207291 */ /* 0x000fe4000f8e58ff */
[----:B------:R-:W-:Y:S02]  /*2050*/  UISETP.NE.AND UP0, UPT, UR5, 0x21, UPT ;  /* 0x000000210500788c */ /* 0x000fe4000bf05270 */
[----:B------:R-:W-:Y:S02]  /*2060*/  UIADD3 UR8, UP1, UPT, UR26, 0x80, URZ ;  /* 0x000000801a087890 */ /* 0x000fe4000ff3e0ff */
[----:B------:R-:W-:Y:S02]  /*2070*/  USEL UR7, URZ, 0x1, UP0 ;  /* 0x00000001ff077887 */ /* 0x000fe40008000000 */
[----:B------:R-:W-:-:S02]  /*2080*/  USEL UR6, UR5, URZ, UP0 ;  /* 0x000000ff05067287 */ /* 0x000fc40008000000 */
[----:B------:R-:W-:Y:S02]  /*2090*/  ULEA UR16, UR4, UR28, 0xc ;  /* 0x0000001c04107291 */ /* 0x000fe4000f8e60ff */
[----:B------:R-:W-:Y:S01]  /*20a0*/  ULEA UR5, UR6, UR13, 0x3 ;  /* 0x0000000d06057291 */ /* 0x000fe2000f8e18ff */
[----:B------:R-:W-:Y:S01]  /*20b0*/  LOP3.LUT R12, R12, UR7, RZ, 0x3c, !PT ;  /* 0x000000070c0c7c12 */ /* 0x000fe2000f8e3cff */
[----:B------:R-:W-:Y:S02]  /*20c0*/  UIADD3 UR4, UP0, UPT, UR26, 0x180, URZ ;  /* 0x000001801a047890 */ /* 0x000fe4000ff1e0ff */
[----:B------:R-:W-:Y:S01]  /*20d0*/  ULOP3.LUT UR33, UR33, 0xfefffff8, URZ, 0xc0, !UPT ;  /* 0xfefffff821217892 */ /* 0x000fe2000f8ec0ff */
[----:B--2---:R-:W-:Y:S01]  /*20e0*/  SHF.L.U32 R0, R12, 0x1f, RZ ;  /* 0x0000001f0c007819 */ /* 0x004fe200000006ff */
[----:B------:R-:W-:Y:S02]  /*20f0*/  UIADD3.X UR9, UPT, UPT, URZ, UR27, URZ, UP1, !UPT ;  /* 0x0000001bff097290 */ /* 0x000fe40008ffe4ff */
[----:B------:R-:W-:Y:S01]  /*2100*/  UIADD3 UR32, UPT, UPT, UR32, 0x6500, URZ ;  /* 0x0000650020207890 */ /* 0x000fe2000fffe0ff */
[----:B------:R4:W1:Y:S01]  /*2110*/  SYNCS.PHASECHK.TRANS64.TRYWAIT P0, [UR5+0x108], R0 ;  /* 0x00010800ff0075a7 */ /* 0x0008620008001105 */
[----:B------:R-:W-:-:S02]  /*2120*/  UIADD3 UR16, UPT, UPT, UR13, 0x16d00, UR16 ;  /* 0x00016d000d107890 */ /* 0x000fc4000fffe010 */
[----:B------:R-:W-:Y:S02]  /*2130*/  UIADD3.X UR5, UPT, UPT, URZ, UR27, URZ, UP0, !UPT ;  /* 0x0000001bff057290 */ /* 0x000fe400087fe4ff */
[----:B------:R-:W-:Y:S01]  /*2140*/  UPRMT UR7, URZ, 0x5410, UR24 ;  /* 0x00005410ff077896 */ /* 0x000fe20008000018 */
[----:B------:R-:W-:Y:S01]  /*2150*/  UMOV UR14, 0x0 ;  /* 0x00000000000e7882 */ /* 0x000fe20000000000 */
[----:B------:R-:W-:Y:S01]  /*2160*/  UMOV UR15, 0x10000000 ;  /* 0x10000000000f7882 */ /* 0x000fe20000000000 */
[----:B------:R-:W-:Y:S01]  /*2170*/  UMOV UR18, UR34 ;  /* 0x0000002200127c82 */ /* 0x000fe20008000000 */
[----:B------:R-:W-:Y:S01]  /*2180*/  UMOV UR20, UR36 ;  /* 0x0000002400147c82 */ /* 0x000fe20008000000 */
[----:B------:R-:W-:Y:S01]  /*2190*/  UMOV UR17, UR33 ;  /* 0x0000002100117c82 */ /* 0x000fe20008000000 */
[----:B------:R2:W-:Y:S03]  /*21a0*/  UTMALDG.3D.2CTA [UR32], [UR8], desc[UR14] ;  /* 0x00000e20080075b4 */ /* 0x0005e60008211000 */
[----:B------:R3:W-:Y:S01]  /*21b0*/  UTMALDG.3D.MULTICAST.2CTA [UR16], [UR4], UR7, desc[UR14] ;  /* 0x00000e10040073b4 */ /* 0x0007e20008211807 */
[----:B--2---:R-:W-:Y:S01]  /*21c0*/  UIADD3 UR34, UPT, UPT, UR34, 0x20, URZ ;  /* 0x0000002022227890 */ /* 0x004fe2000fffe0ff */
[----:B---3--:R-:W-:Y:S01]  /*21d0*/  UMOV UR7, UR29 ;  /* 0x0000001d00077c82 */ /* 0x008fe20008000000 */
[----:B------:R-:W-:Y:S01]  /*21e0*/  UMOV UR4, UR6 ;  /* 0x0000000600047c82 */ /* 0x000fe20008000000 */
[----:B------:R-:W-:Y:S09]  /*21f0*/  BRA.U UP2, `(.L_x_32) ;  /* 0xfffffffd02487547 */ /* 0x000ff2000b83ffff */
.L_x_26:
[----:B------:R-:W-:Y:S01]  /*2200*/  ULEA UR4, UR6, UR13, 0x3 ;  /* 0x0000000d06047291 */ /* 0x000fe2000f8e18ff */
[----:B--2-4-:R-:W-:Y:S01]  /*2210*/  SHF.L.U32 R0, R12, 0x1f, RZ ;  /* 0x0000001f0c007819 */ /* 0x014fe200000006ff */
[----:B------:R-:W-:Y:S01]  /*2220*/  @!P1 SYNCS.ARRIVE.TRANS64.A1T0 RZ, [UR13+0x258], RZ ;  /* 0x000258ffffff99a7 */ /* 0x000fe2000810000d */
[----:B------:R-:W-:-:S06]  /*2230*/  UISETP.GT.AND UP0, UPT, UR41, UR40, UPT ;  /* 0x000000282900728c */ /* 0x000fcc000bf04270 */
[----:B-1-3--:R1:W2:Y:S03]  /*2240*/  SYNCS.PHASECHK.TRANS64.TRYWAIT P0, [UR4+0x108], R0 ;  /* 0x00010800ff0075a7 */ /* 0x00a2a60008001104 */
[----:B------:R-:W-:Y:S05]  /*2250*/  BRA.U !UP0, `(.L_x_33) ;  /* 0x0000000108c07547 */ /* 0x000fea000b800000 */
[----:B------:R-:W-:Y:S01]  /*2260*/  UIADD3 UR25, UPT, UPT, UR44, UR7, URZ ;  /* 0x000000072c197290 */ /* 0x000fe2000fffe0ff */
[----:B------:R-:W-:-:S11]  /*2270*/  UMOV UR4, UR6 ;  /* 0x0000000600047c82 */ /* 0x000fd60008000000 */
.L_x_39:
[----:B------:R-:W-:Y:S01]  /*2280*/  ULEA UR9, UR4, UR13, 0x3 ;  /* 0x0000000d04097291 */ /* 0x000fe2000f8e18ff */
[----:B--2---:R-:W-:Y:S01]  /*2290*/  @P3 MOV R2, 0x3000 ;  /* 0x0000300000023802 */ /* 0x004fe20000000f00 */
[----:B--234-:R-:W-:Y:S10]  /*22a0*/  @P0 BRA `(.L_x_34) ;  /* 0x00000000000c0947 */ /* 0x01cff40003800000 */
[----:B------:R-:W-:-:S04]  /*22b0*/  SHF.L.U32 R3, R12, 0x1f, RZ ;  /* 0x0000001f0c037819 */ /* 0x000fc800000006ff */
[----:B------:R-:W2:Y:S02]  /*22c0*/  SYNCS.PHASECHK.TRANS64.TRYWAIT P0, [UR9+0x108], R3 ;  /* 0x00010803ff0075a7 */ /* 0x000ea40008001109 */
[----:B--2---:R-:W-:Y:S05]  /*22d0*/  @!P0 BRA `(.L_x_35) ;  /* 0x0000009000008947 */ /* 0x004fea0003800000 */
.L_x_34:
[----:B------:R2:W-:Y:S01]  /*22e0*/  @P3 SYNCS.ARRIVE.TRANS64 RZ, [UR9], R2 ;  /* 0x00000002ffff39a7 */ /* 0x0005e20008000009 */
[----:B------:R-:W-:-:S04]  /*22f0*/  ULOP3.LUT UR5, UR21, 0x2, URZ, 0xfc, !UPT ;  /* 0x0000000215057892 */ /* 0x000fc8000f8efcff */
[----:B------:R-:W-:-:S09]  /*2300*/  UISETP.NE.AND UP0, UPT, UR5, 0x2, UPT ;  /* 0x000000020500788c */ /* 0x000fd2000bf05270 */
[----:B------:R-:W-:Y:S05]  /*2310*/  BRA.U UP0, `(.L_x_36) ;  /* 0x0000000100047547 */ /* 0x000fea000b800000 */
[----:B------:R-:W-:Y:S05]  /*2320*/  BPT.TRAP 0x1 ;  /* 0x000000040000795c */ /* 0x000fea0000300000 */
.L_x_36:
[----:B------:R-:W-:Y:S04]  /*2330*/  BSSY.RECONVERGENT B0, `(.L_x_37) ;  /* 0x0000003000007945 */ /* 0x000fe80003800200 */
[----:B------:R-:W-:Y:S05]  /*2340*/  @!P2 BRA `(.L_x_38) ;  /* 0x000000000004a947 */ /* 0x000fea0003800000 */
[----:B------:R-:W-:Y:S05]  /*2350*/  BPT.TRAP 0x1 ;  /* 0x000000040000795c */ /* 0x000fea0000300000 */
.L_x_38:
[----:B------:R-:W-:Y:S05]  /*2360*/  BSYNC.RECONVERGENT B0 ;  /* 0x0000000000007941 */ /* 0x000fea0003800200 */
.L_x_37:
[----:B------:R-:W-:Y:S02]  /*2370*/  UIADD3 UR5, UPT, UPT, UR4, 0x1, URZ ;  /* 0x0000000104057890 */ /* 0x000fe4000fffe0ff */
[----:B------:R-:W-:Y:S02]  /*2380*/  USHF.L.U32 UR10, UR7, 0x5, URZ ;  /* 0x00000005070a7899 */ /* 0x000fe400080006ff */
[----:B------:R-:W-:Y:S02]  /*2390*/  UISETP.NE.AND UP0, UPT, UR5, 0x21, UPT ;  /* 0x000000210500788c */ /* 0x000fe4000bf05270 */
[----:B------:R-:W-:Y:S02]  /*23a0*/  UIADD3 UR7, UPT, UPT, UR7, 0x1, URZ ;  /* 0x0000000107077890 */ /* 0x000fe4000fffe0ff */
[----:B------:R-:W-:Y:S02]  /*23b0*/  USEL UR8, URZ, 0x1, UP0 ;  /* 0x00000001ff087887 */ /* 0x000fe40008000000 */
[----:B------:R-:W-:-:S02]  /*23c0*/  USEL UR6, UR5, URZ, UP0 ;  /* 0x000000ff05067287 */ /* 0x000fc40008000000 */
[----:B------:R-:W-:Y:S02]  /*23d0*/  UIADD3 UR22, UP0, UPT, UR26, 0x180, URZ ;  /* 0x000001801a167890 */ /* 0x000fe4000ff1e0ff */
[----:B------:R-:W-:Y:S01]  /*23e0*/  LOP3.LUT R12, R12, UR8, RZ, 0x3c, !PT ;  /* 0x000000080c0c7c12 */ /* 0x000fe2000f8e3cff */
[----:B------:R-:W-:Y:S02]  /*23f0*/  ULEA UR8, UR4, UR13, 0xb ;  /* 0x0000000d04087291 */ /* 0x000fe4000f8e58ff */
[----:B------:R-:W-:Y:S01]  /*2400*/  UIADD3 UR14, UP1, UPT, UR26, 0x80, URZ ;  /* 0x000000801a0e7890 */ /* 0x000fe2000ff3e0ff */
[----:B-1----:R-:W-:Y:S01]  /*2410*/  SHF.L.U32 R0, R12, 0x1f, RZ ;  /* 0x0000001f0c007819 */ /* 0x002fe200000006ff */
[----:B------:R-:W-:Y:S02]  /*2420*/  UIADD3.X UR23, UPT, UPT, URZ, UR27, URZ, UP0, !UPT ;  /* 0x0000001bff177290 */ /* 0x000fe400087fe4ff */
[----:B------:R-:W-:Y:S02]  /*2430*/  UISETP.NE.AND UP0, UPT, UR7, UR25, UPT ;  /* 0x000000190700728c */ /* 0x000fe4000bf05270 */
[----:B------:R-:W-:-:S02]  /*2440*/  ULEA UR5, UR6, UR13, 0x3 ;  /* 0x0000000d06057291 */ /* 0x000fc4000f8e18ff */
[----:B------:R-:W-:Y:S02]  /*2450*/  ULOP3.LUT UR9, UR9, 0xfefffff8, URZ, 0xc0, !UPT ;  /* 0xfefffff809097892 */ /* 0x000fe4000f8ec0ff */
[----:B------:R-:W-:Y:S02]  /*2460*/  ULEA UR16, UR4, UR30, 0xc ;  /* 0x0000001e04107291 */ /* 0x000fe4000f8e60ff */
[----:B------:R-:W-:Y:S02]  /*2470*/  UIADD3 UR8, UPT, UPT, UR8, 0x6500, URZ ;  /* 0x0000650008087890 */ /* 0x000fe4000fffe0ff */
[----:B------:R-:W-:Y:S01]  /*2480*/  UIADD3.X UR15, UPT, UPT, URZ, UR27, URZ, UP1, !UPT ;  /* 0x0000001bff0f7290 */ /* 0x000fe20008ffe4ff */
[----:B------:R3:W4:Y:S01]  /*2490*/  SYNCS.PHASECHK.TRANS64.TRYWAIT P0, [UR5+0x108], R0 ;  /* 0x00010800ff0075a7 */ /* 0x0007220008001105 */
[----:B------:R-:W-:Y:S01]  /*24a0*/  UPRMT UR4, URZ, 0x5410, UR24 ;  /* 0x00005410ff047896 */ /* 0x000fe20008000018 */
[----:B------:R-:W-:Y:S01]  /*24b0*/  UMOV UR32, 0x0 ;  /* 0x0000000000207882 */ /* 0x000fe20000000000 */
[----:B------:R-:W-:Y:S01]  /*24c0*/  UMOV UR33, 0x10000000 ;  /* 0x1000000000217882 */ /* 0x000fe20000000000 */
[----:B------:R-:W-:Y:S01]  /*24d0*/  UMOV UR11, UR35 ;  /* 0x00000023000b7c82 */ /* 0x000fe20008000000 */
[----:B------:R-:W-:Y:S01]  /*24e0*/  UMOV UR12, UR36 ;  /* 0x00000024000c7c82 */ /* 0x000fe20008000000 */
[----:B------:R-:W-:Y:S01]  /*24f0*/  UMOV UR20, UR36 ;  /* 0x0000002400147c82 */ /* 0x000fe20008000000 */
[----:B------:R-:W-:Y:S01]  /*2500*/  UMOV UR17, UR9 ;  /* 0x0000000900117c82 */ /* 0x000fe20008000000 */
[----:B------:R-:W-:Y:S01]  /*2510*/  UMOV UR18, UR10 ;  /* 0x0000000a00127c82 */ /* 0x000fe20008000000 */
[----:B------:R-:W-:Y:S01]  /*2520*/  UTMALDG.3D.2CTA [UR8], [UR14], desc[UR32] ;  /* 0x000020080e0075b4 */ /* 0x000fe20008211000 */
[----:B------:R1:W-:Y:S02]  /*2530*/  UTMALDG.3D.MULTICAST.2CTA [UR16], [UR22], UR4, desc[UR32] ;  /* 0x00002010160073b4 */ /* 0x0003e40008211804 */
[----:B-1----:R-:W-:Y:S01]  /*2540*/  UMOV UR4, UR6 ;  /* 0x0000000600047c82 */ /* 0x002fe20008000000 */
[----:B------:R-:W-:Y:S05]  /*2550*/  BRA.U UP0, `(.L_x_39) ;  /* 0xfffffffd00487547 */ /* 0x000fea000b83ffff */
.L_x_33:
[C---:B------:R-:W-:Y:S01]  /*2560*/  LEA R3, R11.reuse, UR13, 0x3 ;  /* 0x0000000d0b037c11 */ /* 0x040fe2000f8e18ff */
[----:B------:R-:W-:Y:S01]  /*2570*/  NOP ;  /* 0x0000000000007918 */ /* 0x000fe20000000000 */
[----:B-1-3--:R-:W-:Y:S02]  /*2580*/  SHF.L.U32 R0, R10, 0x1f, RZ ;  /* 0x0000001f0a007819 */ /* 0x00afe400000006ff */
[----:B------:R-:W-:Y:S02]  /*2590*/  LEA R5, R11, UR13, 0x4 ;  /* 0x0000000d0b057c11 */ /* 0x000fe4000f8e20ff */
[----:B--2-4-:R-:W1:Y:S02]  /*25a0*/  SYNCS.PHASECHK.TRANS64.TRYWAIT P0, [R3+URZ+0x260], R0 ;  /* 0x00026000030075a7 */ /* 0x014e6400080011ff */
[----:B-1----:R-:W-:Y:S05]  /*25b0*/  @!P0 BRA `(.L_x_40) ;  /* 0x0000008c00608947 */ /* 0x002fea0003800000 */
.L_x_176:
[----:B------:R-:W2:Y:S01]  /*25c0*/  LDS.128 R4, [R5+0x2f0] ;  /* 0x0002f00005047984 */ /* 0x000ea20000000c00 */
[----:B------:R-:W-:Y:S01]  /*25d0*/  UISETP.GE.AND UP0, UPT, UR45, 0x1, UPT ;  /* 0x000000012d00788c */ /* 0x000fe2000bf06270 */
[----:B------:R-:W-:Y:S01]  /*25e0*/  @!PT LDS RZ, [RZ] ;  /* 0x00000000fffff984 */ /* 0x000fe20000000800 */
[----:B------:R-:W-:Y:S01]  /*25f0*/  @!PT LDS RZ, [RZ] ;  /* 0x00000000fffff984 */ /* 0x000fe20000000800 */
[----:B------:R-:W-:Y:S01]  /*2600*/  @!PT LDS RZ, [RZ] ;  /* 0x00000000fffff984 */ /* 0x000fe20000000800 */
[----:B------:R-:W-:Y:S01]  /*2610*/  @!PT LDS RZ, [RZ] ;  /* 0x00000000fffff984 */ /* 0x000fe20000000800 */
[----:B------:R3:W-:Y:S06]  /*2620*/  MEMBAR.ALL.CTA ;  /* 0x0000000000007992 */ /* 0x0007ec0000008000 */
[----:B---3--:R-:W3:Y:S01]  /*2630*/  FENCE.VIEW.ASYNC.S ;  /* 0x00000000000073c6 */ /* 0x008ee20000000000 */
[----:B--2---:R-:W-:-:S13]  /*2640*/  LOP3.LUT P0, RZ, R6, 0x1, RZ, 0xc0, !PT ;  /* 0x0000000106ff7812 */ /* 0x004fda000780c0ff */
[----:B---3--:R-:W-:Y:S01]  /*2650*/  VOTEU.ANY UP1, P0 ;  /* 0x0000000000ff7886 */ /* 0x008fe20000020100 */
[----:B------:R-:W-:-:S13]  /*2660*/  PLOP3.LUT P0, PT, PT, PT, UP1, 0x80, 0x8 ;  /* 0x000000000008781c */ /* 0x000fda0003f0f018 */
[----:B-1----:R-:W-:Y:S02]  /*2670*/  @P0 LOP3.LUT R0, R5, 0xffff, RZ, 0xc0, !PT ;  /* 0x0000ffff05000812 */ /* 0x002fe400078ec0ff */
[----:B------:R-:W-:Y:S02]  /*2680*/  @P0 MOV R2, R4 ;  /* 0x0000000400020202 */ /* 0x000fe40000000f00 */
[----:B------:R-:W-:Y:S01]  /*2690*/  @P0 R2UR UR5, R0 ;  /* 0x00000000000502ca */ /* 0x000fe200000e0000 */
[----:B------:R-:W-:Y:S01]  /*26a0*/  VIADD R0, R3, 0x270 ;  /* 0x0000027003007836 */ /* 0x000fe20000000000 */
[----:B------:R-:W-:Y:S02]  /*26b0*/  @P0 SHF.R.U32.HI R4, RZ, 0x10, R5 ;  /* 0x00000010ff040819 */ /* 0x000fe40000011605 */
[----:B------:R-:W-:Y:S02]  /*26c0*/  @P0 R2UR UR7, R2 ;  /* 0x00000000020702ca */ /* 0x000fe400000e0000 */
[----:B------:R-:W-:-:S02]  /*26d0*/  PRMT R0, RZ, 0x654, R0 ;  /* 0x00000654ff007816 */ /* 0x000fc40000000000 */
[----:B------:R-:W-:Y:S02]  /*26e0*/  @P0 R2UR UR4, R4 ;  /* 0x00000000040402ca */ /* 0x000fe400000e0000 */
[----:B------:R1:W-:Y:S03]  /*26f0*/  SYNCS.ARRIVE.TRANS64.RED.A1T0 RZ, [R0+URZ], RZ ;  /* 0x000000ff00ff79a7 */ /* 0x0003e600081004ff */
[----:B------:R-:W-:-:S04]  /*2700*/  @UP1 UMOV UR31, UR5 ;  /* 0x00000005001f1c82 */ /* 0x000fc80008000000 */
[----:B------:R-:W-:-:S04]  /*2710*/  @UP1 UMOV UR37, UR7 ;  /* 0x0000000700251c82 */ /* 0x000fc80008000000 */
[----:B------:R-:W-:Y:S01]  /*2720*/  @UP1 UMOV UR36, UR4 ;  /* 0x0000000400241c82 */ /* 0x000fe20008000000 */
[----:B------:R-:W-:Y:S05]  /*2730*/  BRA.U !UP0, `(.L_x_41) ;  /* 0x0000000108d47547 */ /* 0x000fea000b800000 */
[----:B------:R-:W2:Y:S01]  /*2740*/  LDCU.128 UR16, c[0x0][0xb10] ;  /* 0x00016200ff1077ac */ /* 0x000ea20008000c00 */
[----:B------:R-:W3:Y:S01]  /*2750*/  LDCU UR12, c[0x0][0xb20] ;  /* 0x00016400ff0c77ac */ /* 0x000ee20008000800 */
[----:B------:R-:W4:Y:S01]  /*2760*/  LDCU UR20, c[0x0][0xb0c] ;  /* 0x00016180ff1477ac */ /* 0x000f220008000800 */
[----:B------:R-:W1:Y:S01]  /*2770*/  LDCU.64 UR8, c[0x0][0xb28] ;  /* 0x00016500ff0877ac */ /* 0x000e620008000a00 */
[----:B------:R-:W-:Y:S02]  /*2780*/  UISETP.NE.AND UP3, UPT, UR45, 0x1, UPT ;  /* 0x000000012d00788c */ /* 0x000fe4000bf65270 */
[----:B--2---:R-:W-:Y:S02]  /*2790*/  UIMAD.WIDE.U32 UR10, UR38, UR19, URZ ;  /* 0x00000013260a72a5 */ /* 0x004fe4000f8e00ff */
[----:B------:R-:W-:Y:S02]  /*27a0*/  UIMAD.WIDE.U32 UR4, UR39, UR16, URZ ;  /* 0x00000010270472a5 */ /* 0x000fe4000f8e00ff */
[----:B------:R-:W-:-:S02]  /*27b0*/  UISETP.NE.AND UP0, UPT, UR18, 0x1, UPT ;  /* 0x000000011200788c */ /* 0x000fc4000bf05270 */
[----:B------:R-:W-:Y:S01]  /*27c0*/  UIMAD.WIDE.U32 UR22, UR31, UR19, URZ ;  /* 0x000000131f1672a5 */ /* 0x000fe2000f8e00ff */
[----:B------:R-:W-:Y:S02]  /*27d0*/  UMOV UR10, UR11 ;  /* 0x0000000b000a7c82 */ /* 0x000fe40008000000 */
[----:B------:R-:W-:Y:S01]  /*27e0*/  UMOV UR4, UR5 ;  /* 0x0000000500047c82 */ /* 0x000fe20008000000 */
[----:B---3--:R-:W-:Y:S02]  /*27f0*/  USHF.R.U32.HI UR10, URZ, UR12, UR10 ;  /* 0x0000000cff0a7299 */ /* 0x008fe4000801160a */
[----:B----4-:R-:W-:Y:S02]  /*2800*/  UISETP.NE.AND UP2, UPT, UR20, 0x1, UPT ;  /* 0x000000011400788c */ /* 0x010fe4000bf45270 */
[----:B------:R-:W-:Y:S02]  /*2810*/  USHF.R.U32.HI UR4, URZ, UR17, UR4 ;  /* 0x00000011ff047299 */ /* 0x000fe40008011604 */
[----:B------:R-:W-:-:S02]  /*2820*/  USEL UR5, UR38, UR10, !UP0 ;  /* 0x0000000a26057287 */ /* 0x000fc4000c000000 */
[----:B------:R-:W-:Y:S02]  /*2830*/  USEL UR7, UR39, UR4, !UP2 ;  /* 0x0000000427077287 */ /* 0x000fe4000d000000 */
[----:B-1----:R-:W-:Y:S01]  /*2840*/  UIMAD.WIDE.U32 UR10, UR5, UR8, URZ ;  /* 0x00000008050a72a5 */ /* 0x002fe2000f8e00ff */
[----:B------:R-:W-:Y:S01]  /*2850*/  UMOV UR4, UR23 ;  /* 0x0000001700047c82 */ /* 0x000fe20008000000 */
[----:B------:R-:W-:Y:S02]  /*2860*/  UIMAD.WIDE.U32 UR14, UR37, UR16, URZ ;  /* 0x00000010250e72a5 */ /* 0x000fe4000f8e00ff */
[----:B------:R-:W-:-:S03]  /*2870*/  UIMAD.WIDE.U32 UR22, UR7, UR8, URZ ;  /* 0x00000008071672a5 */ /* 0x000fc6000f8e00ff */
[----:B------:R-:W-:Y:S01]  /*2880*/  UMOV UR10, UR11 ;  /* 0x0000000b000a7c82 */ /* 0x000fe20008000000 */
[----:B------:R-:W-:Y:S02]  /*2890*/  USHF.R.U32.HI UR4, URZ, UR12, UR4 ;  /* 0x0000000cff047299 */ /* 0x000fe40008011604 */
[----:B------:R-:W-:Y:S01]  /*28a0*/  @UP3 USHF.R.U32.HI UR5, URZ, UR9, UR10 ;  /* 0x00000009ff053299 */ /* 0x000fe2000801160a */
[----:B------:R-:W-:Y:S01]  /*28b0*/  UMOV UR14, UR15 ;  /* 0x0000000f000e7c82 */ /* 0x000fe20008000000 */
[----:B------:R-:W-:Y:S01]  /*28c0*/  UMOV UR22, UR23 ;  /* 0x0000001700167c82 */ /* 0x000fe20008000000 */
[----:B------:R-:W-:Y:S02]  /*28d0*/  USHF.R.U32.HI UR17, URZ, UR17, UR14 ;  /* 0x00000011ff117299 */ /* 0x000fe4000801160e */
[----:B------:R-:W-:Y:S02]  /*28e0*/  USEL UR4, UR31, UR4, !UP0 ;  /* 0x000000041f047287 */ /* 0x000fe4000c000000 */
[----:B------:R-:W-:-:S02]  /*28f0*/  @UP3 USHF.R.U32.HI UR7, URZ, UR9, UR22 ;  /* 0x00000009ff073299 */ /* 0x000fc40008011616 */
[----:B------:R-:W-:Y:S02]  /*2900*/  UIMAD UR10, UR45, UR5, URZ ;  /* 0x000000052d0a72a4 */ /* 0x000fe4000f8e02ff */
[----:B------:R-:W-:Y:S02]  /*2910*/  USEL UR5, UR37, UR17, !UP2 ;  /* 0x0000001125057287 */ /* 0x000fe4000d000000 */
[----:B------:R-:W-:Y:S02]  /*2920*/  UIMAD UR12, UR45, UR7, URZ ;  /* 0x000000072d0c72a4 */ /* 0x000fe4000f8e02ff */
[----:B------:R-:W-:Y:S02]  /*2930*/  UISETP.GE.AND UP0, UPT, UR4, UR10, UPT ;  /* 0x0000000a0400728c */ /* 0x000fe4000bf06270 */
[----:B------:R-:W-:Y:S02]  /*2940*/  UIMAD.WIDE.U32 UR10, UR4, UR8, URZ ;  /* 0x00000008040a72a5 */ /* 0x000fe4000f8e00ff */
[----:B------:R-:W-:-:S02]  /*2950*/  UISETP.GE.OR UP0, UPT, UR5, UR12, UP0 ;  /* 0x0000000c0500728c */ /* 0x000fc40008706670 */
[----:B------:R-:W-:Y:S02]  /*2960*/  UIMAD.WIDE.U32 UR14, UR5, UR8, URZ ;  /* 0x00000008050e72a5 */ /* 0x000fe4000f8e00ff */
[----:B------:R-:W-:Y:S01]  /*2970*/  UIADD3 UR12, UPT, UPT, -UR5, URZ, URZ ;  /* 0x000000ff050c7290 */ /* 0x000fe2000fffe1ff */
[----:B------:R-:W-:Y:S01]  /*2980*/  UMOV UR10, UR11 ;  /* 0x0000000b000a7c82 */ /* 0x000fe20008000000 */
[----:B------:R-:W-:Y:S02]  /*2990*/  UIADD3 UR11, UPT, UPT, -UR4, URZ, URZ ;  /* 0x000000ff040b7290 */ /* 0x000fe4000fffe1ff */
[----:B------:R-:W-:-:S03]  /*29a0*/  USHF.R.U32.HI UR10, URZ, UR9, UR10 ;  /* 0x00000009ff0a7299 */ /* 0x000fc6000801160a */
[----:B------:R-:W-:Y:S01]  /*29b0*/  @!UP0 UMOV UR8, UR15 ;  /* 0x0000000f00088c82 */ /* 0x000fe20008000000 */
[----:B------:R-:W-:Y:S02]  /*29c0*/  UIMAD UR11, UR18, UR11, UR31 ;  /* 0x0000000b120b72a4 */ /* 0x000fe4000f8e021f */
[----:B------:R-:W-:Y:S02]  /*29d0*/  USEL UR10, UR4, UR10, !UP3 ;  /* 0x0000000a040a7287 */ /* 0x000fe4000d800000 */
[----:B------:R-:W-:Y:S02]  /*29e0*/  @!UP0 USHF.R.U32.HI UR8, URZ, UR9, UR8 ;  /* 0x00000009ff088299 */ /* 0x000fe40008011608 */
[----:B------:R-:W-:Y:S02]  /*29f0*/  UIADD3 UR9, UPT, UPT, -UR10, URZ, URZ ;  /* 0x000000ff0a097290 */ /* 0x000fe4000fffe1ff */
[----:B------:R-:W-:Y:S02]  /*2a00*/  @!UP0 USEL UR8, UR5, UR8, !UP3 ;  /* 0x0000000805088287 */ /* 0x000fe4000d800000 */
[----:B------:R-:W-:-:S02]  /*2a10*/  UIMAD UR9, UR45, UR9, UR4 ;  /* 0x000000092d0972a4 */ /* 0x000fc4000f8e0204 */
[----:B------:R-:W-:Y:S02]  /*2a20*/  @!UP0 UIADD3 UR10, UPT, UPT, UR10, -UR8, URZ ;  /* 0x800000080a0a8290 */ /* 0x000fe4000fffe0ff */
[----:B------:R-:W-:Y:S02]  /*2a30*/  @!UP0 UIMAD UR8, UR9, UR7, UR8 ;  /* 0x00000007090882a4 */ /* 0x000fe4000f8e0208 */
[----:B------:R-:W-:Y:S02]  /*2a40*/  @!UP0 UIMAD UR4, UR45, UR10, UR5 ;  /* 0x0000000a2d0482a4 */ /* 0x000fe4000f8e0205 */
[----:B------:R-:W-:Y:S02]  /*2a50*/  UIMAD UR7, UR20, UR12, UR37 ;  /* 0x0000000c140772a4 */ /* 0x000fe4000f8e0225 */
[----:B------:R-:W-:Y:S01]  /*2a60*/  UIMAD UR31, UR4, UR18, UR11 ;  /* 0x00000012041f72a4 */ /* 0x000fe2000f8e020b */
[----:B------:R-:W-:Y:S02]  /*2a70*/  @!UP0 UMOV UR5, UR8 ;  /* 0x0000000800058c82 */ /* 0x000fe40008000000 */
[----:B------:R-:W-:-:S12]  /*2a80*/  UIMAD UR37, UR5, UR20, UR7 ;  /* 0x00000014052572a4 */ /* 0x000fd8000f8e0207 */
.L_x_41:
[----:B------:R-:W2:Y:S02]  /*2a90*/  LDCU UR4, c[0x0][0xb30] ;  /* 0x00016600ff0477ac */ /* 0x000ea40008000800 */
[----:B--2---:R-:W-:-:S09]  /*2aa0*/  UISETP.NE.AND UP0, UPT, UR4, 0x1, UPT ;  /* 0x000000010400788c */ /* 0x004fd2000bf05270 */
[----:B------:R-:W-:Y:S05]  /*2ab0*/  BRA.U UP0, `(.L_x_42) ;  /* 0x0000000100447547 */ /* 0x000fea000b800000 */
[----:B------:R-:W2:Y:S01]  /*2ac0*/  LDCU.128 UR16, c[0x0][0xb10] ;  /* 0x00016200ff1077ac */ /* 0x000ea20008000c00 */
[----:B------:R-:W3:Y:S01]  /*2ad0*/  LDCU UR10, c[0x0][0xb0c] ;  /* 0x00016180ff0a77ac */ /* 0x000ee20008000800 */
[----:B------:R-:W4:Y:S01]  /*2ae0*/  LDCU UR7, c[0x0][0xb20] ;  /* 0x00016400ff0777ac */ /* 0x000f220008000800 */
[----:B--2---:R-:W-:Y:S02]  /*2af0*/  UIMAD.WIDE.U32 UR8, UR37, UR16, URZ ;  /* 0x00000010250872a5 */ /* 0x004fe4000f8e00ff */
[----:B------:R-:W-:Y:S02]  /*2b00*/  UIMAD.WIDE.U32 UR4, UR31, UR19, URZ ;  /* 0x000000131f0472a5 */ /* 0x000fe4000f8e00ff */
[----:B---3--:R-:W-:Y:S02]  /*2b10*/  UISETP.NE.AND UP2, UPT, UR10, 0x1, UPT ;  /* 0x000000010a00788c */ /* 0x008fe4000bf45270 */
[----:B------:R-:W-:Y:S01]  /*2b20*/  UISETP.NE.AND UP0, UPT, UR18, 0x1, UPT ;  /* 0x000000011200788c */ /* 0x000fe2000bf05270 */
[----:B------:R-:W-:-:S02]  /*2b30*/  UMOV UR8, UR9 ;  /* 0x0000000900087c82 */ /* 0x000fc40008000000 */
[----:B------:R-:W-:Y:S01]  /*2b40*/  UMOV UR4, UR5 ;  /* 0x0000000500047c82 */ /* 0x000fe20008000000 */
[----:B------:R-:W-:Y:S02]  /*2b50*/  USHF.R.U32.HI UR17, URZ, UR17, UR8 ;  /* 0x00000011ff117299 */ /* 0x000fe40008011608 */
[----:B----4-:R-:W-:Y:S02]  /*2b60*/  USHF.R.U32.HI UR4, URZ, UR7, UR4 ;  /* 0x00000007ff047299 */ /* 0x010fe40008011604 */
[----:B------:R-:W-:Y:S02]  /*2b70*/  USEL UR5, UR37, UR17, !UP2 ;  /* 0x0000001125057287 */ /* 0x000fe4000d000000 */
[----:B------:R-:W-:-:S04]  /*2b80*/  USEL UR4, UR31, UR4, !UP0 ;  /* 0x000000041f047287 */ /* 0x000fc8000c000000 */
[----:B------:R-:W-:Y:S02]  /*2b90*/  UIADD3 UR7, UPT, UPT, UR5, -UR4, URZ ;  /* 0x8000000405077290 */ /* 0x000fe4000fffe0ff */
[----:B------:R-:W-:Y:S02]  /*2ba0*/  UIADD3 UR4, UPT, UPT, -UR5, UR4, URZ ;  /* 0x0000000405047290 */ /* 0x000fe4000fffe1ff */
[----:B------:R-:W-:Y:S02]  /*2bb0*/  UIMAD UR31, UR7, UR18, UR31 ;  /* 0x00000012071f72a4 */ /* 0x000fe4000f8e021f */
[----:B------:R-:W-:-:S12]  /*2bc0*/  UIMAD UR37, UR4, UR10, UR37 ;  /* 0x0000000a042572a4 */ /* 0x000fd8000f8e0225 */
.L_x_42:
[----:B------:R-:W-:Y:S01]  /*2bd0*/  VIADD R11, R11, 0x1 ;  /* 0x000000010b0b7836 */ /* 0x000fe20000000000 */
[----:B------:R-:W-:Y:S01]  /*2be0*/  R2UR UR4, R88 ;  /* 0x00000000580472ca */ /* 0x000fe200000e0000 */
[----:B------:R-:W-:Y:S01]  /*2bf0*/  UIADD3 UR32, UPT, UPT, UR37, UR59, URZ ;  /* 0x0000003b25207290 */ /* 0x000fe2000fffe0ff */
[----:B------:R-:W-:Y:S02]  /*2c00*/  PLOP3.LUT P1, PT, PT, PT, PT, 0x80, 0x8 ;  /* 0x000000000008781c */ /* 0x000fe40003f2f070 */
[----:B------:R-:W-:-:S04]  /*2c10*/  ISETP.NE.AND P0, PT, R11, 0x2, PT ;  /* 0x000000020b00780c */ /* 0x000fc80003f05270 */
[----:B------:R-:W-:Y:S02]  /*2c20*/  SEL R3, RZ, 0x1, P0 ;  /* 0x00000001ff037807 */ /* 0x000fe40000000000 */
[----:B------:R-:W-:Y:S02]  /*2c30*/  SEL R11, R11, RZ, P0 ;  /* 0x000000ff0b0b7207 */ /* 0x000fe40000000000 */
[----:B------:R-:W-:Y:S01]  /*2c40*/  LOP3.LUT R10, R10, R3, RZ, 0x3c, !PT ;  /* 0x000000030a0a7212 */ /* 0x000fe200078e3cff */
[----:B------:R-:W-:Y:S01]  /*2c50*/  UIADD3 UR34, UPT, UPT, UR31, UR4, URZ ;  /* 0x000000041f227290 */ /* 0x000fe2000fffe0ff */
[----:B------:R-:W-:Y:S11]  /*2c60*/  BRA.U UP1, `(.L_x_43) ;  /* 0xfffffff101447547 */ /* 0x000ff6000b83ffff */
[----:B------:R-:W-:Y:S01]  /*2c70*/  UIADD3 UR13, UPT, UPT, UR13, 0x108, URZ ;  /* 0x000001080d0d7890 */ /* 0x000fe2000fffe0ff */
[----:B------:R-:W-:-:S03]  /*2c80*/  SHF.L.U32 R3, R12, 0x1f, RZ ;  /* 0x0000001f0c037819 */ /* 0x000fc600000006ff */
[----:B------:R-:W-:-:S09]  /*2c90*/  ULEA UR4, UR6, UR13, 0x3 ;  /* 0x0000000d06047291 */ /* 0x000fd2000f8e18ff */
[----:B------:R-:W2:Y:S02]  /*2ca0*/  SYNCS.PHASECHK.TRANS64.TRYWAIT P0, [UR4], R3 ;  /* 0x00000003ff0075a7 */ /* 0x000ea40008001104 */
[----:B--2---:R-:W-:Y:S05]  /*2cb0*/  @!P0 BRA `(.L_x_44) ;  /* 0x0000008400b48947 */ /* 0x004fea0003800000 */
.L_x_178:
[----:B------:R-:W-:-:S04]  /*2cc0*/  UIADD3 UR4, UPT, UPT, UR6, 0x1, URZ ;  /* 0x0000000106047890 */ /* 0x000fc8000fffe0ff */
[----:B------:R-:W-:-:S04]  /*2cd0*/  UISETP.NE.AND UP0, UPT, UR4, 0x21, UPT ;  /* 0x000000210400788c */ /* 0x000fc8000bf05270 */
[----:B------:R-:W-:Y:S02]  /*2ce0*/  USEL UR6, URZ, 0x1, UP0 ;  /* 0x00000001ff067887 */ /* 0x000fe40008000000 */
[----:B------:R-:W-:-:S04]  /*2cf0*/  USEL UR4, UR4, URZ, UP0 ;  /* 0x000000ff04047287 */ /* 0x000fc80008000000 */
[----:B------:R-:W-:Y:S01]  /*2d00*/  ULEA UR5, UR4, UR13, 0x3 ;  /* 0x0000000d04057291 */ /* 0x000fe2000f8e18ff */
[----:B------:R-:W-:-:S04]  /*2d10*/  LOP3.LUT R2, R12, UR6, RZ, 0x3c, !PT ;  /* 0x000000060c027c12 */ /* 0x000fc8000f8e3cff */
[----:B-1----:R-:W-:-:S04]  /*2d20*/  SHF.L.U32 R3, R2, 0x1f, RZ ;  /* 0x0000001f02037819 */ /* 0x002fc800000006ff */
[----:B------:R-:W1:Y:S02]  /*2d30*/  SYNCS.PHASECHK.TRANS64.TRYWAIT P0, [UR5], R3 ;  /* 0x00000003ff0075a7 */ /* 0x000e640008001105 */
[----:B-1----:R-:W-:Y:S05]  /*2d40*/  @!P0 BRA `(.L_x_45) ;  /* 0x0000008400a88947 */ /* 0x002fea0003800000 */
.L_x_180:
        /* <DEDUP_REMOVED lines=9> */
.L_x_182:
        /* <DEDUP_REMOVED lines=9> */
.L_x_184:
        /* <DEDUP_REMOVED lines=9> */
.L_x_186:
        /* <DEDUP_REMOVED lines=9> */
.L_x_188:
        /* <DEDUP_REMOVED lines=9> */
.L_x_190:
        /* <DEDUP_REMOVED lines=9> */
.L_x_192:
        /* <DEDUP_REMOVED lines=9> */
.L_x_194:
        /* <DEDUP_REMOVED lines=9> */
.L_x_196:
        /* <DEDUP_REMOVED lines=9> */
.L_x_198:
        /* <DEDUP_REMOVED lines=9> */
.L_x_200:
        /* <DEDUP_REMOVED lines=9> */
.L_x_202:
        /* <DEDUP_REMOVED lines=9> */
.L_x_204:
        /* <DEDUP_REMOVED lines=9> */
.L_x_206:
        /* <DEDUP_REMOVED lines=9> */
.L_x_208:
        /* <DEDUP_REMOVED lines=9> */
.L_x_210:
        /* <DEDUP_REMOVED lines=9> */
.L_x_212:
        /* <DEDUP_REMOVED lines=9> */
.L_x_214:
        /* <DEDUP_REMOVED lines=9> */
.L_x_216:
        /* <DEDUP_REMOVED lines=9> */
.L_x_218:
        /* <DEDUP_REMOVED lines=9> */
.L_x_220:
        /* <DEDUP_REMOVED lines=9> */
.L_x_222:
        /* <DEDUP_REMOVED lines=9> */
.L_x_224:
        /* <DEDUP_REMOVED lines=9> */
.L_x_226:
        /* <DEDUP_REMOVED lines=9> */
.L_x_228:
        /* <DEDUP_REMOVED lines=9> */
.L_x_230:
        /* <DEDUP_REMOVED lines=9> */
.L_x_232:
        /* <DEDUP_REMOVED lines=9> */
.L_x_234:
        /* <DEDUP_REMOVED lines=9> */
.L_x_236:
        /* <DEDUP_REMOVED lines=9> */
.L_x_238:
        /* <DEDUP_REMOVED lines=9> */
.L_x_240:
[----:B------:R-:W-:-:S04]  /*3e30*/  UIADD3 UR4, UPT, UPT, UR4, 0x1, URZ ;  /* 0x0000000104047890 */ /* 0x000fc8000fffe0ff */
[----:B------:R-:W-:-:S04]  /*3e40*/  UISETP.NE.AND UP0, UPT, UR4, 0x21, UPT ;  /* 0x000000210400788c */ /* 0x000fc8000bf05270 */
[----:B------:R-:W-:Y:S02]  /*3e50*/  USEL UR5, URZ, 0x1, UP0 ;  /* 0x00000001ff057887 */ /* 0x000fe40008000000 */
[----:B------:R-:W-:-:S04]  /*3e60*/  USEL UR4, UR4, URZ, UP0 ;  /* 0x000000ff04047287 */ /* 0x000fc80008000000 */
[----:B------:R-:W-:Y:S01]  /*3e70*/  ULEA UR4, UR4, UR13, 0x3 ;  /* 0x0000000d04047291 */ /* 0x000fe2000f8e18ff */
[----:B-1----:R-:W-:-:S04]  /*3e80*/  LOP3.LUT R3, R2, UR5, RZ, 0x3c, !PT ;  /* 0x0000000502037c12 */ /* 0x002fc8000f8e3cff */
[----:B------:R-:W-:Y:S01]  /*3e90*/  SHF.L.U32 R3, R3, 0x1f, RZ ;  /* 0x0000001f03037819 */ /* 0x000fe200000006ff */
[----:B------:R-:W-:-:S07]  /*3ea0*/  IMAD.U32 R0, RZ, RZ, UR4 ;  /* 0x00000004ff007e24 */ /* 0x000fce000f8e00ff */
.L_x_76:
[----:B-1----:R1:W2:Y:S02]  /*3eb0*/  SYNCS.PHASECHK.TRANS64.TRYWAIT P0, [R0+URZ], R3 ;  /* 0x00000003000075a7 */ /* 0x0022a400080011ff */
[----:B--2---:R-:W-:Y:S05]  /*3ec0*/  @!P0 NANOSLEEP.SYNCS 0x989680 ;  /* 0x009896800000895d */ /* 0x004fea0003900000 */
[----:B------:R-:W2:Y:S02]  /*3ed0*/  @!P0 SYNCS.PHASECHK.TRANS64 P0, [R0+URZ], R3 ;  /* 0x00000003000085a7 */ /* 0x000ea400080010ff */
[----:B--2---:R-:W-:Y:S05]  /*3ee0*/  @P0 EXIT ;  /* 0x000000000000094d */ /* 0x004fea0003800000 */
[----:B------:R-:W-:Y:S05]  /*3ef0*/  BRA `(.L_x_76) ;  /* 0xfffffffc00ec7947 */ /* 0x000fea000383ffff */
.L_x_23:
[----:B------:R-:W-:-:S04]  /*3f00*/  UISETP.NE.AND UP0, UPT, UR58, URZ, UPT ;  /* 0x000000ff3a00728c */ /* 0x000fc8000bf05270 */
[----:B------:R-:W-:-:S09]  /*3f10*/  UISETP.NE.OR UP0, UPT, UR20, 0x1, UP0 ;  /* 0x000000011400788c */ /* 0x000fd20008705670 */
[----:B------:R-:W-:Y:S05]  /*3f20*/  BRA.U UP0, `(.L_x_77) ;  /* 0x0000000500487547 */ /* 0x000fea000b800000 */
[----:B------:R-:W-:Y:S01]  /*3f30*/  ISETP.GE.U32.AND P2, PT, R0, 0x4, PT ;  /* 0x000000040000780c */ /* 0x000fe20003f46070 */
[----:B------:R-:W-:Y:S01]  /*3f40*/  IMAD.MOV.U32 R12, RZ, RZ, 0x1 ;  /* 0x00000001ff0c7424 */ /* 0x000fe200078e00ff */
[----:B------:R-:W-:Y:S02]  /*3f50*/  CS2R R10, SRZ ;  /* 0x00000000000a7805 */ /* 0x000fe4000001ff00 */
[----:B------:R-:W-:Y:S01]  /*3f60*/  CS2R R8, SRZ ;  /* 0x0000000000087805 */ /* 0x000fe2000001ff00 */
[----:B------:R-:W-:Y:S01]  /*3f70*/  UMOV UR4, 0x400 ;  /* 0x0000040000047882 */ /* 0x000fe20000000000 */
[----:B------:R-:W-:Y:S01]  /*3f80*/  UMOV UR5, URZ ;  /* 0x000000ff00057c82 */ /* 0x000fe20008000000 */
[----:B------:R-:W-:-:S12]  /*3f90*/  ULEA UR6, UR58, UR4, 0x18 ;  /* 0x000000043a067291 */ /* 0x000fd8000f8ec0ff */
.L_x_81:
[----:B------:R-:W-:Y:S02]  /*3fa0*/  LEA R2, R8, UR6, 0x3 ;  /* 0x0000000608027c11 */ /* 0x000fe4000f8e18ff */
[----:B------:R-:W-:-:S03]  /*3fb0*/  SHF.L.U32 R5, R9, 0x1f, RZ ;  /* 0x0000001f09057819 */ /* 0x000fc600000006ff */
[----:B------:R-:W-:Y:S01]  /*3fc0*/  VIADD R4, R2, 0x2d0 ;  /* 0x000002d002047836 */ /* 0x000fe20000000000 */
[----:B------:R-:W2:Y:S02]  /*3fd0*/  SYNCS.PHASECHK.TRANS64.TRYWAIT P0, [R2+URZ+0x2c0], R5 ;  /* 0x0002c005020075a7 */ /* 0x000ea400080011ff */
[----:B--2---:R-:W-:Y:S05]  /*3fe0*/  @!P0 BRA `(.L_x_78) ;  /* 0x0000007c00e88947 */ /* 0x004fea0003800000 */
.L_x_241:
[----:B------:R-:W-:Y:S01]  /*3ff0*/  ULEA UR4, UR5, UR6, 0x3 ;  /* 0x0000000605047291 */ /* 0x000fe2000f8e18ff */
[----:B------:R-:W-:Y:S02]  /*4000*/  PRMT R4, RZ, 0x654, R4 ;  /* 0x00000654ff047816 */ /* 0x000fe40000000004 */
[----:B--2---:R-:W-:Y:S01]  /*4010*/  SHF.L.U32 R5, R12, 0x1f, RZ ;  /* 0x0000001f0c057819 */ /* 0x004fe200000006ff */
[----:B------:R-:W-:Y:S01]  /*4020*/  UIADD3 UR7, UPT, UPT, UR4, 0x260, URZ ;  /* 0x0000026004077890 */ /* 0x000fe2000fffe0ff */
[----:B------:R2:W-:Y:S05]  /*4030*/  SYNCS.ARRIVE.TRANS64.RED.A1T0 RZ, [R4+URZ], RZ ;  /* 0x000000ff04ff79a7 */ /* 0x0005ea00081004ff */
[----:B------:R-:W-:Y:S01]  /*4040*/  IMAD.U32 R7, RZ, RZ, UR7 ;  /* 0x00000007ff077e24 */ /* 0x000fe2000f8e00ff */
[----:B------:R-:W3:Y:S04]  /*4050*/  SYNCS.PHASECHK.TRANS64.TRYWAIT P0, [UR4+0x270], R5 ;  /* 0x00027005ff0075a7 */ /* 0x000ee80008001104 */
[----:B------:R-:W-:Y:S01]  /*4060*/  PRMT R6, R0, 0x654, R7 ;  /* 0x0000065400067816 */ /* 0x000fe20000000007 */
[----:B--2---:R-:W-:Y:S01]  /*4070*/  @!P2 IMAD.MOV.U32 R4, RZ, RZ, 0x10 ;  /* 0x00000010ff04a424 */ /* 0x004fe200078e00ff */
[----:B---3--:R-:W-:Y:S06]  /*4080*/  @!P0 BRA `(.L_x_79) ;  /* 0x0000007c00d48947 */ /* 0x008fec0003800000 */
.L_x_243:
[----:B------:R-:W-:Y:S01]  /*4090*/  ULEA UR8, UR5, UR6, 0x4 ;  /* 0x0000000605087291 */ /* 0x000fe2000f8e20ff */
[----:B------:R-:W-:Y:S01]  /*40a0*/  SEL R3, R6, R3, !P2 ;  /* 0x0000000306037207 */ /* 0x000fe20005000000 */
[----:B------:R-:W-:Y:S01]  /*40b0*/  UIADD3 UR9, UPT, UPT, UR4, 0x260, URZ ;  /* 0x0000026004097890 */ /* 0x000fe2000fffe0ff */
[----:B--2---:R-:W-:Y:S01]  /*40c0*/  LEA R2, R11, UR6, 0x3 ;  /* 0x000000060b027c11 */ /* 0x004fe2000f8e18ff */
[----:B------:R-:W-:Y:S01]  /*40d0*/  UIADD3 UR8, UPT, UPT, UR8, 0x2f0, URZ ;  /* 0x000002f008087890 */ /* 0x000fe2000fffe0ff */
[----:B------:R-:W-:Y:S01]  /*40e0*/  SHF.L.U32 R5, R10, 0x1f, RZ ;  /* 0x0000001f0a057819 */ /* 0x000fe200000006ff */
[----:B------:R2:W-:Y:S01]  /*40f0*/  @!P2 SYNCS.ARRIVE.TRANS64.RED RZ, [R3+URZ], R4 ;  /* 0x0000000403ffa9a7 */ /* 0x0005e200080004ff */
[----:B------:R-:W-:Y:S01]  /*4100*/  UIADD3 UR4, UPT, UPT, UR5, 0x1, URZ ;  /* 0x0000000105047890 */ /* 0x000fe2000fffe0ff */
[----:B------:R-:W-:-:S03]  /*4110*/  VIADD R8, R8, 0x1 ;  /* 0x0000000108087836 */ /* 0x000fc60000000000 */
[----:B------:R-:W-:Y:S02]  /*4120*/  UISETP.NE.AND UP0, UPT, UR4, 0x2, UPT ;  /* 0x000000020400788c */ /* 0x000fe4000bf05270 */
[----:B------:R-:W-:Y:S06]  /*4130*/  UGETNEXTWORKID.BROADCAST [UR8], [UR9] ;  /* 0x00000000080073ca */ /* 0x000fec0008000100 */
[----:B------:R-:W-:Y:S01]  /*4140*/  USEL UR7, URZ, 0x1, UP0 ;  /* 0x00000001ff077887 */ /* 0x000fe20008000000 */
[----:B------:R-:W-:Y:S01]  /*4150*/  ISETP.NE.AND P0, PT, R8, 0x2, PT ;  /* 0x000000020800780c */ /* 0x000fe20003f05270 */
[----:B------:R-:W-:Y:S01]  /*4160*/  USEL UR5, UR4, URZ, UP0 ;  /* 0x000000ff04057287 */ /* 0x000fe20008000000 */
[----:B------:R-:W3:Y:S03]  /*4170*/  SYNCS.PHASECHK.TRANS64.TRYWAIT P1, [R2+URZ+0x260], R5 ;  /* 0x00026005020075a7 */ /* 0x000ee600080211ff */
[----:B------:R-:W-:Y:S01]  /*4180*/  LOP3.LUT R12, R12, UR7, RZ, 0x3c, !PT ;  /* 0x000000070c0c7c12 */ /* 0x000fe2000f8e3cff */
[----:B--23--:R-:W-:Y:S07]  /*4190*/  @!P1 BRA `(.L_x_80) ;  /* 0x0000007c00a89947 */ /* 0x00cfee0003800000 */
.L_x_244:
[C---:B------:R-:W-:Y:S01]  /*41a0*/  LEA R4, R11.reuse, UR6, 0x4 ;  /* 0x000000060b047c11 */ /* 0x040fe2000f8e20ff */
[----:B--2---:R-:W-:Y:S01]  /*41b0*/  VIADD R2, R2, 0x270 ;  /* 0x0000027002027836 */ /* 0x004fe20000000000 */
[----:B------:R-:W-:Y:S01]  /*41c0*/  SEL R8, R8, RZ, P0 ;  /* 0x000000ff08087207 */ /* 0x000fe20000000000 */
[----:B------:R-:W-:-:S03]  /*41d0*/  VIADD R11, R11, 0x1 ;  /* 0x000000010b0b7836 */ /* 0x000fc60000000000 */
[----:B------:R-:W2:Y:S01]  /*41e0*/  LDS.128 R4, [R4+0x2f0] ;  /* 0x0002f00004047984 */ /* 0x000ea20000000c00 */
[----:B------:R-:W-:Y:S02]  /*41f0*/  PRMT R2, RZ, 0x654, R2 ;  /* 0x00000654ff027816 */ /* 0x000fe40000000002 */
[C---:B------:R-:W-:Y:S01]  /*4200*/  ISETP.NE.AND P1, PT, R11.reuse, 0x2, PT ;  /* 0x000000020b00780c */ /* 0x040fe20003f25270 */
[----:B------:R-:W-:Y:S01]  /*4210*/  @!PT LDS RZ, [RZ] ;  /* 0x00000000fffff984 */ /* 0x000fe20000000800 */
[----:B------:R-:W-:Y:S01]  /*4220*/  @!PT LDS RZ, [RZ] ;  /* 0x00000000fffff984 */ /* 0x000fe20000000800 */
[----:B------:R-:W-:Y:S01]  /*4230*/  @!PT LDS RZ, [RZ] ;  /* 0x00000000fffff984 */ /* 0x000fe20000000800 */
[----:B------:R-:W-:Y:S01]  /*4240*/  @!PT LDS RZ, [RZ] ;  /* 0x00000000fffff984 */ /* 0x000fe20000000800 */
[----:B------:R3:W-:Y:S06]  /*4250*/  MEMBAR.ALL.CTA ;  /* 0x0000000000007992 */ /* 0x0007ec0000008000 */
[----:B---3--:R-:W3:Y:S01]  /*4260*/  FENCE.VIEW.ASYNC.S ;  /* 0x00000000000073c6 */ /* 0x008ee20000000000 */
[----:B------:R-:W-:Y:S01]  /*4270*/  SEL R11, R11, RZ, P1 ;  /* 0x000000ff0b0b7207 */ /* 0x000fe20000800000 */
[----:B---3--:R3:W-:Y:S01]  /*4280*/  SYNCS.ARRIVE.TRANS64.RED.A1T0 RZ, [R2+URZ], RZ ;  /* 0x000000ff02ff79a7 */ /* 0x0087e200081004ff */
[----:B--2---:R-:W-:-:S02]  /*4290*/  LOP3.LUT P3, RZ, R6, 0x1, RZ, 0xc0, !PT ;  /* 0x0000000106ff7812 */ /* 0x004fc4000786c0ff */
[----:B------:R-:W-:-:S04]  /*42a0*/  SEL R5, RZ, 0x1, P1 ;  /* 0x00000001ff057807 */ /* 0x000fc80000800000 */
[----:B------:R-:W-:Y:S02]  /*42b0*/  LOP3.LUT R10, R10, R5, RZ, 0x3c, !PT ;  /* 0x000000050a0a7212 */ /* 0x000fe400078e3cff */
[----:B---3--:R-:W-:-:S04]  /*42c0*/  SEL R2, RZ, 0x1, P0 ;  /* 0x00000001ff027807 */ /* 0x008fc80000000000 */
[----:B------:R-:W-:Y:S01]  /*42d0*/  LOP3.LUT R9, R9, R2, RZ, 0x3c, !PT ;  /* 0x0000000209097212 */ /* 0x000fe200078e3cff */
[----:B------:R-:W-:Y:S06]  /*42e0*/  @P3 BRA `(.L_x_81) ;  /* 0xfffffffc002c3947 */ /* 0x000fec000383ffff */
[----:B------:R-:W-:Y:S01]  /*42f0*/  ULEA UR4, UR5, UR6, 0x3 ;  /* 0x0000000605047291 */ /* 0x000fe2000f8e18ff */
[----:B------:R-:W-:-:S08]  /*4300*/  SHF.L.U32 R3, R12, 0x1f, RZ ;  /* 0x0000001f0c037819 */ /* 0x000fd000000006ff */
[----:B------:R-:W2:Y:S02]  /*4310*/  SYNCS.PHASECHK.TRANS64 P0, [UR4+0x270], R3 ;  /* 0x00027003ff0075a7 */ /* 0x000ea40008001004 */
[----:B--2---:R-:W-:Y:S05]  /*4320*/  @P0 BRA `(.L_x_82) ;  /* 0x0000000000080947 */ /* 0x004fea0003800000 */
[----:B------:R-:W2:Y:S02]  /*4330*/  SYNCS.PHASECHK.TRANS64.TRYWAIT P0, [UR4+0x270], R3 ;  /* 0x00027003ff0075a7 */ /* 0x000ea40008001104 */
[----:B--2---:R-:W-:Y:S05]  /*4340*/  @!P0 BRA `(.L_x_83) ;  /* 0x0000007c00508947 */ /* 0x004fea0003800000 */
.L_x_82:
[----:B------:R-:W-:-:S04]  /*4350*/  UIADD3 UR7, UPT, UPT, UR5, 0x1, URZ ;  /* 0x0000000105077890 */ /* 0x000fc8000fffe0ff */
[----:B------:R-:W-:-:S04]  /*4360*/  UISETP.NE.AND UP0, UPT, UR7, 0x2, UPT ;  /* 0x000000020700788c */ /* 0x000fc8000bf05270 */
[----:B------:R-:W-:Y:S02]  /*4370*/  USEL UR8, URZ, 0x1, UP0 ;  /* 0x00000001ff087887 */ /* 0x000fe40008000000 */
[----:B------:R-:W-:-:S04]  /*4380*/  USEL UR7, UR7, URZ, UP0 ;  /* 0x000000ff07077287 */ /* 0x000fc80008000000 */
[----:B------:R-:W-:Y:S01]  /*4390*/  ULEA UR7, UR7, UR6, 0x3 ;  /* 0x0000000607077291 */ /* 0x000fe2000f8e18ff */
[----:B--2---:R-:W-:-:S04]  /*43a0*/  LOP3.LUT R3, R12, UR8, RZ, 0x3c, !PT ;  /* 0x000000080c037c12 */ /* 0x004fc8000f8e3cff */
[----:B------:R-:W-:-:S04]  /*43b0*/  SHF.L.U32 R0, R3, 0x1f, RZ ;  /* 0x0000001f03007819 */ /* 0x000fc800000006ff */
[----:B------:R-:W2:Y:S02]  /*43c0*/  SYNCS.PHASECHK.TRANS64 P0, [UR7+0x270], R0 ;  /* 0x00027000ff0075a7 */ /* 0x000ea40008001007 */
[----:B-12---:R-:W-:Y:S05]  /*43d0*/  @P0 EXIT ;  /* 0x000000000000094d */ /* 0x006fea0003800000 */
[----:B------:R-:W-:Y:S02]  /*43e0*/  SHF.L.U32 R3, R3, 0x1f, RZ ;  /* 0x0000001f03037819 */ /* 0x000fe400000006ff */
[----:B------:R-:W-:-:S07]  /*43f0*/  MOV R0, UR7 ;  /* 0x0000000700007c02 */ /* 0x000fce0008000f00 */
.L_x_84:
[----:B-1----:R1:W2:Y:S02]  /*4400*/  SYNCS.PHASECHK.TRANS64.TRYWAIT P0, [R0+URZ+0x270], R3 ;  /* 0x00027003000075a7 */ /* 0x0022a400080011ff */
[----:B--2---:R-:W-:Y:S05]  /*4410*/  @!P0 NANOSLEEP.SYNCS 0x989680 ;  /* 0x009896800000895d */ /* 0x004fea0003900000 */
[----:B------:R-:W2:Y:S02]  /*4420*/  @!P0 SYNCS.PHASECHK.TRANS64 P0, [R0+URZ+0x270], R3 ;  /* 0x00027003000085a7 */ /* 0x000ea400080010ff */
[----:B--2---:R-:W-:Y:S05]  /*4430*/  @P0 EXIT ;  /* 0x000000000000094d */ /* 0x004fea0003800000 */
[----:B------:R-:W-:Y:S05]  /*4440*/  BRA `(.L_x_84) ;  /* 0xfffffffc00ec7947 */ /* 0x000fea000383ffff */
.L_x_77:
[----:B------:R-:W-:Y:S05]  /*4450*/  BRA.U UP5, `(.L_x_85) ;  /* 0x0000001105847547 */ /* 0x000fea000b800000 */
[----:B------:R-:W-:Y:S01]  /*4460*/  UMOV UR4, 0x40 ;  /* 0x0000004000047882 */ /* 0x000fe20000000000 */
[----:B------:R-:W-:Y:S01]  /*4470*/  NOP ;  /* 0x0000000000007918 */ /* 0x000fe20000000000 */
[----:B------:R-:W-:Y:S01]  /*4480*/  ULEA UR5, UR58, UR4, 0x18 ;  /* 0x000000043a057291 */ /* 0x000fe2000f8ec0ff */
[----:B------:R-:W-:Y:S02]  /*4490*/  UMOV UR6, 0x400 ;  /* 0x0000040000067882 */ /* 0x000fe40000000000 */
[----:B------:R-:W-:-:S06]  /*44a0*/  ULEA UR6, UR58, UR6, 0x18 ;  /* 0x000000063a067291 */ /* 0x000fcc000f8ec0ff */
[----:B------:R-:W2:Y:S02]  /*44b0*/  LDS.U8 R0, [UR5+0x1c] ;  /* 0x00001c05ff007984 */ /* 0x000ea40008000000 */
[----:B--2---:R-:W-:-:S13]  /*44c0*/  ISETP.NE.AND P0, PT, R0, RZ, PT ;  /* 0x000000ff0000720c */ /* 0x004fda0003f05270 */
[----:B------:R-:W-:Y:S05]  /*44d0*/  @P0 BRA `(.L_x_86) ;  /* 0x0000000400080947 */ /* 0x000fea0003800000 */
[----:B------:R-:W-:Y:S02]  /*44e0*/  UISETP.NE.U32.AND UP1, UPT, UR27, 0x1, UPT ;  /* 0x000000011b00788c */ /* 0x000fe4000bf25070 */
[----:B------:R-:W-:-:S07]  /*44f0*/  UIADD3 UR7, UPT, UPT, UR5, 0x8, URZ ;  /* 0x0000000805077890 */ /* 0x000fce000fffe0ff */
[----:B------:R-:W-:Y:S05]  /*4500*/  BRA.U !UP1, `(.L_x_87) ;  /* 0x00000001099c7547 */ /* 0x000fea000b800000 */
[----:B------:R-:W-:Y:S01]  /*4510*/  ELECT P0, URZ, PT ;  /* 0x0000000000ff782f */ /* 0x000fe20003800000 */
[----:B------:R-:W-:-:S12]  /*4520*/  BSSY B0, `(.L_x_87) ;  /* 0x0000025000007945 */ /* 0x000fd80003800000 */
[----:B------:R-:W-:Y:S05]  /*4530*/  @!P0 BRA `(.L_x_88) ;  /* 0x00000000008c8947 */ /* 0x000fea0003800000 */
[----:B------:R-:W-:-:S05]  /*4540*/  UMOV UR4, 0x10 ;  /* 0x0000001000047882 */ /* 0x000fca0000000000 */
[----:B------:R-:W-:Y:S04]  /*4550*/  DEPBAR.LE SB2, 0x36 ;  /* 0x0000ad800000791a */ /* 0x000fe80000000000 */
[----:B------:R-:W2:Y:S02]  /*4560*/  UTCATOMSWS.2CTA.FIND_AND_SET.ALIGN UP0, UR4, UR4 ;  /* 0x00000004000475e3 */ /* 0x000ea40008200800 */
[----:B--2---:R-:W-:Y:S01]  /*4570*/  MOV R11, UR4 ;  /* 0x00000004000b7c02 */ /* 0x004fe20008000f00 */
[----:B------:R-:W-:Y:S06]  /*4580*/  BRA.U UP0, `(.L_x_89) ;  /* 0x0000000100187547 */ /* 0x000fec000b800000 */
.L_x_90:
[----:B------:R-:W-:Y:S05]  /*4590*/  NANOSLEEP 0x64 ;  /* 0x000000640000795d */ /* 0x000fea0003800000 */
[----:B------:R-:W-:-:S05]  /*45a0*/  UMOV UR4, 0x10 ;  /* 0x0000001000047882 */ /* 0x000fca0000000000 */
[----:B------:R-:W-:Y:S04]  /*45b0*/  DEPBAR.LE SB2, 0x36 ;  /* 0x0000ad800000791a */ /* 0x000fe80000000000 */
[----:B------:R-:W2:Y:S02]  /*45c0*/  UTCATOMSWS.2CTA.FIND_AND_SET.ALIGN UP0, UR4, UR4 ;  /* 0x00000004000475e3 */ /* 0x000ea40008200800 */
[----:B--2---:R-:W-:Y:S01]  /*45d0*/  MOV R11, UR4 ;  /* 0x00000004000b7c02 */ /* 0x004fe20008000f00 */
[----:B------:R-:W-:Y:S05]  /*45e0*/  BRA.U !UP0, `(.L_x_90) ;  /* 0xfffffffd08e87547 */ /* 0x000fea000b83ffff */
.L_x_89:
[----:B------:R-:W2:Y:S01]  /*45f0*/  LDS R7, [UR5+0x10] ;  /* 0x00001005ff077984 */ /* 0x000ea20008000800 */
[----:B------:R-:W-:Y:S01]  /*4600*/  IMAD.U32 R5, RZ, RZ, UR6 ;  /* 0x00000006ff057e24 */ /* 0x000fe2000f8e00ff */
[----:B------:R-:W-:-:S03]  /*4610*/  MOV R4, UR29 ;  /* 0x0000001d00047c02 */ /* 0x000fc60008000f00 */
[----:B------:R-:W-:Y:S01]  /*4620*/  VIADD R5, R5, 0x310 ;  /* 0x0000031005057836 */ /* 0x000fe20000000000 */
[----:B--2---:R-:W-:-:S04]  /*4630*/  SHF.L.U32 R7, R7, 0x1f, RZ ;  /* 0x0000001f07077819 */ /* 0x004fc800000006ff */
[----:B------:R-:W2:Y:S02]  /*4640*/  SYNCS.PHASECHK.TRANS64.TRYWAIT P0, [UR5+0x8], R7 ;  /* 0x00000807ff0075a7 */ /* 0x000ea40008001105 */
[----:B--2---:R-:W-:Y:S05]  /*4650*/  @P0 BRA `(.L_x_91) ;  /* 0x0000000000080947 */ /* 0x004fea0003800000 */
[----:B------:R-:W2:Y:S02]  /*4660*/  SYNCS.PHASECHK.TRANS64.TRYWAIT P0, [UR5+0x8], R7 ;  /* 0x00000807ff0075a7 */ /* 0x000ea40008001105 */
[----:B--2---:R-:W-:Y:S05]  /*4670*/  @!P0 BRA `(.L_x_92) ;  /* 0x00000078009c8947 */ /* 0x004fea0003800000 */
.L_x_91:
[----:B--2---:R-:W-:Y:S01]  /*4680*/  HFMA2 R0, -RZ, RZ, 0, 5.9604644775390625e-08 ;  /* 0x00000001ff007431 */ /* 0x004fe200000001ff */
[----:B------:R-:W-:Y:S01]  /*4690*/  UPRMT UR4, UR29, 0x654, UR7 ;  /* 0x000006541d047896 */ /* 0x000fe20008000007 */
[----:B------:R-:W-:Y:S01]  /*46a0*/  IMAD.MOV.U32 R8, RZ, RZ, 0xffff ;  /* 0x0000ffffff087424 */ /* 0x000fe200078e00ff */
[----:B------:R-:W-:Y:S01]  /*46b0*/  PRMT R4, R4, 0x654, R5 ;  /* 0x0000065404047816 */ /* 0x000fe20000000005 */
[----:B------:R-:W-:Y:S02]  /*46c0*/  IMAD.MOV.U32 R6, RZ, RZ, 0x4 ;  /* 0x00000004ff067424 */ /* 0x000fe400078e00ff */
[----:B------:R-:W-:Y:S01]  /*46d0*/  IMAD.SHL.U32 R9, R11, 0x20, RZ ;  /* 0x000000200b097824 */ /* 0x000fe200078e00ff */
[----:B------:R-:W-:Y:S02]  /*46e0*/  MOV R5, UR4 ;  /* 0x0000000400057c02 */ /* 0x000fe40008000f00 */
[-C--:B------:R-:W-:Y:S01]  /*46f0*/  SHF.L.U32 R8, R8, R11.reuse, RZ ;  /* 0x0000000b08087219 */ /* 0x080fe200000006ff */
[----:B------:R2:W-:Y:S01]  /*4700*/  SYNCS.ARRIVE.TRANS64.RED RZ, [UR4], R6 ;  /* 0x00000006ffff79a7 */ /* 0x0005e20008000404 */
[----:B------:R-:W-:Y:S01]  /*4710*/  SHF.L.U32 R7, R0, R11, RZ ;  /* 0x0000000b00077219 */ /* 0x000fe200000006ff */
[----:B------:R2:W-:Y:S04]  /*4720*/  STS [UR6+0x310], R9 ;  /* 0x00031009ff007988 */ /* 0x0005e80008000806 */
[----:B------:R2:W-:Y:S04]  /*4730*/  STAS [R4.64], R11 ;  /* 0x0000000b04007dbd */ /* 0x0005e8000c0008ff */
[----:B------:R2:W-:Y:S04]  /*4740*/  ATOMS.OR RZ, [UR5+0x14], R8 ;  /* 0x00001408ffff798c */ /* 0x0005e8000b000005 */
[----:B------:R2:W-:Y:S04]  /*4750*/  ATOMS.OR RZ, [UR5+0x18], R7 ;  /* 0x00001807ffff798c */ /* 0x0005e8000b000005 */
[----:B------:R2:W-:Y:S02]  /*4760*/  ATOMS.XOR RZ, [UR5+0x10], R0 ;  /* 0x00001000ffff798c */ /* 0x0005e4000b800005 */
.L_x_88:
[----:B-1----:R-:W-:Y:S05]  /*4770*/  BSYNC B0 ;  /* 0x0000000000007941 */ /* 0x002fea0003800000 */
.L_x_87:
[----:B------:R-:W-:Y:S05]  /*4780*/  BRA.U UP1, `(.L_x_93) ;  /* 0x00000001016c7547 */ /* 0x000fea000b800000 */
[----:B------:R-:W-:-:S03]  /*4790*/  UMOV UR4, 0xffffffff ;  /* 0xffffffff00047882 */ /* 0x000fc60000000000 */
[----:B------:R-:W-:Y:S05]  /*47a0*/  BRA.DIV UR4, `(.L_x_94) ;  /* 0x0000007a04687947 */ /* 0x000fea000b800000 */
[----:B------:R-:W-:-:S13]  /*47b0*/  ELECT P6, URZ, PT ;  /* 0x0000000000ff782f */ /* 0x000fda00038c0000 */
.L_x_248:
[----:B------:R-:W-:Y:S05]  /*47c0*/  @!P6 BRA `(.L_x_93) ;  /* 0x00000000005ce947 */ /* 0x000fea0003800000 */
[----:B--2---:R-:W2:Y:S02]  /*47d0*/  LDS R5, [UR5+0x10] ;  /* 0x00001005ff057984 */ /* 0x004ea40008000800 */
[----:B--2---:R-:W-:-:S04]  /*47e0*/  SHF.L.U32 R5, R5, 0x1f, RZ ;  /* 0x0000001f05057819 */ /* 0x004fc800000006ff */
[----:B------:R-:W2:Y:S02]  /*47f0*/  SYNCS.PHASECHK.TRANS64.TRYWAIT P0, [UR5+0x8], R5 ;  /* 0x00000805ff0075a7 */ /* 0x000ea40008001105 */
[----:B--2---:R-:W-:Y:S05]  /*4800*/  @P0 BRA `(.L_x_95) ;  /* 0x0000000000080947 */ /* 0x004fea0003800000 */
[----:B------:R-:W2:Y:S02]  /*4810*/  SYNCS.PHASECHK.TRANS64.TRYWAIT P0, [UR5+0x8], R5 ;  /* 0x00000805ff0075a7 */ /* 0x000ea40008001105 */
[----:B--2---:R-:W-:Y:S05]  /*4820*/  @!P0 BRA `(.L_x_96) ;  /* 0x0000007800688947 */ /* 0x004fea0003800000 */
.L_x_95:
[----:B------:R-:W3:Y:S01]  /*4830*/  LDS R7, [UR6+0x310] ;  /* 0x00031006ff077984 */ /* 0x000ee20008000800 */
[----:B--2---:R-:W-:Y:S02]  /*4840*/  HFMA2 R0, -RZ, RZ, 0, 5.9604644775390625e-08 ;  /* 0x00000001ff007431 */ /* 0x004fe400000001ff */
[----:B------:R-:W-:Y:S01]  /*4850*/  IMAD.MOV.U32 R4, RZ, RZ, 0xffff ;  /* 0x0000ffffff047424 */ /* 0x000fe200078e00ff */
[----:B------:R-:W-:Y:S01]  /*4860*/  UPRMT UR4, UR29, 0x654, UR7 ;  /* 0x000006541d047896 */ /* 0x000fe20008000007 */
[----:B---3--:R-:W-:-:S03]  /*4870*/  IMAD.SHL.U32 R5, R7, 0x20, RZ ;  /* 0x0000002007057824 */ /* 0x008fc600078e00ff */
[-C--:B------:R-:W-:Y:S02]  /*4880*/  SHF.L.U32 R4, R4, R7.reuse, RZ ;  /* 0x0000000704047219 */ /* 0x080fe400000006ff */
[----:B------:R-:W-:Y:S01]  /*4890*/  SHF.L.U32 R7, R0, R7, RZ ;  /* 0x0000000700077219 */ /* 0x000fe200000006ff */
[----:B------:R3:W-:Y:S04]  /*48a0*/  STS [UR6+0x310], R5 ;  /* 0x00031005ff007988 */ /* 0x0007e80008000806 */
[----:B------:R3:W-:Y:S04]  /*48b0*/  ATOMS.OR RZ, [UR5+0x14], R4 ;  /* 0x00001404ffff798c */ /* 0x0007e8000b000005 */
[----:B------:R3:W-:Y:S01]  /*48c0*/  ATOMS.OR RZ, [UR5+0x18], R7 ;  /* 0x00001807ffff798c */ /* 0x0007e2000b000005 */
[----:B------:R-:W-:Y:S03]  /*48d0*/  SYNCS.ARRIVE.TRANS64.RED.A1T0 RZ, [UR4], RZ ;  /* 0x000000ffffff79a7 */ /* 0x000fe60008100404 */
[----:B------:R3:W-:Y:S01]  /*48e0*/  ATOMS.XOR RZ, [UR5+0x10], R0 ;  /* 0x00001000ffff798c */ /* 0x0007e2000b800005 */
[----:B------:R-:W-:Y:S05]  /*48f0*/  BRA `(.L_x_93) ;  /* 0x0000000000107947 */ /* 0x000fea0003800000 */
.L_x_86:
[----:B------:R-:W-:Y:S02]  /*4900*/  MOV R0, 0xffffffff ;  /* 0xffffffff00007802 */ /* 0x000fe40000000f00 */
[----:B------:R-:W-:-:S03]  /*4910*/  MOV R4, 0x4940 ;  /* 0x0000494000047802 */ /* 0x000fc60000000f00 */
[----:B------:R2:W-:Y:S04]  /*4920*/  STS [UR6+0x310], R0 ;  /* 0x00031000ff007988 */ /* 0x0005e80008000806 */
[----:B-12--5:R-:W-:Y:S05]  /*4930*/  CALL.REL.NOINC `($__internal_1_$__cuda_sm10x_tcgen05_guardrail_trap_phase_invalid_during_alloc) ;  /* 0x0000008000387944 */ /* 0x026fea0003c00000 */
.L_x_93:
[----:B------:R-:W-:Y:S05]  /*4940*/  WARPSYNC.ALL ;  /* 0x0000000000007948 */ /* 0x000fea0003800000 */
[----:B------:R-:W4:Y:S01]  /*4950*/  S2UR UR4, SR_CgaCtaId ;  /* 0x00000000000479c3 */ /* 0x000f220000008800 */
[----:B------:R-:W-:Y:S01]  /*4960*/  UMOV UR13, 0x400 ;  /* 0x00000400000d7882 */ /* 0x000fe20000000000 */
[----:B------:R-:W-:-:S06]  /*4970*/  NOP ;  /* 0x0000000000007918 */ /* 0x000fcc0000000000 */
[----:B------:R-:W-:Y:S06]  /*4980*/  BAR.ARV 0x6, 0xa0 ;  /* 0x0182800000007b1d */ /* 0x000fec0000002000 */
[----:B------:R-:W1:Y:S01]  /*4990*/  LDCU UR6, c[0x0][0x38c] ;  /* 0x00007180ff0677ac */ /* 0x000e620008000800 */
[----:B------:R-:W-:Y:S01]  /*49a0*/  LOP3.LUT R3, R3, 0xffff, RZ, 0xc0, !PT ;  /* 0x0000ffff03037812 */ /* 0x000fe200078ec0ff */
[----:B--2---:R-:W-:Y:S01]  /*49b0*/  IMAD.MOV.U32 R9, RZ, RZ, 0x1 ;  /* 0x00000001ff097424 */ /* 0x004fe200078e00ff */
[----:B------:R-:W-:Y:S01]  /*49c0*/  LOP3.LUT R2, R2, 0xffff, RZ, 0xc0, !PT ;  /* 0x0000ffff02027812 */ /* 0x000fe200078ec0ff */
[----:B------:R-:W-:Y:S01]  /*49d0*/  IMAD.MOV.U32 R8, RZ, RZ, RZ ;  /* 0x000000ffff087224 */ /* 0x000fe200078e00ff */
[----:B------:R-:W-:Y:S01]  /*49e0*/  R2UR UR16, R3 ;  /* 0x00000000031072ca */ /* 0x000fe200000e0000 */
[----:B------:R-:W-:Y:S01]  /*49f0*/  UMOV UR20, URZ ;  /* 0x000000ff00147c82 */ /* 0x000fe20008000000 */
[----:B------:R-:W-:-:S02]  /*4a00*/  R2UR UR24, R2 ;  /* 0x00000000021872ca */ /* 0x000fc400000e0000 */
[----:B------:R-:W-:Y:S01]  /*4a10*/  CS2R R2, SRZ ;  /* 0x0000000000027805 */ /* 0x000fe2000001ff00 */
[----:B------:R-:W-:Y:S01]  /*4a20*/  UMOV UR10, URZ ;  /* 0x000000ff000a7c82 */ /* 0x000fe20008000000 */
[----:B----4-:R-:W-:Y:S02]  /*4a30*/  ULEA UR13, UR4, UR13, 0x18 ;  /* 0x0000000d040d7291 */ /* 0x010fe4000f8ec0ff */
[----:B------:R-:W-:Y:S02]  /*4a40*/  UISETP.NE.AND UP3, UPT, UR27, URZ, UPT ;  /* 0x000000ff1b00728c */ /* 0x000fe4000bf65270 */
[----:B------:R-:W-:Y:S02]  /*4a50*/  UIADD3 UR5, UPT, UPT, UR13, 0x6500, URZ ;  /* 0x000065000d057890 */ /* 0x000fe4000fffe0ff */
[----:B------:R-:W-:Y:S02]  /*4a60*/  UIADD3 UR4, UPT, UPT, UR13, 0x16d00, URZ ;  /* 0x00016d000d047890 */ /* 0x000fe4000fffe0ff */
[----:B-1----:R-:W-:Y:S01]  /*4a70*/  UIADD3 UR6, UPT, UPT, UR6, 0x1f, URZ ;  /* 0x0000001f06067890 */ /* 0x002fe2000fffe0ff */
[----:B---3--:R-:W1:Y:S01]  /*4a80*/  LDS R0, [UR13+0x310] ;  /* 0x0003100dff007984 */ /* 0x008e620008000800 */
[----:B------:R-:W-:-:S02]  /*4a90*/  USHF.R.U32.HI UR5, URZ, 0x4, UR5 ;  /* 0x00000004ff057899 */ /* 0x000fc40008011605 */
[----:B------:R-:W-:Y:S02]  /*4aa0*/  USHF.R.S32.HI UR21, URZ, 0x1f, UR6 ;  /* 0x0000001fff157899 */ /* 0x000fe40008011406 */
[----:B------:R-:W-:Y:S02]  /*4ab0*/  USHF.R.U32.HI UR4, URZ, 0x4, UR4 ;  /* 0x00000004ff047899 */ /* 0x000fe40008011604 */
[----:B------:R-:W-:Y:S02]  /*4ac0*/  ULEA.HI UR21, UR21, UR6, URZ, 0x5 ;  /* 0x0000000615157291 */ /* 0x000fe4000f8f28ff */
[----:B------:R-:W-:Y:S02]  /*4ad0*/  ULOP3.LUT UR5, UR5, 0x3fff, URZ, 0xc0, !UPT ;  /* 0x00003fff05057892 */ /* 0x000fe4000f8ec0ff */
[----:B------:R-:W-:Y:S02]  /*4ae0*/  USHF.R.S32.HI UR21, URZ, 0x5, UR21 ;  /* 0x00000005ff157899 */ /* 0x000fe40008011415 */
[----:B------:R-:W-:-:S02]  /*4af0*/  ULOP3.LUT UR18, UR4, 0x3fff, URZ, 0xc0, !UPT ;  /* 0x00003fff04127892 */ /* 0x000fc4000f8ec0ff */
[----:B------:R-:W-:Y:S02]  /*4b00*/  UISETP.LT.AND UP0, UPT, UR21, 0x1, UPT ;  /* 0x000000011500788c */ /* 0x000fe4000bf01270 */
[----:B------:R-:W-:Y:S02]  /*4b10*/  ULOP3.LUT UR17, UR5, 0x10000, URZ, 0xfc, !UPT ;  /* 0x0001000005117892 */ /* 0x000fe4000f8efcff */
[----:B------:R-:W-:Y:S02]  /*4b20*/  ULOP3.LUT UR18, UR18, 0x10000, URZ, 0xfc, !UPT ;  /* 0x0001000012127892 */ /* 0x000fe4000f8efcff */
[----:B------:R-:W-:Y:S01]  /*4b30*/  USEL UR25, UR21, 0x1, !UP0 ;  /* 0x0000000115197887 */ /* 0x000fe2000c000000 */
[----:B------:R-:W-:Y:S01]  /*4b40*/  UMOV UR11, URZ ;  /* 0x000000ff000b7c82 */ /* 0x000fe20008000000 */
[----:B------:R-:W-:Y:S01]  /*4b50*/  UMOV UR22, 0x0 ;  /* 0x0000000000167882 */ /* 0x000fe20000000000 */
[----:B------:R-:W-:Y:S01]  /*4b60*/  UMOV UR23, 0x8400010 ;  /* 0x0840001000177882 */ /* 0x000fe20000000000 */
[----:B-1----:R-:W-:-:S15]  /*4b70*/  R2UR UR26, R0 ;  /* 0x00000000001a72ca */ /* 0x002fde00000e0000 */
.L_x_104:
[C---:B------:R-:W-:Y:S02]  /*4b80*/  LEA R0, R8.reuse, UR13, 0x3 ;  /* 0x0000000d08007c11 */ /* 0x040fe4000f8e18ff */
[----:B------:R-:W-:Y:S02]  /*4b90*/  SHF.L.U32 R5, R3, 0x1f, RZ ;  /* 0x0000001f03057819 */ /* 0x000fe400000006ff */
[----:B------:R-:W-:Y:S02]  /*4ba0*/  LEA R4, R8, UR13, 0x4 ;  /* 0x0000000d08047c11 */ /* 0x000fe4000f8e20ff */
[----:B------:R-:W1:Y:S02]  /*4bb0*/  SYNCS.PHASECHK.TRANS64.TRYWAIT P0, [R0+URZ+0x260], R5 ;  /* 0x00026005000075a7 */ /* 0x000e6400080011ff */
[----:B-1-3--:R-:W-:Y:S05]  /*4bc0*/  @!P0 BRA `(.L_x_97) ;  /* 0x0000007400988947 */ /* 0x00afea0003800000 */
.L_x_249:
[----:B-1----:R-:W1:Y:S01]  /*4bd0*/  LDS.128 R4, [R4+0x2f0] ;  /* 0x0002f00004047984 */ /* 0x002e620000000c00 */
[----:B------:R-:W-:Y:S02]  /*4be0*/  VIADD R0, R0, 0x270 ;  /* 0x0000027000007836 */ /* 0x000fe40000000000 */
[----:B------:R-:W-:Y:S01]  /*4bf0*/  VIADD R8, R8, 0x1 ;  /* 0x0000000108087836 */ /* 0x000fe20000000000 */
[----:B------:R-:W-:Y:S01]  /*4c00*/  @!PT LDS RZ, [RZ] ;  /* 0x00000000fffff984 */ /* 0x000fe20000000800 */
[----:B------:R-:W-:Y:S01]  /*4c10*/  @!PT LDS RZ, [RZ] ;  /* 0x00000000fffff984 */ /* 0x000fe20000000800 */
[----:B------:R-:W-:Y:S01]  /*4c20*/  @!PT LDS RZ, [RZ] ;  /* 0x00000000fffff984 */ /* 0x000fe20000000800 */
[----:B------:R-:W-:Y:S01]  /*4c30*/  @!PT LDS RZ, [RZ] ;  /* 0x00000000fffff984 */ /* 0x000fe20000000800 */
[----:B------:R2:W-:Y:S06]  /*4c40*/  MEMBAR.ALL.CTA ;  /* 0x0000000000007992 */ /* 0x0005ec0000008000 */
[----:B--2---:R-:W2:Y:S01]  /*4c50*/  FENCE.VIEW.ASYNC.S ;  /* 0x00000000000073c6 */ /* 0x004ea20000000000 */
[----:B------:R-:W-:-:S04]  /*4c60*/  PRMT R0, RZ, 0x654, R0 ;  /* 0x00000654ff007816 */ /* 0x000fc80000000000 */
[----:B--2---:R2:W-:Y:S01]  /*4c70*/  SYNCS.ARRIVE.TRANS64.RED.A1T0 RZ, [R0+URZ], RZ ;  /* 0x000000ff00ff79a7 */ /* 0x0045e200081004ff */
[----:B-1----:R-:W-:Y:S01]  /*4c80*/  LOP3.LUT P1, RZ, R6, 0x1, RZ, 0xc0, !PT ;  /* 0x0000000106ff7812 */ /* 0x002fe2000782c0ff */
[----:B--2---:R-:W-:-:S12]  /*4c90*/  BRA.U UP3, `(.L_x_98) ;  /* 0x0000000103cc7547 */ /* 0x004fd8000b800000 */
[----:B------:R-:W1:Y:S01]  /*4ca0*/  LDCU UR4, c[0x0][0x38c] ;  /* 0x00007180ff0477ac */ /* 0x000e620008000800 */
[----:B------:R-:W-:Y:S02]  /*4cb0*/  PLOP3.LUT P2, PT, PT, PT, PT, 0x80, 0x8 ;  /* 0x000000000008781c */ /* 0x000fe40003f4f070 */
[----:B------:R-:W-:Y:S01]  /*4cc0*/  SHF.L.U32 R5, R9, 0x1f, RZ ;  /* 0x0000001f09057819 */ /* 0x000fe200000006ff */
[----:B------:R-:W-:Y:S02]  /*4cd0*/  ULEA UR19, UR20, UR13, 0x3 ;  /* 0x0000000d14137291 */ /* 0x000fe4000f8e18ff */
[----:B-1----:R-:W-:-:S06]  /*4ce0*/  UISETP.GE.AND UP0, UPT, UR4, 0x1, UPT ;  /* 0x000000010400788c */ /* 0x002fcc000bf06270 */
[----:B------:R-:W-:-:S05]  /*4cf0*/  PLOP3.LUT P0, PT, PT, PT, UP0, 0x80, 0x8 ;  /* 0x000000000008781c */ /* 0x000fca0003f0f008 */
[----:B------:R-:W-:-:S08]  /*4d00*/  @UP0 ULEA UR4, UR10, UR13, 0x3 ;  /* 0x0000000d0a040291 */ /* 0x000fd0000f8e18ff */
[----:B------:R-:W-:-:S04]  /*4d10*/  @P0 SHF.L.U32 R0, R2, 0x1f, RZ ;  /* 0x0000001f02000819 */ /* 0x000fc800000006ff */
[----:B------:R1:W2:Y:S01]  /*4d20*/  @P0 SYNCS.PHASECHK.TRANS64.TRYWAIT P2, [UR4], R0 ;  /* 0x00000000ff0005a7 */ /* 0x0002a20008041104 */
[----:B------:R-:W3:Y:S02]  /*4d30*/  SYNCS.PHASECHK.TRANS64.TRYWAIT P0, [UR19+0x2a0], R5 ;  /* 0x0002a005ff0075a7 */ /* 0x000ee40008001113 */
[----:B-123--:R-:W-:Y:S05]  /*4d40*/  @!P0 BRA `(.L_x_99) ;  /* 0x00000074004c8947 */ /* 0x00efea0003800000 */
.L_x_251:
[----:B------:R-:W-:Y:S01]  /*4d50*/  UMOV UR14, UR11 ;  /* 0x0000000b000e7c82 */ /* 0x000fe20008000000 */
[----:B------:R-:W-:Y:S05]  /*4d60*/  BRA.U !UP0, `(.L_x_100) ;  /* 0x0000000108887547 */ /* 0x000fea000b800000 */
[----:B------:R-:W-:Y:S02]  /*4d70*/  UIADD3 UR14, UPT, UPT, UR25, UR11, URZ ;  /* 0x0000000b190e7290 */ /* 0x000fe4000fffe0ff */
[----:B------:R-:W-:Y:S02]  /*4d80*/  ULEA UR15, UR20, UR26, 0x7 ;  /* 0x0000001a140f7291 */ /* 0x000fe4000f8e38ff */
[----:B------:R-:W-:Y:S01]  /*4d90*/  UPLOP3.LUT UP2, UPT, UPT, UPT, UPT, 0x40, 0x4 ;  /* 0x000000000004789c */ /* 0x000fe20003f4e870 */
[----:B------:R-:W-:Y:S01]  /*4da0*/  UMOV UR12, UR21 ;  /* 0x00000015000c7c82 */ /* 0x000fe20008000000 */
[----:B------:R-:W-:-:S09]  /*4db0*/  UMOV UR5, UR10 ;  /* 0x0000000a00057c82 */ /* 0x000fd20008000000 */
.L_x_103:
[----:B--2---:R-:W-:Y:S01]  /*4dc0*/  ULEA UR6, UR5, UR13, 0x3 ;  /* 0x0000000d05067291 */ /* 0x004fe2000f8e18ff */
[----:B---3--:R-:W-:Y:S11]  /*4dd0*/  @P2 BRA `(.L_x_101) ;  /* 0x00000000000c2947 */ /* 0x008ff60003800000 */
[----:B-1----:R-:W-:Y:S04]  /*4de0*/  SHF.L.U32 R5, R2, 0x1f, RZ ;  /* 0x0000001f02057819 */ /* 0x002fe800000006ff */
[----:B------:R-:W1:Y:S02]  /*4df0*/  SYNCS.PHASECHK.TRANS64.TRYWAIT P0, [UR6], R5 ;  /* 0x00000005ff0075a7 */ /* 0x000e640008001106 */
[----:B-1----:R-:W-:Y:S05]  /*4e00*/  @!P0 BRA `(.L_x_102) ;  /* 0x0000007400348947 */ /* 0x002fea0003800000 */
.L_x_101:
[----:B------:R-:W-:Y:S01]  /*4e10*/  UISETP.NE.AND UP0, UPT, UR12, 0x1, UPT ;  /* 0x000000010c00788c */ /* 0x000fe2000bf05270 */
[----:B------:R-:W-:Y:S01]  /*4e20*/  PLOP3.LUT P2, PT, PT, PT, PT, 0x80, 0x8 ;  /* 0x000000000008781c */ /* 0x000fe20003f4f070 */
[----:B------:R-:W-:Y:S02]  /*4e30*/  UIADD3 UR4, UPT, UPT, UR5, 0x1, URZ ;  /* 0x0000000105047890 */ /* 0x000fe4000fffe0ff */
[----:B------:R-:W-:Y:S02]  /*4e40*/  ULEA UR8, UR5, UR18, 0x8 ;  /* 0x0000001205087291 */ /* 0x000fe4000f8e40ff */
[----:B------:R-:W-:Y:S01]  /*4e50*/  UISETP.NE.AND UP1, UPT, UR4, 0x21, UPT ;  /* 0x000000210400788c */ /* 0x000fe2000bf25270 */
[----:B------:R-:W-:Y:S01]  /*4e60*/  PLOP3.LUT P0, PT, PT, PT, UP0, 0x80, 0x8 ;  /* 0x000000000008781c */ /* 0x000fe20003f0f008 */
[----:B------:R-:W-:Y:S02]  /*4e70*/  UIADD3 UR11, UPT, UPT, UR11, 0x1, URZ ;  /* 0x000000010b0b7890 */ /* 0x000fe4000fffe0ff */
[----:B------:R-:W-:Y:S02]  /*4e80*/  USEL UR7, URZ, 0x1, UP1 ;  /* 0x00000001ff077887 */ /* 0x000fe40008800000 */
[----:B------:R-:W-:Y:S01]  /*4e90*/  USEL UR10, UR4, URZ, UP1 ;  /* 0x000000ff040a7287 */ /* 0x000fe20008800000 */
[----:B------:R-:W-:Y:S01]  /*4ea0*/  UMOV UR9, 0xc0004010 ;  /* 0xc000401000097882 */ /* 0x000fe20000000000 */
[----:B------:R-:W-:Y:S02]  /*4eb0*/  UIADD3 UR12, UPT, UPT, UR12, -0x1, URZ ;  /* 0xffffffff0c0c7890 */ /* 0x000fe4000fffe0ff */
[----:B------:R-:W-:Y:S01]  /*4ec0*/  LOP3.LUT R2, R2, UR7, RZ, 0x3c, !PT ;  /* 0x0000000702027c12 */ /* 0x000fe2000f8e3cff */
[----:B------:R-:W-:Y:S01]  /*4ed0*/  @UP0 ULEA UR4, UR10, UR13, 0x3 ;  /* 0x0000000d0a040291 */ /* 0x000fe2000f8e18ff */
[----:B------:R-:W-:Y:S02]  /*4ee0*/  UMOV UR7, 0xc0004010 ;  /* 0xc000401000077882 */ /* 0x000fe40000000000 */
[----:B-1----:R-:W-:Y:S01]  /*4ef0*/  @P0 SHF.L.U32 R0, R2, 0x1f, RZ ;  /* 0x0000001f02000819 */ /* 0x002fe200000006ff */
[----:B------:R-:W-:Y:S05]  /*4f00*/  UISETP.NE.AND UP0, UPT, UR11, UR14, UPT ;  /* 0x0000000e0b00728c */ /* 0x000fea000bf05270 */
[----:B------:R2:W3:Y:S01]  /*4f10*/  @P0 SYNCS.PHASECHK.TRANS64.TRYWAIT P2, [UR4], R0 ;  /* 0x00000000ff0005a7 */ /* 0x0004e20008041104 */
[----:B------:R-:W-:Y:S02]  /*4f20*/  UIADD3 UR4, UPT, UPT, UR6, 0x108, URZ ;  /* 0x0000010806047890 */ /* 0x000fe4000fffe0ff */
[----:B------:R-:W-:Y:S03]  /*4f30*/  ULEA UR6, UR5, UR17, 0x7 ;  /* 0x0000001105067291 */ /* 0x000fe6000f8e38ff */
[----:B------:R-:W-:Y:S06]  /*4f40*/  UMOV UR5, UR10 ;  /* 0x0000000a00057c82 */ /* 0x000fec0008000000 */
[----:B------:R2:W-:Y:S01]  /*4f50*/  UTCQMMA.2CTA gdesc[UR6], gdesc[UR8], tmem[UR15], tmem[UR22], idesc[UR23], UP2 ;  /* 0x00ff1608060075ea */ /* 0x0005e2000920030f */
[----:B------:R-:W-:Y:S01]  /*4f60*/  UPLOP3.LUT UP2, UPT, UPT, UPT, UPT, 0x80, 0x8 ;  /* 0x000000000008789c */ /* 0x000fe20003f4f070 */
[----:B------:R2:W-:Y:S01]  /*4f70*/  UTCBAR.2CTA.MULTICAST [UR4], URZ, UR16 ;  /* 0x000000ff040073e9 */ /* 0x0005e20008200810 */
[----:B------:R-:W-:Y:S09]  /*4f80*/  BRA.U UP0, `(.L_x_103) ;  /* 0xfffffffd008c7547 */ /* 0x000ff2000b83ffff */
.L_x_100:
[----:B--2---:R-:W-:Y:S01]  /*4f90*/  UIADD3 UR4, UPT, UPT, UR19, 0x280, URZ ;  /* 0x0000028013047890 */ /* 0x004fe2000fffe0ff */
[----:B------:R-:W-:-:S08]  /*4fa0*/  UMOV UR11, UR14 ;  /* 0x0000000e000b7c82 */ /* 0x000fd00008000000 */
[----:B------:R2:W-:Y:S01]  /*4fb0*/  UTCBAR.2CTA.MULTICAST [UR4], URZ, UR24 ;  /* 0x000000ff040073e9 */ /* 0x0005e20008200818 */
[----:B------:R-:W-:Y:S02]  /*4fc0*/  NOP ;  /* 0x0000000000007918 */ /* 0x000fe40000000000 */
.L_x_98:
[----:B--2---:R-:W-:Y:S01]  /*4fd0*/  UIADD3 UR4, UPT, UPT, UR20, 0x1, URZ ;  /* 0x0000000114047890 */ /* 0x004fe2000fffe0ff */
[----:B------:R-:W-:-:S03]  /*4fe0*/  ISETP.NE.AND P0, PT, R8, 0x2, PT ;  /* 0x000000020800780c */ /* 0x000fc60003f05270 */
[----:B------:R-:W-:Y:S01]  /*4ff0*/  UISETP.NE.AND UP0, UPT, UR4, 0x4, UPT ;  /* 0x000000040400788c */ /* 0x000fe2000bf05270 */
[----:B-1----:R-:W-:Y:S02]  /*5000*/  SEL R0, RZ, 0x1, P0 ;  /* 0x00000001ff007807 */ /* 0x002fe40000000000 */
[----:B------:R-:W-:Y:S01]  /*5010*/  SEL R8, R8, RZ, P0 ;  /* 0x000000ff08087207 */ /* 0x000fe20000000000 */
[----:B------:R-:W-:Y:S01]  /*5020*/  USEL UR5, URZ, 0x1, UP0 ;  /* 0x00000001ff057887 */ /* 0x000fe20008000000 */
[----:B------:R-:W-:Y:S01]  /*5030*/  LOP3.LUT R3, R3, R0, RZ, 0x3c, !PT ;  /* 0x0000000003037212 */ /* 0x000fe200078e3cff */
[----:B------:R-:W-:-:S04]  /*5040*/  USEL UR20, UR4, URZ, UP0 ;  /* 0x000000ff04147287 */ /* 0x000fc80008000000 */
[----:B------:R-:W-:Y:S01]  /*5050*/  LOP3.LUT R9, R9, UR5, RZ, 0x3c, !PT ;  /* 0x0000000509097c12 */ /* 0x000fe2000f8e3cff */
[----:B------:R-:W-:Y:S07]  /*5060*/  @P1 BRA `(.L_x_104) ;  /* 0xfffffff800c41947 */ /* 0x000fee000383ffff */
[----:B------:R-:W1:Y:S01]  /*5070*/  S2UR UR8, SR_CgaCtaId ;  /* 0x00000000000879c3 */ /* 0x000e620000008800 */
[----:B------:R-:W-:Y:S01]  /*5080*/  ELECT P0, URZ, PT ;  /* 0x0000000000ff782f */ /* 0x000fe20003800000 */
[----:B------:R-:W-:Y:S01]  /*5090*/  HFMA2 R0, -RZ, RZ, 0, 5.9604644775390625e-08 ;  /* 0x00000001ff007431 */ /* 0x000fe200000001ff */
[----:B------:R-:W-:-:S05]  /*50a0*/  UMOV UR4, 0x40 ;  /* 0x0000004000047882 */ /* 0x000fca0000000000 */
[----:B------:R-:W-:Y:S01]  /*50b0*/  UVIRTCOUNT.DEALLOC.SMPOOL 0x80 ;  /* 0x000000800000784c */ /* 0x000fe20000000000 */
[----:B------:R-:W-:Y:S02]  /*50c0*/  UISETP.NE.AND UP1, UPT, UR27, URZ, UPT ;  /* 0x000000ff1b00728c */ /* 0x000fe4000bf25270 */
[----:B-1----:R-:W-:-:S09]  /*50d0*/  ULEA UR8, UR8, UR4, 0x18 ;  /* 0x0000000408087291 */ /* 0x002fd2000f8ec0ff */
[----:B------:R1:W-:Y:S01]  /*50e0*/  @P0 STS.U8 [UR8+0x1c], R0 ;  /* 0x00001c00ff000988 */ /* 0x0003e20008000008 */
[----:B------:R-:W-:Y:S05]  /*50f0*/  BRA.U UP1, `(.L_x_105) ;  /* 0x0000000101a07547 */ /* 0x000fea000b800000 */
[----:B------:R-:W-:Y:S01]  /*5100*/  UIADD3 UR7, UPT, UPT, UR13, 0x2a0, URZ ;  /* 0x000002a00d077890 */ /* 0x000fe2000fffe0ff */
[----:B------:R-:W-:-:S03]  /*5110*/  SHF.L.U32 R3, R9, 0x1f, RZ ;  /* 0x0000001f09037819 */ /* 0x000fc600000006ff */
[----:B------:R-:W-:-:S09]  /*5120*/  ULEA UR4, UR20, UR7, 0x3 ;  /* 0x0000000714047291 */ /* 0x000fd2000f8e18ff */
[----:B------:R-:W2:Y:S02]  /*5130*/  SYNCS.PHASECHK.TRANS64.TRYWAIT P0, [UR4], R3 ;  /* 0x00000003ff0075a7 */ /* 0x000ea40008001104 */
[----:B--2---:R-:W-:Y:S05]  /*5140*/  @!P0 BRA `(.L_x_106) ;  /* 0x00000070007c8947 */ /* 0x004fea0003800000 */
.L_x_254:
        /* <DEDUP_REMOVED lines=9> */
.L_x_256:
        /* <DEDUP_REMOVED lines=9> */
.L_x_258:
[----:B------:R-:W-:-:S04]  /*5270*/  UIADD3 UR4, UPT, UPT, UR4, 0x1, URZ ;  /* 0x0000000104047890 */ /* 0x000fc8000fffe0ff */
[----:B------:R-:W-:-:S04]  /*5280*/  UISETP.NE.AND UP0, UPT, UR4, 0x4, UPT ;  /* 0x000000040400788c */ /* 0x000fc8000bf05270 */
[----:B------:R-:W-:Y:S02]  /*5290*/  USEL UR5, URZ, 0x1, UP0 ;  /* 0x00000001ff057887 */ /* 0x000fe40008000000 */
[----:B------:R-:W-:-:S04]  /*52a0*/  USEL UR4, UR4, URZ, UP0 ;  /* 0x000000ff04047287 */ /* 0x000fc80008000000 */
[----:B------:R-:W-:Y:S01]  /*52b0*/  ULEA UR4, UR4, UR7, 0x3 ;  /* 0x0000000704047291 */ /* 0x000fe2000f8e18ff */
[----:B-1----:R-:W-:-:S04]  /*52c0*/  LOP3.LUT R3, R2, UR5, RZ, 0x3c, !PT ;  /* 0x0000000502037c12 */ /* 0x002fc8000f8e3cff */
[----:B------:R-:W-:Y:S01]  /*52d0*/  SHF.L.U32 R3, R3, 0x1f, RZ ;  /* 0x0000001f03037819 */ /* 0x000fe200000006ff */
[----:B------:R-:W-:-:S04]  /*52e0*/  IMAD.U32 R0, RZ, RZ, UR4 ;  /* 0x00000004ff007e24 */ /* 0x000fc8000f8e00ff */
[----:B------:R1:W2:Y:S03]  /*52f0*/  SYNCS.PHASECHK.TRANS64.TRYWAIT P0, [R0+URZ], R3 ;  /* 0x00000003000075a7 */ /* 0x0002a600080011ff */
[----:B--2---:R-:W-:Y:S05]  /*5300*/  @!P0 NANOSLEEP.SYNCS 0x989680 ;  /* 0x009896800000895d */ /* 0x004fea0003900000 */
[----:B------:R-:W2:Y:S02]  /*5310*/  @!P0 SYNCS.PHASECHK.TRANS64 P0, [R0+URZ], R3 ;  /* 0x00000003000085a7 */ /* 0x000ea400080010ff */
[----:B--2---:R-:W-:Y:S05]  /*5320*/  @P0 BRA `(.L_x_109) ;  /* 0x0000000000200947 */ /* 0x004fea0003800000 */
.L_x_110:
[----:B--2---:R2:W4:Y:S02]  /*5330*/  SYNCS.PHASECHK.TRANS64.TRYWAIT P0, [R0+URZ], R3 ;  /* 0x00000003000075a7 */ /* 0x00452400080011ff */
[----:B----4-:R-:W-:Y:S05]  /*5340*/  @!P0 NANOSLEEP.SYNCS 0x989680 ;  /* 0x009896800000895d */ /* 0x010fea0003900000 */
[----:B------:R-:W4:Y:S02]  /*5350*/  @!P0 SYNCS.PHASECHK.TRANS64 P0, [R0+URZ], R3 ;  /* 0x00000003000085a7 */ /* 0x000f2400080010ff */
[----:B----4-:R-:W-:Y:S05]  /*5360*/  @!P0 BRA `(.L_x_110) ;  /* 0xfffffffc00f08947 */ /* 0x010fea000383ffff */
[----:B------:R-:W-:Y:S05]  /*5370*/  BRA `(.L_x_109) ;  /* 0x00000000000c7947 */ /* 0x000fea0003800000 */
.L_x_105:
[----:B------:R-:W-:-:S04]  /*5380*/  UIADD3 UR4, UPT, UPT, UR13, 0x2e0, URZ ;  /* 0x000002e00d047890 */ /* 0x000fc8000fffe0ff */
[----:B------:R-:W-:-:S09]  /*5390*/  UPRMT UR4, UR29, 0x654, UR4 ;  /* 0x000006541d047896 */ /* 0x000fd20008000004 */
[----:B------:R-:W-:Y:S03]  /*53a0*/  SYNCS.ARRIVE.TRANS64.RED.A1T0 RZ, [UR4], RZ ;  /* 0x000000ffffff79a7 */ /* 0x000fe60008100404 */
.L_x_109:
[----:B-12---:R-:W-:Y:S01]  /*53b0*/  SHF.L.U32 R3, RZ, 0x1f, RZ ;  /* 0x0000001fff037819 */ /* 0x006fe200000006ff */
[----:B------:R-:W-:Y:S01]  /*53c0*/  UIADD3 UR4, UPT, UPT, UR13, 0x2e0, URZ ;  /* 0x000002e00d047890 */ /* 0x000fe2000fffe0ff */
[----:B------:R-:W-:Y:S02]  /*53d0*/  PLOP3.LUT P0, PT, PT, PT, UP1, 0x80, 0x8 ;  /* 0x000000000008781c */ /* 0x000fe40003f0f018 */
[----:B------:R-:W1:Y:S02]  /*53e0*/  SYNCS.PHASECHK.TRANS64.TRYWAIT P1, [UR13+0x2e0], R3 ;  /* 0x0002e003ff0075a7 */ /* 0x000e64000802110d */
[----:B-1----:R-:W-:Y:S09]  /*53f0*/  @!P1 BRA `(.L_x_111) ;  /* 0x0000007000189947 */ /* 0x002ff20003800000 */
.L_x_260:
[----:B------:R-:W-:Y:S01]  /*5400*/  @!UP1 UPRMT UR4, UR29, 0x654, UR4 ;  /* 0x000006541d049896 */ /* 0x000fe20008000004 */
[----:B------:R-:W-:Y:S01]  /*5410*/  UMOV UR5, 0xffff ;  /* 0x0000ffff00057882 */ /* 0x000fe20000000000 */
[----:B------:R-:W-:-:S07]  /*5420*/  UMOV UR6, 0x1 ;  /* 0x0000000100067882 */ /* 0x000fce0000000000 */
[----:B------:R-:W-:Y:S01]  /*5430*/  @!P0 SYNCS.ARRIVE.TRANS64.RED.A1T0 RZ, [UR4], RZ ;  /* 0x000000ffffff89a7 */ /* 0x000fe20008100404 */
[----:B------:R-:W-:Y:S01]  /*5440*/  NOP ;  /* 0x0000000000007918 */ /* 0x000fe20000000000 */
[----:B-1----:R-:W1:Y:S01]  /*5450*/  LDS R0, [UR8+0x14] ;  /* 0x00001408ff007984 */ /* 0x002e620008000800 */
[----:B------:R-:W-:-:S04]  /*5460*/  ULOP3.LUT UR4, UR26, 0xffff, URZ, 0xc0, !UPT ;  /* 0x0000ffff1a047892 */ /* 0x000fc8000f8ec0ff */
[----:B------:R-:W-:-:S04]  /*5470*/  USHF.R.U32.HI UR4, URZ, 0x5, UR4 ;  /* 0x00000005ff047899 */ /* 0x000fc80008011604 */
[----:B------:R-:W-:Y:S02]  /*5480*/  USHF.L.U32 UR5, UR5, UR4, URZ ;  /* 0x0000000405057299 */ /* 0x000fe400080006ff */
[----:B------:R-:W-:-:S04]  /*5490*/  USHF.L.U32 UR4, UR6, UR4, URZ ;  /* 0x0000000406047299 */ /* 0x000fc800080006ff */
[----:B-1----:R-:W-:-:S04]  /*54a0*/  LOP3.LUT R0, R0, UR5, RZ, 0xc0, !PT ;  /* 0x0000000500007c12 */ /* 0x002fc8000f8ec0ff */
[----:B------:R-:W-:-:S13]  /*54b0*/  ISETP.NE.AND P0, PT, R0, UR5, PT ;  /* 0x0000000500007c0c */ /* 0x000fda000bf05270 */
[----:B------:R-:W-:Y:S05]  /*54c0*/  @P0 BRA `(.L_x_112) ;  /* 0x0000000000580947 */ /* 0x000fea0003800000 */
[----:B------:R-:W1:Y:S02]  /*54d0*/  LDS R0, [UR8+0x18] ;  /* 0x00001808ff007984 */ /* 0x000e640008000800 */
[----:B-1----:R-:W-:-:S04]  /*54e0*/  LOP3.LUT R0, R0, UR4, RZ, 0xc0, !PT ;  /* 0x0000000400007c12 */ /* 0x002fc8000f8ec0ff */
[----:B------:R-:W-:-:S13]  /*54f0*/  ISETP.NE.AND P0, PT, R0, UR4, PT ;  /* 0x0000000400007c0c */ /* 0x000fda000bf05270 */
[----:B------:R-:W-:Y:S05]  /*5500*/  @P0 BRA `(.L_x_113) ;  /* 0x00000000003c0947 */ /* 0x000fea0003800000 */
[----:B------:R-:W1:Y:S01]  /*5510*/  S2R R2, SR_LANEID ;  /* 0x0000000000027919 */ /* 0x000e620000000000 */
[----:B------:R-:W-:Y:S01]  /*5520*/  ULOP3.LUT UR5, URZ, UR5, URZ, 0x33, !UPT ;  /* 0x00000005ff057292 */ /* 0x000fe2000f8e33ff */
[----:B------:R-:W-:Y:S01]  /*5530*/  LOP3.LUT R4, RZ, UR4, RZ, 0x33, !PT ;  /* 0x00000004ff047c12 */ /* 0x000fe2000f8e33ff */
[----:B------:R-:W-:Y:S02]  /*5540*/  VOTEU.ANY UR4, UPT, PT ;  /* 0x0000000000047886 */ /* 0x000fe400038e0100 */
[----:B------:R-:W-:Y:S01]  /*5550*/  UFLO.U32 UR4, UR4 ;  /* 0x00000004000472bd */ /* 0x000fe200080e0000 */
[----:B------:R-:W2:Y:S01]  /*5560*/  REDUX UR6, R4 ;  /* 0x00000000040673c4 */ /* 0x000ea20000000000 */
[----:B------:R-:W-:-:S06]  /*5570*/  IMAD.U32 R0, RZ, RZ, UR5 ;  /* 0x00000005ff007e24 */ /* 0x000fcc000f8e00ff */
[----:B------:R4:W-:Y:S01]  /*5580*/  UTCATOMSWS.AND URZ, UR5 ;  /* 0x0000000500ff79e3 */ /* 0x0009e20008000000 */
[----:B------:R-:W3:Y:S01]  /*5590*/  REDUX UR7, R0 ;  /* 0x00000000000773c4 */ /* 0x000ee20000000000 */
[----:B-1----:R-:W-:Y:S01]  /*55a0*/  ISETP.EQ.U32.AND P0, PT, R2, UR4, PT ;  /* 0x0000000402007c0c */ /* 0x002fe2000bf02070 */
[----:B--2---:R-:W-:Y:S01]  /*55b0*/  IMAD.U32 R2, RZ, RZ, UR6 ;  /* 0x00000006ff027e24 */ /* 0x004fe2000f8e00ff */
[----:B---3--:R-:W-:-:S11]  /*55c0*/  MOV R3, UR7 ;  /* 0x0000000700037c02 */ /* 0x008fd60008000f00 */
[----:B------:R4:W-:Y:S04]  /*55d0*/  @P0 ATOMS.AND RZ, [UR8+0x14], R3 ;  /* 0x00001403ffff098c */ /* 0x0009e8000a800008 */
[----:B------:R4:W-:Y:S01]  /*55e0*/  @P0 ATOMS.AND RZ, [UR8+0x18], R2 ;  /* 0x00001802ffff098c */ /* 0x0009e2000a800008 */
[----:B------:R-:W-:Y:S05]  /*55f0*/  BRA `(.L_x_114) ;  /* 0x0000000000147947 */ /* 0x000fea0003800000 */
.L_x_113:
[----:B------:R-:W-:Y:S02]  /*5600*/  MOV R2, 0x5620 ;  /* 0x0000562000027802 */ /* 0x000fe40000000f00 */
[----:B---3-5:R-:W-:Y:S05]  /*5610*/  CALL.REL.NOINC `($__internal_0_$__cuda_sm10x_tcgen05_guardrail_trap_col_being_dealloced_not_returned_by_alloc) ;  /* 0x0000007000f47944 */ /* 0x028fea0003c00000 */
[----:B------:R-:W-:Y:S05]  /*5620*/  BRA `(.L_x_114) ;  /* 0x0000000000087947 */ /* 0x000fea0003800000 */
.L_x_112:
[----:B------:R-:W-:Y:S02]  /*5630*/  MOV R2, 0x5650 ;  /* 0x0000565000027802 */ /* 0x000fe40000000f00 */
[----:B---3-5:R-:W-:Y:S05]  /*5640*/  CALL.REL.NOINC `($__internal_2_$__cuda_sm10x_tcgen05_guardrail_trap_unallocated_columns_being_dealloced) ;  /* 0x0000007400007944 */ /* 0x028fea0003c00000 */
.L_x_114:
[----:B------:R-:W-:Y:S01]  /*5650*/  NOP ;  /* 0x0000000000007918 */ /* 0x000fe20000000000 */
[----:B----4-:R-:W-:Y:S05]  /*5660*/  EXIT ;  /* 0x000000000000794d */ /* 0x010fea0003800000 */
.L_x_85:
[----:B------:R-:W-:-:S09]  /*5670*/  UISETP.NE.OR UP0, UPT, UR20, 0x3, !UP4 ;  /* 0x000000031400788c */ /* 0x000fd2000e705670 */
[----:B------:R-:W-:Y:S05]  /*5680*/  BRA.U UP0, `(.L_x_115) ;  /* 0x0000001100e87547 */ /* 0x000fea000b800000 */
[----:B------:R-:W2:Y:S01]  /*5690*/  LDCU.64 UR4, c[0x0][0x888] ;  /* 0x00011100ff0477ac */ /* 0x000ea20008000a00 */
[----:B------:R-:W3:Y:S01]  /*56a0*/  LDC.64 R12, c[0x0][0x348] ;  /* 0x0000d200ff0c7b82 */ /* 0x000ee20000000a00 */
[----:B------:R-:W-:Y:S02]  /*56b0*/  HFMA2 R9, -RZ, RZ, 0, 0 ;  /* 0x00000000ff097431 */ /* 0x000fe400000001ff */
[----:B------:R-:W-:Y:S01]  /*56c0*/  IMAD.MOV.U32 R11, RZ, RZ, 0x1 ;  /* 0x00000001ff0b7424 */ /* 0x000fe200078e00ff */
[----:B------:R-:W4:Y:S01]  /*56d0*/  LDCU UR38, c[0x0][0x370] ;  /* 0x00006e00ff2677ac */ /* 0x000f220008000800 */
[----:B------:R-:W-:Y:S01]  /*56e0*/  IMAD.MOV.U32 R10, RZ, RZ, RZ ;  /* 0x000000ffff0a7224 */ /* 0x000fe200078e00ff */
[----:B------:R-:W-:Y:S01]  /*56f0*/  MOV R3, 0x1000 ;  /* 0x0000100000037802 */ /* 0x000fe20000000f00 */
[----:B------:R-:W4:Y:S01]  /*5700*/  LDCU.128 UR48, c[0x0][0xb10] ;  /* 0x00016200ff3077ac */ /* 0x000f220008000c00 */
[----:B------:R-:W1:Y:S01]  /*5710*/  LDCU UR37, c[0x0][0x374] ;  /* 0x00006e80ff2577ac */ /* 0x000e620008000800 */
[----:B------:R-:W1:Y:S01]  /*5720*/  LDCU.64 UR30, c[0x0][0x890] ;  /* 0x00011200ff1e77ac */ /* 0x000e620008000a00 */
[----:B--2---:R-:W-:Y:S01]  /*5730*/  UISETP.NE.U32.AND UP0, UPT, UR4, URZ, UPT ;  /* 0x000000ff0400728c */ /* 0x004fe2000bf05070 */
[----:B------:R-:W2:Y:S01]  /*5740*/  LDCU UR15, c[0x0][0xb0c] ;  /* 0x00016180ff0f77ac */ /* 0x000ea20008000800 */
[----:B------:R-:W3:Y:S01]  /*5750*/  LDCU UR57, c[0x0][0xb20] ;  /* 0x00016400ff3977ac */ /* 0x000ee20008000800 */
[----:B------:R-:W3:Y:S01]  /*5760*/  LDCU UR4, c[0x0][0xb30] ;  /* 0x00016600ff0477ac */ /* 0x000ee20008000800 */
[----:B------:R-:W-:Y:S01]  /*5770*/  UMOV UR21, 0x400 ;  /* 0x0000040000157882 */ /* 0x000fe20000000000 */
[----:B----4-:R-:W-:-:S02]  /*5780*/  UIMAD.WIDE.U32 UR54, UR38, UR48, URZ ;  /* 0x00000030263672a5 */ /* 0x010fc4000f8e00ff */
[----:B-1----:R-:W-:Y:S02]  /*5790*/  UIMAD.WIDE.U32 UR6, UR37, UR51, URZ ;  /* 0x00000033250672a5 */ /* 0x002fe4000f8e00ff */
[----:B------:R-:W-:Y:S02]  /*57a0*/  ULEA UR21, UR58, UR21, 0x18 ;  /* 0x000000153a157291 */ /* 0x000fe4000f8ec0ff */
[----:B------:R-:W-:Y:S02]  /*57b0*/  UISETP.NE.AND.EX UP6, UPT, UR5, URZ, UPT, UP0 ;  /* 0x000000ff0500728c */ /* 0x000fe4000bfc5300 */
[----:B------:R-:W-:Y:S02]  /*57c0*/  UISETP.NE.AND UP0, UPT, UR45, 0x1, UPT ;  /* 0x000000012d00788c */ /* 0x000fe4000bf05270 */
[----:B------:R-:W-:Y:S02]  /*57d0*/  UISETP.NE.U32.AND UP0, UPT, UR30, URZ, UPT ;  /* 0x000000ff1e00728c */ /* 0x000fe4000bf05070 */
[----:B------:R-:W-:-:S02]  /*57e0*/  UIADD3 UR39, UPT, UPT, UR21, 0x228, URZ ;  /* 0x0000022815277890 */ /* 0x000fc4000fffe0ff */
[----:B------:R-:W-:Y:S02]  /*57f0*/  UIADD3 UR41, UPT, UPT, UR21, 0x210, URZ ;  /* 0x0000021015297890 */ /* 0x000fe4000fffe0ff */
[----:B------:R-:W-:Y:S02]  /*5800*/  UIADD3 UR33, UPT, UPT, UR21, 0x218, URZ ;  /* 0x0000021815217890 */ /* 0x000fe4000fffe0ff */
[----:B------:R-:W-:Y:S01]  /*5810*/  UIADD3 UR25, UPT, UPT, UR21, 0x220, URZ ;  /* 0x0000022015197890 */ /* 0x000fe2000fffe0ff */
[----:B------:R-:W-:Y:S01]  /*5820*/  UMOV UR54, UR55 ;  /* 0x0000003700367c82 */ /* 0x000fe20008000000 */
[----:B------:R-:W-:Y:S01]  /*5830*/  UMOV UR53, UR7 ;  /* 0x0000000700357c82 */ /* 0x000fe20008000000 */
[----:B------:R-:W-:Y:S02]  /*5840*/  UISETP.GE.AND UP2, UPT, UR45, 0x1, UPT ;  /* 0x000000012d00788c */ /* 0x000fe4000bf46270 */
[----:B------:R-:W-:Y:S02]  /*5850*/  UISETP.NE.AND.EX UP5, UPT, UR31, URZ, UPT, UP0 ;  /* 0x000000ff1f00728c */ /* 0x000fe4000bfa5300 */
[----:B------:R-:W-:Y:S01]  /*5860*/  UPLOP3.LUT UP3, UPT, UPT, UPT, UPT, 0x40, 0x4 ;  /* 0x000000000004789c */ /* 0x000fe20003f6e870 */
[----:B------:R-:W1:Y:S01]  /*5870*/  LDCU.64 UR22, c[0x0][0xb28] ;  /* 0x00016500ff1677ac */ /* 0x000e620008000a00 */
[----:B--2---:R-:W-:-:S02]  /*5880*/  UISETP.NE.AND UP2, UPT, UR15, 0x1, UPT ;  /* 0x000000010f00788c */ /* 0x004fc4000bf45270 */
[----:B------:R-:W-:Y:S02]  /*5890*/  UPRMT UR39, UR58, 0x654, UR39 ;  /* 0x000006543a277896 */ /* 0x000fe40008000027 */
[----:B------:R-:W-:Y:S02]  /*58a0*/  UPRMT UR52, UR58, 0x654, UR41 ;  /* 0x000006543a347896 */ /* 0x000fe40008000029 */
[----:B------:R-:W-:Y:S02]  /*58b0*/  UPRMT UR47, UR58, 0x654, UR33 ;  /* 0x000006543a2f7896 */ /* 0x000fe40008000021 */
[----:B------:R-:W-:Y:S02]  /*58c0*/  UPRMT UR46, UR58, 0x654, UR25 ;  /* 0x000006543a2e7896 */ /* 0x000fe40008000019 */
[----:B------:R-:W-:Y:S02]  /*58d0*/  USHF.R.U32.HI UR54, URZ, UR49, UR54 ;  /* 0x00000031ff367299 */ /* 0x000fe40008011636 */
[----:B---3--:R-:W-:-:S02]  /*58e0*/  USHF.R.U32.HI UR53, URZ, UR57, UR53 ;  /* 0x00000039ff357299 */ /* 0x008fc40008011635 */
[----:B------:R-:W-:Y:S02]  /*58f0*/  UISETP.NE.AND UP0, UPT, UR50, 0x1, UPT ;  /* 0x000000013200788c */ /* 0x000fe4000bf05270 */
[----:B------:R-:W-:-:S11]  /*5900*/  UISETP.NE.AND UP4, UPT, UR4, 0x1, UPT ;  /* 0x000000010400788c */ /* 0x000fd6000bf85270 */
.L_x_126:
[C---:B------:R-:W-:Y:S02]  /*5910*/  LEA R8, R10.reuse, UR21, 0x3 ;  /* 0x000000150a087c11 */ /* 0x040fe4000f8e18ff */
[----:B------:R-:W-:Y:S02]  /*5920*/  SHF.L.U32 R5, R9, 0x1f, RZ ;  /* 0x0000001f09057819 */ /* 0x000fe400000006ff */
[----:B------:R-:W-:Y:S02]  /*5930*/  LEA R6, R10, UR21, 0x4 ;  /* 0x000000150a067c11 */ /* 0x000fe4000f8e20ff */
[----:B--2---:R-:W2:Y:S02]  /*5940*/  SYNCS.PHASECHK.TRANS64.TRYWAIT P0, [R8+URZ+0x260], R5 ;  /* 0x00026005080075a7 */ /* 0x004ea400080011ff */
[----:B--2---:R-:W-:Y:S05]  /*5950*/  @!P0 BRA `(.L_x_116) ;  /* 0x0000006800d88947 */ /* 0x004fea0003800000 */
.L_x_261:
[----:B--2---:R-:W2:Y:S01]  /*5960*/  LDS.128 R4, [R6+0x2f0] ;  /* 0x0002f00006047984 */ /* 0x004ea20000000c00 */
[----:B------:R-:W-:Y:S01]  /*5970*/  UISETP.GE.AND UP0, UPT, UR45, 0x1, UPT ;  /* 0x000000012d00788c */ /* 0x000fe2000bf06270 */
[----:B------:R-:W-:Y:S01]  /*5980*/  @!PT LDS RZ, [RZ] ;  /* 0x00000000fffff984 */ /* 0x000fe20000000800 */
[----:B------:R-:W-:Y:S01]  /*5990*/  @!PT LDS RZ, [RZ] ;  /* 0x00000000fffff984 */ /* 0x000fe20000000800 */
[----:B------:R-:W-:Y:S01]  /*59a0*/  @!PT LDS RZ, [RZ] ;  /* 0x00000000fffff984 */ /* 0x000fe20000000800 */
[----:B------:R-:W-:Y:S01]  /*59b0*/  @!PT LDS RZ, [RZ] ;  /* 0x00000000fffff984 */ /* 0x000fe20000000800 */
[----:B------:R3:W-:Y:S06]  /*59c0*/  MEMBAR.ALL.CTA ;  /* 0x0000000000007992 */ /* 0x0007ec0000008000 */
[----:B---3--:R-:W3:Y:S01]  /*59d0*/  FENCE.VIEW.ASYNC.S ;  /* 0x00000000000073c6 */ /* 0x008ee20000000000 */
[----:B--2---:R-:W-:Y:S11]  /*59e0*/  LOP3.LUT P0, RZ, R6, 0x1, RZ, 0xc0, !PT ;  /* 0x0000000106ff7812 */ /* 0x004ff6000780c0ff */
[----:B------:R-:W-:Y:S02]  /*59f0*/  @!UPT UIADD3 URZ, UPT, UPT, URZ, URZ, URZ ;  /* 0x000000fffffff290 */ /* 0x000fe4000fffe0ff */
[----:B---3--:R-:W-:Y:S01]  /*5a00*/  VOTEU.ANY UP2, P0 ;  /* 0x0000000000ff7886 */ /* 0x008fe20000040100 */
[----:B------:R-:W-:Y:S11]  /*5a10*/  PLOP3.LUT P0, PT, PT, PT, UP2, 0x80, 0x8 ;  /* 0x000000000008781c */ /* 0x000ff60003f0f028 */
[----:B------:R-:W-:Y:S02]  /*5a20*/  @!UPT UIADD3 URZ, UPT, UPT, URZ, URZ, URZ ;  /* 0x000000fffffff290 */ /* 0x000fe4000fffe0ff */
[----:B------:R-:W-:Y:S02]  /*5a30*/  @P0 SHF.R.U32.HI R0, RZ, 0x10, R5 ;  /* 0x00000010ff000819 */ /* 0x000fe40000011605 */
[----:B------:R-:W-:Y:S02]  /*5a40*/  @P0 MOV R2, R4 ;  /* 0x0000000400020202 */ /* 0x000fe40000000f00 */
[----:B------:R-:W-:Y:S01]  /*5a50*/  @P0 R2UR UR4, R0 ;  /* 0x00000000000402ca */ /* 0x000fe200000e0000 */
[----:B------:R-:W-:Y:S01]  /*5a60*/  VIADD R0, R8, 0x270 ;  /* 0x0000027008007836 */ /* 0x000fe20000000000 */
[----:B------:R-:W-:Y:S02]  /*5a70*/  @P0 LOP3.LUT R4, R5, 0xffff, RZ, 0xc0, !PT ;  /* 0x0000ffff05040812 */ /* 0x000fe400078ec0ff */
[----:B------:R-:W-:Y:S02]  /*5a80*/  @P0 R2UR UR6, R2 ;  /* 0x00000000020602ca */ /* 0x000fe400000e0000 */
[----:B------:R-:W-:Y:S02]  /*5a90*/  PRMT R0, RZ, 0x654, R0 ;  /* 0x00000654ff007816 */ /* 0x000fe40000000000 */
[----:B------:R-:W-:Y:S02]  /*5aa0*/  @P0 R2UR UR5, R4 ;  /* 0x00000000040502ca */ /* 0x000fe400000e0000 */
[----:B------:R2:W-:Y:S03]  /*5ab0*/  SYNCS.ARRIVE.TRANS64.RED.A1T0 RZ, [R0+URZ], RZ ;  /* 0x000000ff00ff79a7 */ /* 0x0005e600081004ff */
[----:B------:R-:W-:Y:S04]  /*5ac0*/  @UP2 UMOV UR29, UR4 ;  /* 0x00000004001d2c82 */ /* 0x000fe80008000000 */
[----:B------:R-:W-:Y:S04]  /*5ad0*/  @UP2 UMOV UR14, UR6 ;  /* 0x00000006000e2c82 */ /* 0x000fe80008000000 */
[----:B------:R-:W-:Y:S01]  /*5ae0*/  @UP2 UMOV UR13, UR5 ;  /* 0x00000005000d2c82 */ /* 0x000fe20008000000 */
[----:B------:R-:W-:Y:S05]  /*5af0*/  BRA.U !UP0, `(.L_x_117) ;  /* 0x0000000108c07547 */ /* 0x000fea000b800000 */
[----:B------:R-:W-:Y:S02]  /*5b00*/  UIMAD.WIDE.U32 UR16, UR13, UR51, URZ ;  /* 0x000000330d1072a5 */ /* 0x000fe4000f8e00ff */
[----:B------:R-:W-:Y:S02]  /*5b10*/  UP2UR UR20, UPR, URZ, 0x4 ;  /* 0x00000004ff147883 */ /* 0x000fe40008000000 */
[----:B------:R-:W-:Y:S02]  /*5b20*/  UISETP.NE.AND UP2, UPT, UR50, 0x1, UPT ;  /* 0x000000013200788c */ /* 0x000fe4000bf45270 */
[----:B------:R-:W-:Y:S02]  /*5b30*/  UIMAD.WIDE.U32 UR18, UR14, UR48, URZ ;  /* 0x000000300e1272a5 */ /* 0x000fe4000f8e00ff */
[----:B------:R-:W-:Y:S02]  /*5b40*/  USEL UR4, UR37, UR53, !UP2 ;  /* 0x0000003525047287 */ /* 0x000fe4000d000000 */
[----:B------:R-:W-:Y:S02]  /*5b50*/  UISETP.NE.AND UP0, UPT, UR15, 0x1, UPT ;  /* 0x000000010f00788c */ /* 0x000fe4000bf05270 */
[----:B------:R-:W-:Y:S02]  /*5b60*/  UP2UR UR24, UPR, URZ, 0x2 ;  /* 0x00000002ff187883 */ /* 0x000fe40008000000 */
[----:B------:R-:W-:Y:S02]  /*5b70*/  UISETP.NE.AND UP1, UPT, UR45, 0x1, UPT ;  /* 0x000000012d00788c */ /* 0x000fe4000bf25270 */
[----:B-1----:R-:W-:Y:S02]  /*5b80*/  UIMAD.WIDE.U32 UR8, UR4, UR22, URZ ;  /* 0x00000016040872a5 */ /* 0x002fe4000f8e00ff */
[----:B------:R-:W-:Y:S01]  /*5b90*/  USEL UR7, UR38, UR54, !UP0 ;  /* 0x0000003626077287 */ /* 0x000fe2000c000000 */
[----:B------:R-:W-:Y:S02]  /*5ba0*/  UMOV UR5, UR17 ;  /* 0x0000001100057c82 */ /* 0x000fe40008000000 */
[----:B------:R-:W-:Y:S02]  /*5bb0*/  USHF.R.U32.HI UR6, URZ, UR57, UR5 ;  /* 0x00000039ff067299 */ /* 0x000fe40008011605 */
[----:B------:R-:W-:Y:S02]  /*5bc0*/  UIMAD.WIDE.U32 UR10, UR7, UR22, URZ ;  /* 0x00000016070a72a5 */ /* 0x000fe4000f8e00ff */
[----:B------:R-:W-:Y:S02]  /*5bd0*/  USEL UR6, UR13, UR6, !UP2 ;  /* 0x000000060d067287 */ /* 0x000fe4000d000000 */
[----:B------:R-:W-:Y:S01]  /*5be0*/  UISETP.NE.AND UP2, UPT, UR20, URZ, UPT ;  /* 0x000000ff1400728c */ /* 0x000fe2000bf45270 */
[----:B------:R-:W-:Y:S02]  /*5bf0*/  UMOV UR5, UR19 ;  /* 0x0000001300057c82 */ /* 0x000fe40008000000 */
[----:B------:R-:W-:Y:S03]  /*5c00*/  USHF.R.U32.HI UR12, URZ, UR49, UR5 ;  /* 0x00000031ff0c7299 */ /* 0x000fe60008011605 */
[----:B------:R-:W-:Y:S02]  /*5c10*/  UMOV UR5, UR9 ;  /* 0x0000000900057c82 */ /* 0x000fe40008000000 */
[----:B------:R-:W-:Y:S03]  /*5c20*/  @UP1 USHF.R.U32.HI UR4, URZ, UR23, UR5 ;  /* 0x00000017ff041299 */ /* 0x000fe60008011605 */
[----:B------:R-:W-:Y:S01]  /*5c30*/  UMOV UR5, UR11 ;  /* 0x0000000b00057c82 */ /* 0x000fe20008000000 */
[----:B------:R-:W-:Y:S02]  /*5c40*/  UIMAD UR4, UR45, UR4, URZ ;  /* 0x000000042d0472a4 */ /* 0x000fe4000f8e02ff */
[----:B------:R-:W-:Y:S02]  /*5c50*/  @UP1 USHF.R.U32.HI UR7, URZ, UR23, UR5 ;  /* 0x00000017ff071299 */ /* 0x000fe40008011605 */
[----:B------:R-:W-:Y:S02]  /*5c60*/  USEL UR5, UR14, UR12, !UP0 ;  /* 0x0000000c0e057287 */ /* 0x000fe4000c000000 */
[----:B------:R-:W-:Y:S02]  /*5c70*/  UIMAD.WIDE.U32 UR10, UR6, UR22, URZ ;  /* 0x00000016060a72a5 */ /* 0x000fe4000f8e00ff */
[----:B------:R-:W-:Y:S02]  /*5c80*/  UIMAD UR8, UR45, UR7, URZ ;  /* 0x000000072d0872a4 */ /* 0x000fe4000f8e02ff */
[----:B------:R-:W-:Y:S03]  /*5c90*/  UISETP.GE.AND UP0, UPT, UR6, UR4, UPT ;  /* 0x000000040600728c */ /* 0x000fe6000bf06270 */
[----:B------:R-:W-:Y:S01]  /*5ca0*/  UMOV UR4, UR11 ;  /* 0x0000000b00047c82 */ /* 0x000fe20008000000 */
[----:B------:R-:W-:Y:S02]  /*5cb0*/  UISETP.GE.OR UP0, UPT, UR5, UR8, UP0 ;  /* 0x000000080500728c */ /* 0x000fe40008706670 */
[----:B------:R-:W-:Y:S02]  /*5cc0*/  USHF.R.U32.HI UR4, URZ, UR23, UR4 ;  /* 0x00000017ff047299 */ /* 0x000fe40008011604 */
[----:B------:R-:W-:Y:S02]  /*5cd0*/  UIMAD.WIDE.U32 UR8, UR5, UR22, URZ ;  /* 0x00000016050872a5 */ /* 0x000fe4000f8e00ff */
[----:B------:R-:W-:Y:S04]  /*5ce0*/  USEL UR10, UR6, UR4, !UP1 ;  /* 0x00000004060a7287 */ /* 0x000fe8000c800000 */
[----:B------:R-:W-:Y:S01]  /*5cf0*/  UIADD3 UR11, UPT, UPT, -UR10, URZ, URZ ;  /* 0x000000ff0a0b7290 */ /* 0x000fe2000fffe1ff */
[----:B------:R-:W-:Y:S02]  /*5d00*/  @!UP0 UMOV UR4, UR9 ;  /* 0x0000000900048c82 */ /* 0x000fe40008000000 */
[----:B------:R-:W-:Y:S02]  /*5d10*/  @!UP0 USHF.R.U32.HI UR4, URZ, UR23, UR4 ;  /* 0x00000017ff048299 */ /* 0x000fe40008011604 */
[----:B------:R-:W-:Y:S02]  /*5d20*/  UIMAD UR8, UR45, UR11, UR6 ;  /* 0x0000000b2d0872a4 */ /* 0x000fe4000f8e0206 */
[----:B------:R-:W-:Y:S02]  /*5d30*/  @!UP0 USEL UR4, UR5, UR4, !UP1 ;  /* 0x0000000405048287 */ /* 0x000fe4000c800000 */
[----:B------:R-:W-:Y:S02]  /*5d40*/  UISETP.NE.AND UP1, UPT, UR24, URZ, UPT ;  /* 0x000000ff1800728c */ /* 0x000fe4000bf25270 */
[----:B------:R-:W-:Y:S02]  /*5d50*/  @!UP0 UIMAD UR7, UR7, UR8, UR4 ;  /* 0x00000008070782a4 */ /* 0x000fe4000f8e0204 */
[----:B------:R-:W-:Y:S02]  /*5d60*/  @!UP0 UIADD3 UR9, UPT, UPT, UR10, -UR4, URZ ;  /* 0x800000040a098290 */ /* 0x000fe4000fffe0ff */
[----:B------:R-:W-:Y:S02]  /*5d70*/  UIADD3 UR8, UPT, UPT, -UR6, URZ, URZ ;  /* 0x000000ff06087290 */ /* 0x000fe4000fffe1ff */
[----:B------:R-:W-:Y:S02]  /*5d80*/  UIADD3 UR4, UPT, UPT, -UR5, URZ, URZ ;  /* 0x000000ff05047290 */ /* 0x000fe4000fffe1ff */
[----:B------:R-:W-:Y:S03]  /*5d90*/  @!UP0 UIMAD UR6, UR9, UR45, UR5 ;  /* 0x0000002d090682a4 */ /* 0x000fe6000f8e0205 */
[----:B------:R-:W-:Y:S01]  /*5da0*/  @!UP0 UMOV UR5, UR7 ;  /* 0x0000000700058c82 */ /* 0x000fe20008000000 */
[----:B------:R-:W-:Y:S02]  /*5db0*/  UIMAD UR7, UR15, UR4, UR14 ;  /* 0x000000040f0772a4 */ /* 0x000fe4000f8e020e */
[----:B------:R-:W-:Y:S02]  /*5dc0*/  UIMAD UR4, UR50, UR8, UR13 ;  /* 0x00000008320472a4 */ /* 0x000fe4000f8e020d */
[----:B------:R-:W-:Y:S02]  /*5dd0*/  UIMAD UR14, UR5, UR15, UR7 ;  /* 0x0000000f050e72a4 */ /* 0x000fe4000f8e0207 */
[----:B------:R-:W-:Y:S11]  /*5de0*/  UIMAD UR13, UR6, UR50, UR4 ;  /* 0x00000032060d72a4 */ /* 0x000ff6000f8e0204 */
[----:B------:R-:W-:Y:S01]  /*5df0*/  @!UPT UIADD3 URZ, UPT, UPT, URZ, URZ, URZ ;  /* 0x000000fffffff290 */ /* 0x000fe2000fffe0ff */
.L_x_117:
[----:B------:R-:W3:Y:S01]  /*5e00*/  @!UP4 LDCU.128 UR8, c[0x0][0xb10] ;  /* 0x00016200ff08c7ac */ /* 0x000ee20008000c00 */
[----:B------:R-:W-:Y:S02]  /*5e10*/  ISETP.NE.U32.AND P0, PT, RZ, UR30, PT ;  /* 0x0000001eff007c0c */ /* 0x000fe4000bf05070 */
[----:B------:R-:W-:Y:S02]  /*5e20*/  SHF.L.U32 R4, R11, 0x1f, RZ ;  /* 0x0000001f0b047819 */ /* 0x000fe400000006ff */
[----:B------:R-:W-:Y:S01]  /*5e30*/  ISETP.NE.AND.EX P0, PT, RZ, UR31, PT, P0 ;  /* 0x0000001fff007c0c */ /* 0x000fe2000bf05300 */
[----:B------:R-:W4:Y:S01]  /*5e40*/  @!UP4 LDCU UR5, c[0x0][0xb0c] ;  /* 0x00016180ff05c7ac */ /* 0x000f220008000800 */
[----:B------:R-:W-:Y:S02]  /*5e50*/  USHF.L.U32 UR42, UR34, 0x8, URZ ;  /* 0x00000008222a7899 */ /* 0x000fe400080006ff */
[----:B------:R-:W-:Y:S02]  /*5e60*/  USHF.L.U32 UR43, UR32, 0x6, URZ ;  /* 0x00000006202b7899 */ /* 0x000fe400080006ff */
[----:B---3--:R-:W-:Y:S07]  /*5e70*/  UIMAD.WIDE.U32 UR6, UR14, UR8, URZ ;  /* 0x000000080e0672a5 */ /* 0x008fee000f8e00ff */
[----:B------:R-:W-:Y:S01]  /*5e80*/  @!UP4 UMOV UR4, UR7 ;  /* 0x000000070004cc82 */ /* 0x000fe20008000000 */
[----:B----4-:R-:W-:Y:S02]  /*5e90*/  @!UP4 UISETP.NE.AND UP0, UPT, UR5, 0x1, UPT ;  /* 0x000000010500c88c */ /* 0x010fe4000bf05270 */
[----:B------:R-:W-:Y:S02]  /*5ea0*/  @!UP4 USHF.R.U32.HI UR4, URZ, UR9, UR4 ;  /* 0x00000009ff04c299 */ /* 0x000fe40008011604 */
[----:B------:R-:W-:Y:S02]  /*5eb0*/  UIMAD.WIDE.U32 UR6, UR13, UR11, URZ ;  /* 0x0000000b0d0672a5 */ /* 0x000fe4000f8e00ff */
[----:B------:R-:W-:Y:S02]  /*5ec0*/  @!UP4 USEL UR8, UR14, UR4, !UP0 ;  /* 0x000000040e08c287 */ /* 0x000fe4000c000000 */
[----:B------:R-:W-:Y:S03]  /*5ed0*/  @!UP4 UISETP.NE.AND UP0, UPT, UR10, 0x1, UPT ;  /* 0x000000010a00c88c */ /* 0x000fe6000bf05270 */
[----:B------:R-:W-:Y:S02]  /*5ee0*/  @!UP4 UMOV UR6, UR7 ;  /* 0x000000070006cc82 */ /* 0x000fe40008000000 */
[----:B------:R-:W3:Y:S02]  /*5ef0*/  @!UP4 LDCU UR4, c[0x0][0xb20] ;  /* 0x00016400ff04c7ac */ /* 0x000ee40008000800 */
[----:B---3--:R-:W-:Y:S04]  /*5f00*/  @!UP4 USHF.R.U32.HI UR6, URZ, UR4, UR6 ;  /* 0x00000004ff06c299 */ /* 0x008fe80008011606 */
[----:B------:R-:W-:Y:S04]  /*5f10*/  @!UP4 USEL UR6, UR13, UR6, !UP0 ;  /* 0x000000060d06c287 */ /* 0x000fe8000c000000 */
[----:B------:R-:W-:Y:S02]  /*5f20*/  @!UP4 UIADD3 UR4, UPT, UPT, -UR8, UR6, URZ ;  /* 0x000000060804c290 */ /* 0x000fe4000fffe1ff */
[----:B------:R-:W-:Y:S02]  /*5f30*/  @!UP4 UIADD3 UR6, UPT, UPT, UR8, -UR6, URZ ;  /* 0x800000060806c290 */ /* 0x000fe4000fffe0ff */
[----:B------:R-:W-:Y:S02]  /*5f40*/  @!UP4 UIMAD UR14, UR4, UR5, UR14 ;  /* 0x00000005040ec2a4 */ /* 0x000fe4000f8e020e */
[----:B------:R-:W-:Y:S01]  /*5f50*/  @!UP4 UIMAD UR13, UR6, UR10, UR13 ;  /* 0x0000000a060dc2a4 */ /* 0x000fe2000f8e020d */
[----:B------:R-:W-:Y:S11]  /*5f60*/  BRA.U UP3, `(.L_x_118) ;  /* 0x0000000103107547 */ /* 0x000ff6000b800000 */
[----:B--2---:R-:W-:Y:S04]  /*5f70*/  MOV R0, UR56 ;  /* 0x0000003800007c02 */ /* 0x004fe80008000f00 */
[----:B------:R-:W-:Y:S04]  /*5f80*/  SHF.L.U32 R5, R0, 0x1f, RZ ;  /* 0x0000001f00057819 */ /* 0x000fe800000006ff */
[----:B------:R-:W2:Y:S02]  /*5f90*/  SYNCS.PHASECHK.TRANS64.TRYWAIT P1, [UR21+0x258], R5 ;  /* 0x00025805ff0075a7 */ /* 0x000ea40008021115 */
[----:B--2---:R-:W-:Y:S05]  /*5fa0*/  @!P1 BRA `(.L_x_119) ;  /* 0x0000006400589947 */ /* 0x004fea0003800000 */
.L_x_118:
[----:B------:R-:W-:Y:S05]  /*5fb0*/  BRA.U !UP5, `(.L_x_120) ;  /* 0x000000010d387547 */ /* 0x000fea000b800000 */
[----:B------:R-:W-:Y:S01]  /*5fc0*/  UPLOP3.LUT UP1, UPT, UPT, UPT, UP6, 0x80, 0x8 ;  /* 0x000000000008789c */ /* 0x000fe20003f2f060 */
[----:B--2---:R-:W-:Y:S01]  /*5fd0*/  HFMA2 R0, -RZ, RZ, 0, 5.9604644775390625e-08 ;  /* 0x00000001ff007431 */ /* 0x004fe200000001ff */
[----:B------:R-:W2:Y:S01]  /*5fe0*/  LDCU.64 UR8, c[0x0][0x358] ;  /* 0x00006b00ff0877ac */ /* 0x000ea20008000a00 */
[----:B------:R-:W-:Y:S03]  /*5ff0*/  IMAD.MOV.U32 R86, RZ, RZ, 0x1 ;  /* 0x00000001ff567424 */ /* 0x000fe600078e00ff */
[----:B------:R-:W-:Y:S05]  /*6000*/  PLOP3.LUT P1, PT, PT, PT, UP1, 0x80, 0x8 ;  /* 0x000000000008781c */ /* 0x000fea0003f2f018 */
[----:B------:R-:W3:Y:S01]  /*6010*/  @UP1 LDCU.64 UR4, c[0x0][0x888] ;  /* 0x00011100ff0417ac */ /* 0x000ee20008000a00 */
[----:B------:R-:W-:Y:S07]  /*6020*/  @UP1 UIMAD UR6, UR36, UR30, URZ ;  /* 0x0000001e240612a4 */ /* 0x000fee000f8e02ff */
[----:B------:R-:W-:Y:S01]  /*6030*/  @!P1 PRMT R86, R0, 0x7610, R86 ;  /* 0x0000761000569816 */ /* 0x000fe20000000056 */
[----:B---3--:R-:W-:Y:S06]  /*6040*/  @UP1 UIMAD.WIDE UR4, UR6, 0x4, UR4 ;  /* 0x00000004060418a5 */ /* 0x008fec000f8e0204 */
[----:B------:R-:W-:Y:S01]  /*6050*/  IMAD.U32 R6, RZ, RZ, UR4 ;  /* 0x00000004ff067e24 */ /* 0x000fe2000f8e00ff */
[----:B------:R-:W-:Y:S04]  /*6060*/  MOV R7, UR5 ;  /* 0x0000000500077c02 */ /* 0x000fe80008000f00 */
[----:B------:R-:W3:Y:S01]  /*6070*/  @!UP1 LDCU UR4, c[0x0][0x880] ;  /* 0x00011000ff0497ac */ /* 0x000ee20008000800 */
[----:B--2--5:R4:W5:Y:S02]  /*6080*/  @P1 LDG.E R41, desc[UR8][R6.64] ;  /* 0x0000000806291981 */ /* 0x024964000c1e1900 */
[----:B---34-:R-:W-:Y:S07]  /*6090*/  @!P1 IMAD.U32 R41, RZ, RZ, UR4 ;  /* 0x00000004ff299e24 */ /* 0x018fee000f8e00ff */
.L_x_120:
[----:B-----5:R-:W-:Y:S01]  /*60a0*/  @!P0 FSETP.EQ.AND P2, PT, R41, RZ, PT ;  /* 0x000000ff2900820b */ /* 0x020fe20003f42000 */
[----:B------:R-:W-:Y:S01]  /*60b0*/  @!UPT UIADD3 URZ, UPT, UPT, URZ, URZ, URZ ;  /* 0x000000fffffff290 */ /* 0x000fe2000fffe0ff */
[----:B------:R-:W-:Y:S11]  /*60c0*/  @!P0 BRA `(.L_x_121) ;  /* 0x0000000000148947 */ /* 0x000ff60003800000 */
[----:B------:R-:W-:Y:S02]  /*60d0*/  LOP3.LUT P0, RZ, R86, 0xff, RZ, 0xc0, !PT ;  /* 0x000000ff56ff7812 */ /* 0x000fe4000780c0ff */
[----:B------:R-:W-:Y:S04]  /*60e0*/  PLOP3.LUT P2, PT, PT, PT, UP1, 0x80, 0x8 ;  /* 0x000000000008781c */ /* 0x000fe80003f4f018 */
[----:B------:R-:W-:Y:S07]  /*60f0*/  PLOP3.LUT P2, PT, P2, PT, PT, 0x8, 0x80 ;  /* 0x000000000080781c */ /* 0x000fee000174e170 */
[----:B------:R-:W-:Y:S11]  /*6100*/  @P0 FSETP.EQ.AND P2, PT, R41, RZ, PT ;  /* 0x000000ff2900020b */ /* 0x000ff60003f42000 */
[----:B------:R-:W-:Y:S02]  /*6110*/  @!UPT UIADD3 URZ, UPT, UPT, URZ, URZ, URZ ;  /* 0x000000fffffff290 */ /* 0x000fe4000fffe0ff */
.L_x_121:
[----:B------:R-:W3:Y:S01]  /*6120*/  SYNCS.PHASECHK.TRANS64.TRYWAIT P0, [UR21+0x230], R4 ;  /* 0x00023004ff0075a7 */ /* 0x000ee20008001115 */
[----:B------:R-:W-:Y:S04]  /*6130*/  ELECT P1, URZ, PT ;  /* 0x0000000000ff782f */ /* 0x000fe80003820000 */
[----:B------:R-:W-:Y:S01]  /*6140*/  PLOP3.LUT P1, PT, P2, P1, PT, 0xf2, 0x2f ;  /* 0x00000000002f781c */ /* 0x000fe20001723e72 */
[----:B------:R-:W-:Y:S01]  /*6150*/  @!UPT UIADD3 URZ, UPT, UPT, URZ, URZ, URZ ;  /* 0x000000fffffff290 */ /* 0x000fe2000fffe0ff */
[----:B---3--:R-:W-:Y:S11]  /*6160*/  @!P0 BRA `(.L_x_122) ;  /* 0x0000006400008947 */ /* 0x008ff60003800000 */
.L_x_264:
[----:B------:R-:W-:Y:S01]  /*6170*/  @!P1 IADD3 R2, P0, PT, R12, 0x580, RZ ;  /* 0x000005800c029810 */ /* 0x000fe20007f1e0ff */
[----:B------:R-:W-:Y:S01]  /*6180*/  VOTEU.ALL UP0, P1 ;  /* 0x0000000000ff7886 */ /* 0x000fe20000800000 */
[----:B------:R-:W-:Y:S01]  /*6190*/  UMOV UR6, 0x0 ;  /* 0x0000000000067882 */ /* 0x000fe20000000000 */
[----:B------:R-:W-:Y:S01]  /*61a0*/  UMOV UR7, 0x10000000 ;  /* 0x1000000000077882 */ /* 0x000fe20000000000 */
[----:B------:R-:W-:Y:S01]  /*61b0*/  @!P1 R2UR UR5, R2 ;  /* 0x00000000020592ca */ /* 0x000fe200000e0000 */
[----:B--2---:R-:W-:Y:S01]  /*61c0*/  @!P1 IMAD.X R0, RZ, RZ, R13, P0 ;  /* 0x000000ffff009224 */ /* 0x004fe200000e060d */
[----:B------:R-:W-:Y:S02]  /*61d0*/  @!UP0 UIADD3 UR40, UPT, UPT, UR21, 0x400, URZ ;  /* 0x0000040015288890 */ /* 0x000fe4000fffe0ff */
[----:B------:R-:W-:Y:S02]  /*61e0*/  @!UP0 UIADD3 UR10, UPT, UPT, UR42, 0x80, URZ ;  /* 0x000000802a0a8890 */ /* 0x000fe4000fffe0ff */
[----:B------:R-:W-:Y:S01]  /*61f0*/  @!P1 R2UR UR4, R0 ;  /* 0x00000000000492ca */ /* 0x000fe200000e0000 */
[----:B------:R-:W-:Y:S01]  /*6200*/  @!UP0 UIADD3 UR8, UPT, UPT, UR21, 0xc00, URZ ;  /* 0x00000c0015088890 */ /* 0x000fe2000fffe0ff */
[----:B------:R-:W-:Y:S01]  /*6210*/  @!P1 IMAD.MOV.U32 R0, RZ, RZ, 0x1000 ;  /* 0x00001000ff009424 */ /* 0x000fe200078e00ff */
[----:B------:R-:W-:Y:S01]  /*6220*/  VOTEU.ALL UP0, P1 ;  /* 0x0000000000ff7886 */ /* 0x000fe20000800000 */
[----:B------:R-:W-:Y:S01]  /*6230*/  UMOV UR44, UR36 ;  /* 0x00000024002c7c82 */ /* 0x000fe20008000000 */
[----:B------:R-:W-:Y:S01]  /*6240*/  UMOV UR9, UR41 ;  /* 0x0000002900097c82 */ /* 0x000fe20008000000 */
[----:B------:R-:W-:Y:S01]  /*6250*/  UMOV UR11, UR43 ;  /* 0x0000002b000b7c82 */ /* 0x000fe20008000000 */
[----:B------:R-:W-:Y:S01]  /*6260*/  IMAD.U32 R6, RZ, RZ, UR5 ;  /* 0x00000005ff067e24 */ /* 0x000fe2000f8e00ff */
[----:B------:R-:W-:Y:S05]  /*6270*/  UMOV UR12, UR36 ;  /* 0x00000024000c7c82 */ /* 0x000fea0008000000 */
[----:B------:R-:W-:Y:S01]  /*6280*/  IMAD.U32 R7, RZ, RZ, UR4 ;  /* 0x00000004ff077e24 */ /* 0x000fe2000f8e00ff */
[----:B------:R-:W-:Y:S04]  /*6290*/  @!P1 R2UR UR4, R6 ;  /* 0x00000000060492ca */ /* 0x000fe800000e0000 */
[----:B------:R-:W-:Y:S11]  /*62a0*/  @!P1 R2UR UR5, R7 ;  /* 0x00000000070592ca */ /* 0x000ff600000e0000 */
[----:B------:R-:W-:Y:S02]  /*62b0*/  @!UPT UIADD3 URZ, UPT, UPT, URZ, URZ, URZ ;  /* 0x000000fffffff290 */ /* 0x000fe4000fffe0ff */
[----:B------:R2:W-:Y:S01]  /*62c0*/  @!UP0 UTMALDG.3D [UR40], [UR4], desc[UR6] ;  /* 0x00000628040085b4 */ /* 0x0005e20008011000 */
[----:B------:R-:W-:Y:S05]  /*62d0*/  VOTEU.ALL UP0, P1 ;  /* 0x0000000000ff7886 */ /* 0x000fea0000800000 */
[----:B------:R2:W-:Y:S01]  /*62e0*/  @!UP0 UTMALDG.3D [UR8], [UR4], desc[UR6] ;  /* 0x00000608040085b4 */ /* 0x0005e20008011000 */
[----:B------:R2:W-:Y:S01]  /*62f0*/  @!P1 SYNCS.ARRIVE.TRANS64.RED.A0TR RZ, [UR21+0x210], R0 ;  /* 0x00021000ffff99a7 */ /* 0x0005e20008300415 */
[----:B------:R-:W-:Y:S01]  /*6300*/  SYNCS.ARRIVE.TRANS64.RED.A1T0 RZ, [UR52], RZ ;  /* 0x000000ffffff79a7 */ /* 0x000fe20008100434 */
[----:B------:R-:W3:Y:S02]  /*6310*/  SYNCS.PHASECHK.TRANS64.TRYWAIT P0, [UR21+0x238], R4 ;  /* 0x00023804ff0075a7 */ /* 0x000ee40008001115 */
[----:B--23--:R-:W-:Y:S05]  /*6320*/  @!P0 BRA `(.L_x_123) ;  /* 0x0000006000a88947 */ /* 0x00cfea0003800000 */
.L_x_266:
[----:B------:R-:W-:Y:S01]  /*6330*/  @!P1 IADD3 R2, P0, PT, R12, 0x580, RZ ;  /* 0x000005800c029810 */ /* 0x000fe20007f1e0ff */
[----:B------:R-:W-:Y:S01]  /*6340*/  VOTEU.ALL UP0, P1 ;  /* 0x0000000000ff7886 */ /* 0x000fe20000800000 */
[----:B------:R-:W-:Y:S01]  /*6350*/  UMOV UR6, 0x0 ;  /* 0x0000000000067882 */ /* 0x000fe20000000000 */
[----:B------:R-:W-:Y:S01]  /*6360*/  UMOV UR7, 0x10000000 ;  /* 0x1000000000077882 */ /* 0x000fe20000000000 */
[----:B------:R-:W-:Y:S01]  /*6370*/  @!P1 R2UR UR5, R2 ;  /* 0x00000000020592ca */ /* 0x000fe200000e0000 */
[----:B------:R-:W-:Y:S01]  /*6380*/  @!P1 IMAD.X R0, RZ, RZ, R13, P0 ;  /* 0x000000ffff009224 */ /* 0x000fe200000e060d */
[----:B------:R-:W-:Y:S02]  /*6390*/  @!UP0 UIADD3 UR34, UPT, UPT, UR42, 0x20, URZ ;  /* 0x000000202a228890 */ /* 0x000fe4000fffe0ff */
[----:B------:R-:W-:Y:S02]  /*63a0*/  @!UP0 UIADD3 UR32, UPT, UPT, UR21, 0x1400, URZ ;  /* 0x0000140015208890 */ /* 0x000fe4000fffe0ff */
[----:B------:R-:W-:Y:S01]  /*63b0*/  @!P1 R2UR UR4, R0 ;  /* 0x00000000000492ca */ /* 0x000fe200000e0000 */
[----:B------:R-:W-:Y:S01]  /*63c0*/  @!UP0 UIADD3 UR10, UPT, UPT, UR42, 0xa0, URZ ;  /* 0x000000a02a0a8890 */ /* 0x000fe2000fffe0ff */
[----:B------:R-:W-:Y:S01]  /*63d0*/  @!P1 IMAD.MOV.U32 R0, RZ, RZ, 0x1000 ;  /* 0x00001000ff009424 */ /* 0x000fe200078e00ff */
[----:B------:R-:W-:Y:S01]  /*63e0*/  @!UP0 UIADD3 UR8, UPT, UPT, UR21, 0x1c00, URZ ;  /* 0x00001c0015088890 */ /* 0x000fe2000fffe0ff */
[----:B------:R-:W-:Y:S01]  /*63f0*/  VOTEU.ALL UP0, P1 ;  /* 0x0000000000ff7886 */ /* 0x000fe20000800000 */
[----:B------:R-:W-:Y:S02]  /*6400*/  UMOV UR35, UR43 ;  /* 0x0000002b00237c82 */ /* 0x000fe40008000000 */
[----:B------:R-:W-:Y:S01]  /*6410*/  IMAD.U32 R6, RZ, RZ, UR5 ;  /* 0x00000005ff067e24 */ /* 0x000fe2000f8e00ff */
[----:B------:R-:W-:Y:S01]  /*6420*/  UMOV UR9, UR33 ;  /* 0x0000002100097c82 */ /* 0x000fe20008000000 */
[----:B------:R-:W-:Y:S01]  /*6430*/  UMOV UR11, UR43 ;  /* 0x0000002b000b7c82 */ /* 0x000fe20008000000 */
[----:B------:R-:W-:Y:S03]  /*6440*/  UMOV UR12, UR36 ;  /* 0x00000024000c7c82 */ /* 0x000fe60008000000 */
        /* <DEDUP_REMOVED lines=9> */
[----:B------:R-:W4:Y:S02]  /*64e0*/  SYNCS.PHASECHK.TRANS64.TRYWAIT P0, [UR21+0x240], R4 ;  /* 0x00024004ff0075a7 */ /* 0x000f240008001115 */
[----:B---34-:R-:W-:Y:S05]  /*64f0*/  @!P0 BRA `(.L_x_124) ;  /* 0x00000060004c8947 */ /* 0x018fea0003800000 */
.L_x_268:
[----:B------:R-:W-:Y:S01]  /*6500*/  @!P1 IADD3 R2, P0, PT, R12, 0x580, RZ ;  /* 0x000005800c029810 */ /* 0x000fe20007f1e0ff */
[----:B------:R-:W-:Y:S01]  /*6510*/  VOTEU.ALL UP0, P1 ;  /* 0x0000000000ff7886 */ /* 0x000fe20000800000 */
[----:B------:R-:W-:Y:S01]  /*6520*/  UMOV UR6, 0x0 ;  /* 0x0000000000067882 */ /* 0x000fe20000000000 */
[----:B------:R-:W-:Y:S01]  /*6530*/  UMOV UR7, 0x10000000 ;  /* 0x1000000000077882 */ /* 0x000fe20000000000 */
[----:B------:R-:W-:Y:S01]  /*6540*/  @!P1 R2UR UR5, R2 ;  /* 0x00000000020592ca */ /* 0x000fe200000e0000 */
[----:B------:R-:W-:Y:S01]  /*6550*/  @!P1 IMAD.X R0, RZ, RZ, R13, P0 ;  /* 0x000000ffff009224 */ /* 0x000fe200000e060d */
[----:B------:R-:W-:Y:S01]  /*6560*/  @!UP0 UIADD3 UR26, UPT, UPT, UR42, 0x40, URZ ;  /* 0x000000402a1a8890 */ /* 0x000fe2000fffe0ff */
[----:B------:R-:W-:Y:S01]  /*6570*/  VIADD R10, R10, 0x1 ;  /* 0x000000010a0a7836 */ /* 0x000fe20000000000 */
        /* <DEDUP_REMOVED lines=10> */
[----:B------:R-:W-:Y:S01]  /*6620*/  UMOV UR11, UR43 ;  /* 0x0000002b000b7c82 */ /* 0x000fe20008000000 */
[----:B------:R-:W-:Y:S02]  /*6630*/  UMOV UR12, UR36 ;  /* 0x00000024000c7c82 */ /* 0x000fe40008000000 */
        /* <DEDUP_REMOVED lines=11> */
.L_x_270:
[----:B------:R-:W-:Y:S01]  /*66f0*/  UIADD3 UR32, UPT, UPT, UR14, UR59, URZ ;  /* 0x0000003b0e207290 */ /* 0x000fe2000fffe0ff */
[----:B------:R-:W-:Y:S01]  /*6700*/  @!P1 IADD3 R2, P0, PT, R12, 0x580, RZ ;  /* 0x000005800c029810 */ /* 0x000fe20007f1e0ff */
[----:B------:R-:W-:Y:S01]  /*6710*/  UPLOP3.LUT UP3, UPT, UPT, UPT, UPT, 0x80, 0x8 ;  /* 0x000000000008789c */ /* 0x000fe20003f6f070 */
[----:B------:R-:W-:Y:S01]  /*6720*/  R2UR UR24, R88 ;  /* 0x00000000581872ca */ /* 0x000fe200000e0000 */
[----:B------:R-:W-:Y:S01]  /*6730*/  VOTEU.ALL UP0, P1 ;  /* 0x0000000000ff7886 */ /* 0x000fe20000800000 */
[----:B------:R-:W-:Y:S01]  /*6740*/  @!P1 R2UR UR5, R2 ;  /* 0x00000000020592ca */ /* 0x000fe200000e0000 */
[----:B------:R-:W-:Y:S01]  /*6750*/  @!P1 IMAD.X R0, RZ, RZ, R13, P0 ;  /* 0x000000ffff009224 */ /* 0x000fe200000e060d */
[----:B------:R-:W-:Y:S01]  /*6760*/  UMOV UR6, 0x0 ;  /* 0x0000000000067882 */ /* 0x000fe20000000000 */
[----:B------:R-:W-:Y:S01]  /*6770*/  UMOV UR7, 0x10000000 ;  /* 0x1000000000077882 */ /* 0x000fe20000000000 */
[----:B------:R-:W-:Y:S01]  /*6780*/  @!UP0 UIADD3 UR18, UPT, UPT, UR42, 0x60, URZ ;  /* 0x000000602a128890 */ /* 0x000fe2000fffe0ff */
[----:B------:R-:W-:Y:S01]  /*6790*/  ISETP.NE.AND P0, PT, R10, 0x2, PT ;  /* 0x000000020a00780c */ /* 0x000fe20003f05270 */
[----:B------:R-:W-:Y:S01]  /*67a0*/  @!UP0 UIADD3 UR16, UPT, UPT, UR21, 0x3400, URZ ;  /* 0x0000340015108890 */ /* 0x000fe2000fffe0ff */
[----:B------:R-:W-:Y:S01]  /*67b0*/  @!P1 R2UR UR4, R0 ;  /* 0x00000000000492ca */ /* 0x000fe200000e0000 */
[----:B------:R-:W-:Y:S01]  /*67c0*/  @!UP0 UIADD3 UR17, UPT, UPT, UR21, 0x228, URZ ;  /* 0x0000022815118890 */ /* 0x000fe2000fffe0ff */
[----:B------:R-:W-:Y:S01]  /*67d0*/  SEL R0, RZ, 0x1, P0 ;  /* 0x00000001ff007807 */ /* 0x000fe20000000000 */
[----:B------:R-:W-:Y:S01]  /*67e0*/  @!UP0 UIADD3 UR10, UPT, UPT, UR42, 0xe0, URZ ;  /* 0x000000e02a0a8890 */ /* 0x000fe2000fffe0ff */
[----:B------:R-:W-:Y:S01]  /*67f0*/  LOP3.LUT R11, R11, 0x1, RZ, 0x3c, !PT ;  /* 0x000000010b0b7812 */ /* 0x000fe200078e3cff */
[----:B------:R-:W-:Y:S01]  /*6800*/  @!UP0 UIADD3 UR8, UPT, UPT, UR21, 0x3c00, URZ ;  /* 0x00003c0015088890 */ /* 0x000fe2000fffe0ff */
[----:B--2---:R-:W-:Y:S01]  /*6810*/  IMAD.U32 R4, RZ, RZ, UR5 ;  /* 0x00000005ff047e24 */ /* 0x004fe2000f8e00ff */
[----:B------:R-:W-:Y:S01]  /*6820*/  VOTEU.ALL UP0, P1 ;  /* 0x0000000000ff7886 */ /* 0x000fe20000800000 */
[----:B------:R-:W-:Y:S01]  /*6830*/  UMOV UR19, UR43 ;  /* 0x0000002b00137c82 */ /* 0x000fe20008000000 */
[----:B------:R-:W-:Y:S01]  /*6840*/  UMOV UR20, UR36 ;  /* 0x0000002400147c82 */ /* 0x000fe20008000000 */
[----:B------:R-:W-:Y:S01]  /*6850*/  UMOV UR11, UR43 ;  /* 0x0000002b000b7c82 */ /* 0x000fe20008000000 */
[----:B------:R-:W-:Y:S01]  /*6860*/  UMOV UR12, UR36 ;  /* 0x00000024000c7c82 */ /* 0x000fe20008000000 */
[----:B------:R-:W-:Y:S01]  /*6870*/  UMOV UR9, UR17 ;  /* 0x0000001100097c82 */ /* 0x000fe20008000000 */
[----:B------:R-:W-:Y:S01]  /*6880*/  IMAD.U32 R5, RZ, RZ, UR4 ;  /* 0x00000004ff057e24 */ /* 0x000fe2000f8e00ff */
[----:B------:R-:W-:Y:S01]  /*6890*/  @!P1 R2UR UR4, R4 ;  /* 0x00000000040492ca */ /* 0x000fe200000e0000 */
[----:B------:R-:W-:Y:S01]  /*68a0*/  UIADD3 UR34, UPT, UPT, UR13, UR24, URZ ;  /* 0x000000180d227290 */ /* 0x000fe2000fffe0ff */
[----:B------:R-:W-:Y:S01]  /*68b0*/  LOP3.LUT R9, R9, R0, RZ, 0x3c, !PT ;  /* 0x0000000009097212 */ /* 0x000fe200078e3cff */
[----:B------:R-:W-:Y:S01]  /*68c0*/  UMOV UR36, UR29 ;  /* 0x0000001d00247c82 */ /* 0x000fe20008000000 */
[----:B------:R-:W-:Y:S02]  /*68d0*/  @!P1 R2UR UR5, R5 ;  /* 0x00000000050592ca */ /* 0x000fe400000e0000 */
[----:B------:R-:W-:Y:S11]  /*68e0*/  SEL R10, R10, RZ, P0 ;  /* 0x000000ff0a0a7207 */ /* 0x000ff60000000000 */
[----:B------:R2:W-:Y:S01]  /*68f0*/  @!UP0 UTMALDG.3D [UR16], [UR4], desc[UR6] ;  /* 0x00000610040085b4 */ /* 0x0005e20008011000 */
[----:B------:R-:W-:Y:S05]  /*6900*/  VOTEU.ALL UP0, P1 ;  /* 0x0000000000ff7886 */ /* 0x000fea0000800000 */
[----:B------:R2:W-:Y:S01]  /*6910*/  @!UP0 UTMALDG.3D [UR8], [UR4], desc[UR6] ;  /* 0x00000608040085b4 */ /* 0x0005e20008011000 */
[----:B------:R2:W-:Y:S01]  /*6920*/  @!P1 SYNCS.ARRIVE.TRANS64.RED.A0TR RZ, [UR21+0x228], R3 ;  /* 0x00022803ffff99a7 */ /* 0x0005e20008300415 */
[----:B------:R-:W-:Y:S01]  /*6930*/  SYNCS.ARRIVE.TRANS64.RED.A1T0 RZ, [UR39], RZ ;  /* 0x000000ffffff79a7 */ /* 0x000fe20008100427 */
[----:B------:R-:W-:Y:S05]  /*6940*/  BRA.U UP2, `(.L_x_126) ;  /* 0xffffffed02f07547 */ /* 0x000fea000b83ffff */
[----:B--2---:R-:W-:-:S04]  /*6950*/  SHF.L.U32 R3, R11, 0x1f, RZ ;  /* 0x0000001f0b037819 */ /* 0x004fc800000006ff */
[----:B------:R-:W2:Y:S02]  /*6960*/  SYNCS.PHASECHK.TRANS64.TRYWAIT P0, [UR21+0x230], R3 ;  /* 0x00023003ff0075a7 */ /* 0x000ea40008001115 */
[----:B--2---:R-:W-:Y:S05]  /*6970*/  @!P0 BRA `(.L_x_127) ;  /* 0x0000005c005c8947 */ /* 0x004fea0003800000 */
.L_x_272:
[----:B------:R-:W3:Y:S02]  /*6980*/  SYNCS.PHASECHK.TRANS64.TRYWAIT P0, [UR21+0x238], R3 ;  /* 0x00023803ff0075a7 */ /* 0x000ee40008001115 */
[----:B---3--:R-:W-:Y:S05]  /*6990*/  @!P0 BRA `(.L_x_128) ;  /* 0x0000005c006c8947 */ /* 0x008fea0003800000 */
.L_x_274:
[----:B------:R-:W3:Y:S02]  /*69a0*/  SYNCS.PHASECHK.TRANS64.TRYWAIT P0, [UR21+0x240], R3 ;  /* 0x00024003ff0075a7 */ /* 0x000ee40008001115 */
[----:B---3--:R-:W-:Y:S05]  /*69b0*/  @!P0 BRA `(.L_x_129) ;  /* 0x0000005c007c8947 */ /* 0x008fea0003800000 */
.L_x_276:
[----:B--2---:R-:W-:-:S07]  /*69c0*/  MOV R0, UR21 ;  /* 0x0000001500007c02 */ /* 0x004fce0008000f00 */
.L_x_130:
[----:B--2---:R-:W-:-:S04]  /*69d0*/  SHF.L.U32 R3, R11, 0x1f, RZ ;  /* 0x0000001f0b037819 */ /* 0x004fc800000006ff */
[----:B------:R2:W3:Y:S03]  /*69e0*/  SYNCS.PHASECHK.TRANS64.TRYWAIT P0, [R0+URZ+0x248], R3 ;  /* 0x00024803000075a7 */ /* 0x0004e600080011ff */
[----:B---3--:R-:W-:Y:S05]  /*69f0*/  @!P0 NANOSLEEP.SYNCS 0x989680 ;  /* 0x009896800000895d */ /* 0x008fea0003900000 */
[----:B------:R-:W3:Y:S02]  /*6a00*/  @!P0 SYNCS.PHASECHK.TRANS64 P0, [R0+URZ+0x248], R3 ;  /* 0x00024803000085a7 */ /* 0x000ee400080010ff */
[----:B-1-3--:R-:W-:Y:S05]  /*6a10*/  @P0 EXIT ;  /* 0x000000000000094d */ /* 0x00afea0003800000 */
[----:B------:R-:W-:Y:S05]  /*6a20*/  BRA `(.L_x_130) ;  /* 0xfffffffc00e87947 */ /* 0x000fea000383ffff */
.L_x_115:
[----:B------:R-:W-:-:S06]  /*6a30*/  UISETP.GE.AND UP0, UPT, UR20, 0x4, UPT ;  /* 0x000000041400788c */ /* 0x000fcc000bf06270 */
[----:B------:R-:W-:-:S13]  /*6a40*/  PLOP3.LUT P0, PT, PT, PT, UP0, 0x80, 0x8 ;  /* 0x000000000008781c */ /* 0x000fda0003f0f008 */
[----:B-1----:R-:W-:Y:S05]  /*6a50*/  @!P0 EXIT ;  /* 0x000000000000894d */ /* 0x002fea0003800000 */
[----:B------:R-:W-:Y:S01]  /*6a60*/  BAR.SYNC.DEFER_BLOCKING 0x6, 0xa0 ;  /* 0x0182800000007b1d */ /* 0x000fe20000010000 */
[----:B------:R-:W-:Y:S01]  /*6a70*/  IMAD.SHL.U32 R4, R87, 0x200000, RZ ;  /* 0x0020000057047824 */ /* 0x000fe200078e00ff */
[----:B------:R-:W-:Y:S01]  /*6a80*/  CS2R R94, SRZ ;  /* 0x00000000005e7805 */ /* 0x000fe2000001ff00 */
[C---:B------:R-:W-:Y:S01]  /*6a90*/  IMAD.SHL.U32 R85, R97.reuse, 0x20, RZ ;  /* 0x0000002061557824 */ /* 0x040fe200078e00ff */
[----:B------:R-:W-:Y:S01]  /*6aa0*/  CS2R R92, SRZ ;  /* 0x00000000005c7805 */ /* 0x000fe2000001ff00 */
[C---:B------:R-:W-:Y:S01]  /*6ab0*/  IMAD.U32 R37, R97.reuse, 0x10000, RZ ;  /* 0x0001000061257824 */ /* 0x040fe200078e00ff */
[----:B------:R-:W-:Y:S02]  /*6ac0*/  UMOV UR43, 0x400 ;  /* 0x00000400002b7882 */ /* 0x000fe40000000000 */
[----:B------:R-:W1:Y:S01]  /*6ad0*/  LDC.64 R82, c[0x0][0x8b0] ;  /* 0x00022c00ff527b82 */ /* 0x000e620000000a00 */
[----:B------:R-:W-:Y:S01]  /*6ae0*/  ULEA UR43, UR58, UR43, 0x18 ;  /* 0x0000002b3a2b7291 */ /* 0x000fe2000f8ec0ff */
[----:B------:R-:W-:Y:S01]  /*6af0*/  IMAD.SHL.U32 R5, R97, 0x4, RZ ;  /* 0x0000000461057824 */ /* 0x000fe200078e00ff */
[----:B------:R-:W-:Y:S01]  /*6b00*/  LOP3.LUT R4, R4, 0x200000, RZ, 0xc0, !PT ;  /* 0x0020000004047812 */ /* 0x000fe200078ec0ff */
[----:B------:R-:W-:Y:S01]  /*6b10*/  IMAD.SHL.U32 R7, R87, 0x400, RZ ;  /* 0x0000040057077824 */ /* 0x000fe200078e00ff */
[C---:B------:R-:W-:Y:S01]  /*6b20*/  LOP3.LUT R6, R85.reuse, 0x80, RZ, 0xc0, !PT ;  /* 0x0000008055067812 */ /* 0x040fe200078ec0ff */
[----:B------:R-:W-:Y:S01]  /*6b30*/  UIADD3 UR4, UPT, UPT, UR43, 0x4400, URZ ;  /* 0x000044002b047890 */ /* 0x000fe2000fffe0ff */
[C---:B------:R-:W-:Y:S01]  /*6b40*/  LOP3.LUT R84, R85.reuse, 0xb60, RZ, 0xc0, !PT ;  /* 0x00000b6055547812 */ /* 0x040fe200078ec0ff */
[----:B------:R-:W2:Y:S01]  /*6b50*/  LDC.64 R80, c[0x0][0x8a8] ;  /* 0x00022a00ff507b82 */ /* 0x000ea20000000a00 */
[----:B------:R-:W-:Y:S01]  /*6b60*/  UIADD3 UR5, UPT, UPT, UR43, 0x400, URZ ;  /* 0x000004002b057890 */ /* 0x000fe2000fffe0ff */
[----:B------:R-:W-:Y:S01]  /*6b70*/  LOP3.LUT R37, R4, 0x400000, R37, 0xf8, !PT ;  /* 0x0040000004257812 */ /* 0x000fe200078ef825 */
[----:B------:R-:W-:Y:S01]  /*6b80*/  IMAD.MOV.U32 R36, RZ, RZ, RZ ;  /* 0x000000ffff247224 */ /* 0x000fe200078e00ff */
[----:B------:R-:W-:Y:S01]  /*6b90*/  LOP3.LUT R5, R6, 0x10, R5, 0xf8, !PT ;  /* 0x0000001006057812 */ /* 0x000fe200078ef805 */
[----:B------:R-:W-:Y:S01]  /*6ba0*/  IMAD.MOV.U32 R91, RZ, RZ, RZ ;  /* 0x000000ffff5b7224 */ /* 0x000fe200078e00ff */
[----:B------:R-:W-:Y:S01]  /*6bb0*/  LOP3.LUT R84, R84, 0x400, R7, 0xf8, !PT ;  /* 0x0000040054547812 */ /* 0x000fe200078ef807 */
[----:B------:R-:W-:Y:S01]  /*6bc0*/  IMAD.U32 R98, RZ, RZ, UR5 ;  /* 0x00000005ff627e24 */ /* 0x000fe2000f8e00ff */
[----:B------:R-:W-:Y:S01]  /*6bd0*/  LOP3.LUT P0, RZ, R85, 0x80, RZ, 0xc0, !PT ;  /* 0x0000008055ff7812 */ /* 0x000fe2000780c0ff */
[----:B------:R-:W3:Y:S01]  /*6be0*/  LDS R0, [UR43+0x310] ;  /* 0x0003102bff007984 */ /* 0x000ee20008000800 */
[----:B------:R-:W-:Y:S01]  /*6bf0*/  LOP3.LUT R84, R84, R5, RZ, 0xfc, !PT ;  /* 0x0000000554547212 */ /* 0x000fe200078efcff */
[----:B------:R-:W-:Y:S01]  /*6c00*/  IMAD.U32 R96, RZ, RZ, UR4 ;  /* 0x00000004ff607e24 */ /* 0x000fe2000f8e00ff */
[----:B------:R-:W-:Y:S01]  /*6c10*/  P2R R4, PR, RZ, 0x1 ;  /* 0x00000001ff047803 */ /* 0x000fe20000000000 */
[----:B------:R-:W4:Y:S01]  /*6c20*/  LDCU UR57, c[0x0][0x370] ;  /* 0x00006e00ff3977ac */ /* 0x000f220008000800 */
[----:B------:R-:W-:Y:S01]  /*6c30*/  LOP3.LUT R97, R97, 0x60, RZ, 0xc0, !PT ;  /* 0x0000006061617812 */ /* 0x000fe200078ec0ff */
[----:B------:R-:W1:Y:S01]  /*6c40*/  LDCU.64 UR62, c[0x0][0x348] ;  /* 0x00006900ff3e77ac */ /* 0x000e620008000a00 */
[----:B------:R-:W1:Y:S01]  /*6c50*/  LDCU UR42, c[0x0][0xb0c] ;  /* 0x00016180ff2a77ac */ /* 0x000e620008000800 */
[----:B------:R-:W1:Y:S01]  /*6c60*/  LDCU UR39, c[0x0][0xb30] ;  /* 0x00016600ff2777ac */ /* 0x000e620008000800 */
[----:B------:R-:W1:Y:S01]  /*6c70*/  LDCU.64 UR46, c[0x0][0x888] ;  /* 0x00011100ff2e77ac */ /* 0x000e620008000a00 */
[----:B------:R-:W1:Y:S01]  /*6c80*/  LDCU.64 UR40, c[0x0][0xb28] ;  /* 0x00016500ff2877ac */ /* 0x000e620008000a00 */
[----:B------:R-:W1:Y:S01]  /*6c90*/  LDCU.64 UR60, c[0x0][0x890] ;  /* 0x00011200ff3c77ac */ /* 0x000e620008000a00 */
[----:B------:R-:W1:Y:S01]  /*6ca0*/  LDCU.128 UR52, c[0x0][0xb10] ;  /* 0x00016200ff3477ac */ /* 0x000e620008000c00 */
[----:B------:R-:W1:Y:S02]  /*6cb0*/  LDCU UR56, c[0x0][0x374] ;  /* 0x00006e80ff3877ac */ /* 0x000e640008000800 */
[----:B-1234-:R-:W-:-:S07]  /*6cc0*/  IMAD.IADD R37, R0, 0x1, R37 ;  /* 0x0000000100257824 */ /* 0x01efce00078e0225 */
.L_x_172:
[C---:B------:R-:W-:Y:S02]  /*6cd0*/  LEA R3, R91.reuse, UR43, 0x3 ;  /* 0x0000002b5b037c11 */ /* 0x040fe4000f8e18ff */
[----:B------:R-:W-:Y:S02]  /*6ce0*/  SHF.L.U32 R0, R94, 0x1f, RZ ;  /* 0x0000001f5e007819 */ /* 0x000fe400000006ff */
[----:B------:R-:W-:Y:S02]  /*6cf0*/  LEA R5, R91, UR43, 0x4 ;  /* 0x0000002b5b057c11 */ /* 0x000fe4000f8e20ff */
[----:B------:R-:W1:Y:S02]  /*6d00*/  SYNCS.PHASECHK.TRANS64.TRYWAIT P0, [R3+URZ+0x260], R0 ;  /* 0x00026000030075a7 */ /* 0x000e6400080011ff */
[----:B-12---:R-:W-:Y:S05]  /*6d10*/  @!P0 BRA `(.L_x_131) ;  /* 0x0000005800bc8947 */ /* 0x006fea0003800000 */
.L_x_277:
        /* <DEDUP_REMOVED lines=11> */
[----:B------:R-:W-:Y:S01]  /*6dd0*/  PLOP3.LUT P0, PT, PT, PT, UP1, 0x80, 0x8 ;  /* 0x000000000008781c */ /* 0x000fe20003f0f018 */
[----:B------:R-:W-:Y:S11]  /*6de0*/  UP2UR UR44, UPR, URZ, 0x2 ;  /* 0x00000002ff2c7883 */ /* 0x000ff60008000000 */
[----:B------:R-:W-:Y:S01]  /*6df0*/  @!UPT UIADD3 URZ, UPT, UPT, URZ, URZ, URZ ;  /* 0x000000fffffff290 */ /* 0x000fe2000fffe0ff */
[----:B-1----:R-:W-:Y:S02]  /*6e00*/  @P0 SHF.R.U32.HI R0, RZ, 0x10, R5 ;  /* 0x00000010ff000819 */ /* 0x002fe40000011605 */
        /* <DEDUP_REMOVED lines=12> */
[----:B------:R-:W2:Y:S01]  /*6ed0*/  LDCU UR12, c[0x0][0xb20] ;  /* 0x00016400ff0c77ac */ /* 0x000ea20008000800 */
[----:B------:R-:W-:Y:S02]  /*6ee0*/  UIMAD.WIDE.U32 UR4, UR56, UR55, URZ ;  /* 0x00000037380472a5 */ /* 0x000fe4000f8e00ff */
[----:B------:R-:W-:Y:S02]  /*6ef0*/  UIMAD.WIDE.U32 UR6, UR57, UR52, URZ ;  /* 0x00000034390672a5 */ /* 0x000fe4000f8e00ff */
[----:B------:R-:W-:Y:S02]  /*6f00*/  UISETP.NE.AND UP0, UPT, UR54, 0x1, UPT ;  /* 0x000000013600788c */ /* 0x000fe4000bf05270 */
[----:B------:R-:W-:Y:S02]  /*6f10*/  UIMAD.WIDE.U32 UR8, UR37, UR55, URZ ;  /* 0x00000037250872a5 */ /* 0x000fe4000f8e00ff */
[----:B------:R-:W-:Y:S02]  /*6f20*/  UIMAD.WIDE.U32 UR10, UR38, UR52, URZ ;  /* 0x00000034260a72a5 */ /* 0x000fe4000f8e00ff */
[----:B------:R-:W-:Y:S02]  /*6f30*/  UISETP.NE.AND UP1, UPT, UR42, 0x1, UPT ;  /* 0x000000012a00788c */ /* 0x000fe4000bf25270 */
[----:B------:R-:W-:Y:S01]  /*6f40*/  UISETP.NE.AND UP2, UPT, UR45, 0x1, UPT ;  /* 0x000000012d00788c */ /* 0x000fe2000bf45270 */
[----:B------:R-:W-:Y:S02]  /*6f50*/  UMOV UR4, UR5 ;  /* 0x0000000500047c82 */ /* 0x000fe40008000000 */
[----:B--2---:R-:W-:Y:S03]  /*6f60*/  USHF.R.U32.HI UR5, URZ, UR12, UR4 ;  /* 0x0000000cff057299 */ /* 0x004fe60008011604 */
[----:B------:R-:W-:Y:S02]  /*6f70*/  UMOV UR4, UR7 ;  /* 0x0000000700047c82 */ /* 0x000fe40008000000 */
[----:B------:R-:W-:Y:S02]  /*6f80*/  USHF.R.U32.HI UR7, URZ, UR53, UR4 ;  /* 0x00000035ff077299 */ /* 0x000fe40008011604 */
[----:B------:R-:W-:Y:S02]  /*6f90*/  USEL UR4, UR56, UR5, !UP0 ;  /* 0x0000000538047287 */ /* 0x000fe4000c000000 */
[----:B------:R-:W-:Y:S01]  /*6fa0*/  USEL UR7, UR57, UR7, !UP1 ;  /* 0x0000000739077287 */ /* 0x000fe2000c800000 */
[----:B------:R-:W-:Y:S01]  /*6fb0*/  UMOV UR5, UR9 ;  /* 0x0000000900057c82 */ /* 0x000fe20008000000 */
[----:B------:R-:W-:Y:S02]  /*6fc0*/  UIMAD.WIDE.U32 UR8, UR4, UR40, URZ ;  /* 0x00000028040872a5 */ /* 0x000fe4000f8e00ff */
[----:B------:R-:W-:Y:S03]  /*6fd0*/  USHF.R.U32.HI UR6, URZ, UR12, UR5 ;  /* 0x0000000cff067299 */ /* 0x000fe60008011605 */
[----:B------:R-:W-:Y:S01]  /*6fe0*/  UMOV UR5, UR11 ;  /* 0x0000000b00057c82 */ /* 0x000fe20008000000 */
[----:B------:R-:W-:Y:S02]  /*6ff0*/  UIMAD.WIDE.U32 UR10, UR7, UR40, URZ ;  /* 0x00000028070a72a5 */ /* 0x000fe4000f8e00ff */
[----:B------:R-:W-:Y:S02]  /*7000*/  USHF.R.U32.HI UR12, URZ, UR53, UR5 ;  /* 0x00000035ff0c7299 */ /* 0x000fe40008011605 */
[----:B------:R-:W-:Y:S01]  /*7010*/  USEL UR6, UR37, UR6, !UP0 ;  /* 0x0000000625067287 */ /* 0x000fe2000c000000 */
[----:B------:R-:W-:Y:S02]  /*7020*/  UMOV UR5, UR9 ;  /* 0x0000000900057c82 */ /* 0x000fe40008000000 */
[----:B------:R-:W-:Y:S01]  /*7030*/  UMOV UR10, UR11 ;  /* 0x0000000b000a7c82 */ /* 0x000fe20008000000 */
[----:B------:R-:W-:Y:S02]  /*7040*/  @UP2 USHF.R.U32.HI UR4, URZ, UR41, UR5 ;  /* 0x00000029ff042299 */ /* 0x000fe40008011605 */
[----:B------:R-:W-:Y:S02]  /*7050*/  @UP2 USHF.R.U32.HI UR7, URZ, UR41, UR10 ;  /* 0x00000029ff072299 */ /* 0x000fe4000801160a */
[----:B------:R-:W-:Y:S02]  /*7060*/  UIMAD UR4, UR45, UR4, URZ ;  /* 0x000000042d0472a4 */ /* 0x000fe4000f8e02ff */
[----:B------:R-:W-:Y:S02]  /*7070*/  UIMAD.WIDE.U32 UR10, UR6, UR40, URZ ;  /* 0x00000028060a72a5 */ /* 0x000fe4000f8e00ff */
[----:B------:R-:W-:Y:S02]  /*7080*/  USEL UR5, UR38, UR12, !UP1 ;  /* 0x0000000c26057287 */ /* 0x000fe4000c800000 */
[----:B------:R-:W-:Y:S02]  /*7090*/  UIMAD UR8, UR45, UR7, URZ ;  /* 0x000000072d0872a4 */ /* 0x000fe4000f8e02ff */
[----:B------:R-:W-:Y:S03]  /*70a0*/  UISETP.GE.AND UP0, UPT, UR6, UR4, UPT ;  /* 0x000000040600728c */ /* 0x000fe6000bf06270 */
[----:B------:R-:W-:Y:S01]  /*70b0*/  UMOV UR4, UR11 ;  /* 0x0000000b00047c82 */ /* 0x000fe20008000000 */
[----:B------:R-:W-:Y:S02]  /*70c0*/  UISETP.GE.OR UP0, UPT, UR5, UR8, UP0 ;  /* 0x000000080500728c */ /* 0x000fe40008706670 */
[----:B------:R-:W-:Y:S02]  /*70d0*/  USHF.R.U32.HI UR4, URZ, UR41, UR4 ;  /* 0x00000029ff047299 */ /* 0x000fe40008011604 */
[----:B------:R-:W-:Y:S02]  /*70e0*/  UIMAD.WIDE.U32 UR8, UR5, UR40, URZ ;  /* 0x00000028050872a5 */ /* 0x000fe4000f8e00ff */
[----:B------:R-:W-:Y:S02]  /*70f0*/  USEL UR11, UR6, UR4, !UP2 ;  /* 0x00000004060b7287 */ /* 0x000fe4000d000000 */
[----:B------:R-:W-:Y:S02]  /*7100*/  UIADD3 UR8, UPT, UPT, -UR5, URZ, URZ ;  /* 0x000000ff05087290 */ /* 0x000fe4000fffe1ff */
[----:B------:R-:W-:Y:S01]  /*7110*/  UIADD3 UR10, UPT, UPT, -UR11, URZ, URZ ;  /* 0x000000ff0b0a7290 */ /* 0x000fe2000fffe1ff */
[----:B------:R-:W-:Y:S01]  /*7120*/  @!UP0 UMOV UR4, UR9 ;  /* 0x0000000900048c82 */ /* 0x000fe20008000000 */
[----:B------:R-:W-:Y:S02]  /*7130*/  UIADD3 UR9, UPT, UPT, -UR6, URZ, URZ ;  /* 0x000000ff06097290 */ /* 0x000fe4000fffe1ff */
[----:B------:R-:W-:Y:S02]  /*7140*/  @!UP0 USHF.R.U32.HI UR4, URZ, UR41, UR4 ;  /* 0x00000029ff048299 */ /* 0x000fe40008011604 */
[----:B------:R-:W-:Y:S02]  /*7150*/  UIMAD UR10, UR45, UR10, UR6 ;  /* 0x0000000a2d0a72a4 */ /* 0x000fe4000f8e0206 */
[----:B------:R-:W-:Y:S04]  /*7160*/  @!UP0 USEL UR4, UR5, UR4, !UP2 ;  /* 0x0000000405048287 */ /* 0x000fe8000d000000 */
[----:B------:R-:W-:Y:S02]  /*7170*/  @!UP0 UIMAD UR10, UR7, UR10, UR4 ;  /* 0x0000000a070a82a4 */ /* 0x000fe4000f8e0204 */
[----:B------:R-:W-:Y:S02]  /*7180*/  @!UP0 UIADD3 UR11, UPT, UPT, UR11, -UR4, URZ ;  /* 0x800000040b0b8290 */ /* 0x000fe4000fffe0ff */
[----:B------:R-:W-:Y:S02]  /*7190*/  UIMAD UR7, UR42, UR8, UR38 ;  /* 0x000000082a0772a4 */ /* 0x000fe4000f8e0226 */
[----:B------:R-:W-:Y:S02]  /*71a0*/  @!UP0 UIMAD UR6, UR11, UR45, UR5 ;  /* 0x0000002d0b0682a4 */ /* 0x000fe4000f8e0205 */
[----:B------:R-:W-:Y:S01]  /*71b0*/  UIMAD UR4, UR54, UR9, UR37 ;  /* 0x00000009360472a4 */ /* 0x000fe2000f8e0225 */
[----:B------:R-:W-:Y:S02]  /*71c0*/  @!UP0 UMOV UR5, UR10 ;  /* 0x0000000a00058c82 */ /* 0x000fe40008000000 */
[----:B------:R-:W-:Y:S02]  /*71d0*/  UIMAD UR38, UR5, UR42, UR7 ;  /* 0x0000002a052672a4 */ /* 0x000fe4000f8e0207 */
[----:B------:R-:W-:Y:S11]  /*71e0*/  UIMAD UR37, UR6, UR54, UR4 ;  /* 0x00000036062572a4 */ /* 0x000ff6000f8e0204 */
[----:B------:R-:W-:Y:S01]  /*71f0*/  @!UPT UIADD3 URZ, UPT, UPT, URZ, URZ, URZ ;  /* 0x000000fffffff290 */ /* 0x000fe2000fffe0ff */
.L_x_132:
[----:B------:R-:W-:Y:S01]  /*7200*/  UISETP.NE.AND UP0, UPT, UR39, 0x1, UPT ;  /* 0x000000012700788c */ /* 0x000fe2000bf05270 */
[----:B------:R-:W-:Y:S01]  /*7210*/  IADD3 R91, PT, PT, R91, 0x1, RZ ;  /* 0x000000015b5b7810 */ /* 0x000fe20007ffe0ff */
[----:B------:R-:W-:Y:S02]  /*7220*/  UIADD3 UR11, UPT, UPT, UR43, 0x400, URZ ;  /* 0x000004002b0b7890 */ /* 0x000fe4000fffe0ff */
[----:B------:R-:W-:Y:S02]  /*7230*/  USHF.L.U32 UR50, UR32, 0x6, URZ ;  /* 0x0000000620327899 */ /* 0x000fe400080006ff */
[----:B------:R-:W-:Y:S05]  /*7240*/  USHF.L.U32 UR49, UR34, 0x8, URZ ;  /* 0x0000000822317899 */ /* 0x000fea00080006ff */
[----:B------:R-:W2:Y:S01]  /*7250*/  @!UP0 LDCU.128 UR12, c[0x0][0xb10] ;  /* 0x00016200ff0c87ac */ /* 0x000ea20008000c00 */
[----:B------:R-:W3:Y:S01]  /*7260*/  @!UP0 LDCU UR5, c[0x0][0xb0c] ;  /* 0x00016180ff0587ac */ /* 0x000ee20008000800 */
[----:B------:R-:W4:Y:S01]  /*7270*/  @!UP0 LDCU UR10, c[0x0][0xb20] ;  /* 0x00016400ff0a87ac */ /* 0x000f220008000800 */
[----:B--2---:R-:W-:Y:S02]  /*7280*/  UIMAD.WIDE.U32 UR8, UR38, UR12, URZ ;  /* 0x0000000c260872a5 */ /* 0x004fe4000f8e00ff */
[----:B------:R-:W-:Y:S02]  /*7290*/  UIMAD.WIDE.U32 UR6, UR37, UR15, URZ ;  /* 0x0000000f250672a5 */ /* 0x000fe4000f8e00ff */
[----:B------:R-:W-:Y:S03]  /*72a0*/  @!UP0 UISETP.NE.AND UP1, UPT, UR14, 0x1, UPT ;  /* 0x000000010e00888c */ /* 0x000fe6000bf25270 */
[----:B------:R-:W-:Y:S01]  /*72b0*/  @!UP0 UMOV UR4, UR9 ;  /* 0x0000000900048c82 */ /* 0x000fe20008000000 */
[----:B---3--:R-:W-:Y:S02]  /*72c0*/  @!UP0 UISETP.NE.AND UP2, UPT, UR5, 0x1, UPT ;  /* 0x000000010500888c */ /* 0x008fe4000bf45270 */
[----:B------:R-:W-:Y:S01]  /*72d0*/  @!UP0 USHF.R.U32.HI UR4, URZ, UR13, UR4 ;  /* 0x0000000dff048299 */ /* 0x000fe20008011604 */
[----:B------:R-:W-:Y:S02]  /*72e0*/  @!UP0 UMOV UR6, UR7 ;  /* 0x0000000700068c82 */ /* 0x000fe40008000000 */
[----:B----4-:R-:W-:Y:S02]  /*72f0*/  @!UP0 USHF.R.U32.HI UR6, URZ, UR10, UR6 ;  /* 0x0000000aff068299 */ /* 0x010fe40008011606 */
[----:B------:R-:W-:Y:S02]  /*7300*/  @!UP0 USEL UR7, UR38, UR4, !UP2 ;  /* 0x0000000426078287 */ /* 0x000fe4000d000000 */
[----:B------:R-:W-:Y:S04]  /*7310*/  @!UP0 USEL UR6, UR37, UR6, !UP1 ;  /* 0x0000000625068287 */ /* 0x000fe8000c800000 */
[----:B------:R-:W-:Y:S02]  /*7320*/  @!UP0 UIADD3 UR4, UPT, UPT, -UR7, UR6, URZ ;  /* 0x0000000607048290 */ /* 0x000fe4000fffe1ff */
[----:B------:R-:W-:Y:S02]  /*7330*/  @!UP0 UIADD3 UR6, UPT, UPT, UR7, -UR6, URZ ;  /* 0x8000000607068290 */ /* 0x000fe4000fffe0ff */
[----:B------:R-:W-:Y:S02]  /*7340*/  @!UP0 UIMAD UR38, UR4, UR5, UR38 ;  /* 0x00000005042682a4 */ /* 0x000fe4000f8e0226 */
[----:B------:R-:W-:Y:S02]  /*7350*/  @!UP0 UIMAD UR37, UR6, UR14, UR37 ;  /* 0x0000000e062582a4 */ /* 0x000fe4000f8e0225 */
[----:B------:R-:W-:Y:S09]  /*7360*/  ULOP3.LUT UP0, URZ, UR11, 0x90, URZ, 0xc0, !UPT ;  /* 0x000000900bff7892 */ /* 0x000ff2000f80c0ff */
[----:B------:R-:W-:Y:S05]  /*7370*/  BRA.U !UP0, `(.L_x_133) ;  /* 0x0000000108407547 */ /* 0x000fea000b800000 */
[----:B------:R-:W2:Y:S01]  /*7380*/  LDCU.64 UR8, c[0x4][0x88] ;  /* 0x01001100ff0877ac */ /* 0x000ea20008000a00 */
[----:B------:R-:W-:Y:S01]  /*7390*/  MOV R3, 0x0 ;  /* 0x0000000000037802 */ /* 0x000fe20000000f00 */
[----:B------:R-:W-:Y:S02]  /*73a0*/  HFMA2 R12, -RZ, RZ, 0, 5.9604644775390625e-08 ;  /* 0x00000001ff0c7431 */ /* 0x000fe400000001ff */
[----:B------:R-:W-:Y:S02]  /*73b0*/  IMAD.MOV.U32 R8, RZ, RZ, 0x70 ;  /* 0x00000070ff087424 */ /* 0x000fe400078e00ff */
[----:B------:R-:W-:Y:S01]  /*73c0*/  IMAD.MOV.U32 R13, RZ, RZ, RZ ;  /* 0x000000ffff0d7224 */ /* 0x000fe200078e00ff */
[----:B------:R-:W3:Y:S01]  /*73d0*/  LDCU.64 UR6, c[0x4][0x90] ;  /* 0x01001200ff0677ac */ /* 0x000ee20008000a00 */
[----:B------:R-:W4:Y:S01]  /*73e0*/  LDC.64 R2, c[0x4][R3] ;  /* 0x0100000003027b82 */ /* 0x000f220000000a00 */
[----:B------:R-:W1:Y:S01]  /*73f0*/  LDCU.64 UR4, c[0x4][0x8] ;  /* 0x01000100ff0477ac */ /* 0x000e620008000a00 */
[----:B--2---:R-:W-:Y:S01]  /*7400*/  MOV R5, UR9 ;  /* 0x0000000900057c02 */ /* 0x004fe20008000f00 */
[----:B------:R-:W-:Y:S01]  /*7410*/  IMAD.U32 R4, RZ, RZ, UR8 ;  /* 0x00000008ff047e24 */ /* 0x000fe2000f8e00ff */
[----:B---3--:R-:W-:Y:S01]  /*7420*/  MOV R7, UR7 ;  /* 0x0000000700077c02 */ /* 0x008fe20008000f00 */
[----:B------:R-:W-:Y:S01]  /*7430*/  IMAD.U32 R6, RZ, RZ, UR6 ;  /* 0x00000006ff067e24 */ /* 0x000fe2000f8e00ff */
[----:B-1----:R-:W-:Y:S01]  /*7440*/  MOV R11, UR5 ;  /* 0x00000005000b7c02 */ /* 0x002fe20008000f00 */
[----:B------:R-:W-:Y:S02]  /*7450*/  IMAD.U32 R10, RZ, RZ, UR4 ;  /* 0x00000004ff0a7e24 */ /* 0x000fe4000f8e00ff */
[----:B------:R-:W-:Y:S07]  /*7460*/  LEPC R20, `(.L_x_133) ;  /* 0x000000001014794e */ /* 0x000fee0000000000 */
[----:B----45:R-:W-:Y:S05]  /*7470*/  CALL.ABS.NOINC R2 ;  /* 0x0000000002007343 */ /* 0x030fea0003c00000 */
.L_x_133:
[----:B------:R-:W-:Y:S01]  /*7480*/  LOP3.LUT P0, RZ, R96, 0x90, RZ, 0xc0, !PT ;  /* 0x0000009060ff7812 */ /* 0x000fe2000780c0ff */
[----:B------:R-:W-:Y:S11]  /*7490*/  BSSY.RECONVERGENT B6, `(.L_x_134) ;  /* 0x0000013000067945 */ /* 0x000ff60003800200 */
[----:B------:R-:W-:Y:S01]  /*74a0*/  @!UPT UIADD3 URZ, UPT, UPT, URZ, URZ, URZ ;  /* 0x000000fffffff290 */ /* 0x000fe2000fffe0ff */
[----:B------:R-:W-:Y:S05]  /*74b0*/  @!P0 BRA `(.L_x_135) ;  /* 0x0000000000408947 */ /* 0x000fea0003800000 */
        /* <DEDUP_REMOVED lines=16> */
.L_x_135:
[----:B------:R-:W-:Y:S05]  /*75c0*/  BSYNC.RECONVERGENT B6 ;  /* 0x0000000000067941 */ /* 0x000fea0003800200 */
.L_x_134:
[----:B------:R-:W-:Y:S01]  /*75d0*/  R2UR UR4, R89 ;  /* 0x00000000590472ca */ /* 0x000fe200000e0000 */
[----:B------:R-:W-:Y:S01]  /*75e0*/  UISETP.NE.U32.AND UP0, UPT, UR60, URZ, UPT ;  /* 0x000000ff3c00728c */ /* 0x000fe2000bf05070 */
[----:B------:R-:W-:Y:S02]  /*75f0*/  ISETP.NE.U32.AND P4, PT, R82, RZ, PT ;  /* 0x000000ff5200720c */ /* 0x000fe40003f85070 */
[----:B------:R-:W-:Y:S01]  /*7600*/  ISETP.NE.U32.AND P2, PT, RZ, UR46, PT ;  /* 0x0000002eff007c0c */ /* 0x000fe2000bf45070 */
[----:B------:R-:W-:Y:S01]  /*7610*/  UISETP.NE.AND.EX UP1, UPT, UR61, URZ, UPT, UP0 ;  /* 0x000000ff3d00728c */ /* 0x000fe2000bf25300 */
[----:B------:R-:W-:Y:S01]  /*7620*/  ISETP.NE.AND.EX P4, PT, R83, RZ, PT, P4 ;  /* 0x000000ff5300720c */ /* 0x000fe20003f85340 */
[----:B------:R-:W-:Y:S01]  /*7630*/  UPLOP3.LUT UP0, UPT, UPT, UPT, UPT, 0x40, 0x4 ;  /* 0x000000000004789c */ /* 0x000fe20003f0e870 */
[----:B------:R-:W-:Y:S05]  /*7640*/  ISETP.NE.AND.EX P2, PT, RZ, UR47, PT, P2 ;  /* 0x0000002fff007c0c */ /* 0x000fea000bf45320 */
[----:B------:R-:W-:Y:S06]  /*7650*/  UISETP.NE.AND UP2, UPT, UR4, URZ, UPT ;  /* 0x000000ff0400728c */ /* 0x000fec000bf45270 */
[----:B------:R-:W-:Y:S05]  /*7660*/  PLOP3.LUT P1, PT, PT, PT, UP2, 0x80, 0x8 ;  /* 0x000000000008781c */ /* 0x000fea0003f2f028 */
[----:B------:R-:W-:Y:S06]  /*7670*/  @UP2 UPLOP3.LUT UP0, UPT, UPT, UPT, UP1, 0x80, 0x8 ;  /* 0x000000000008289c */ /* 0x000fec0003f0f010 */
[----:B------:R-:W-:Y:S01]  /*7680*/  PLOP3.LUT P0, PT, PT, PT, UP0, 0x80, 0x8 ;  /* 0x000000000008781c */ /* 0x000fe20003f0f008 */
[----:B------:R-:W-:Y:S01]  /*7690*/  @!UPT UIADD3 URZ, UPT, UPT, URZ, URZ, URZ ;  /* 0x000000fffffff290 */ /* 0x000fe2000fffe0ff */
[----:B------:R-:W-:Y:S11]  /*76a0*/  BRA.U !UP1, `(.L_x_136) ;  /* 0x00000001093c7547 */ /* 0x000ff6000b800000 */
[----:B------:R-:W-:Y:S01]  /*76b0*/  UISETP.NE.U32.AND UP0, UPT, UR46, URZ, UPT ;  /* 0x000000ff2e00728c */ /* 0x000fe2000bf05070 */
[----:B-1----:R-:W-:Y:S01]  /*76c0*/  HFMA2 R0, -RZ, RZ, 0, 5.9604644775390625e-08 ;  /* 0x00000001ff007431 */ /* 0x002fe200000001ff */
[----:B------:R-:W1:Y:S01]  /*76d0*/  LDCU.64 UR8, c[0x0][0x358] ;  /* 0x00006b00ff0877ac */ /* 0x000e620008000a00 */
[----:B------:R-:W-:Y:S01]  /*76e0*/  IMAD.MOV.U32 R86, RZ, RZ, 0x1 ;  /* 0x00000001ff567424 */ /* 0x000fe200078e00ff */
[----:B------:R-:W-:Y:S06]  /*76f0*/  UISETP.NE.AND.EX UP0, UPT, UR47, URZ, UPT, UP0 ;  /* 0x000000ff2f00728c */ /* 0x000fec000bf05300 */
[----:B------:R-:W-:Y:S05]  /*7700*/  PLOP3.LUT P3, PT, PT, PT, UP0, 0x80, 0x8 ;  /* 0x000000000008781c */ /* 0x000fea0003f6f008 */
[----:B------:R-:W2:Y:S01]  /*7710*/  @UP0 LDCU.64 UR4, c[0x0][0x888] ;  /* 0x00011100ff0407ac */ /* 0x000ea20008000a00 */
[----:B------:R-:W-:Y:S07]  /*7720*/  @UP0 UIMAD UR6, UR36, UR60, URZ ;  /* 0x0000003c240602a4 */ /* 0x000fee000f8e02ff */
[----:B------:R-:W-:Y:S01]  /*7730*/  @!P3 PRMT R86, R0, 0x7610, R86 ;  /* 0x000076100056b816 */ /* 0x000fe20000000056 */
[----:B--2---:R-:W-:Y:S06]  /*7740*/  @UP0 UIMAD.WIDE UR4, UR6, 0x4, UR4 ;  /* 0x00000004060408a5 */ /* 0x004fec000f8e0204 */
[----:B------:R-:W-:Y:S01]  /*7750*/  IMAD.U32 R2, RZ, RZ, UR4 ;  /* 0x00000004ff027e24 */ /* 0x000fe2000f8e00ff */
[----:B------:R-:W-:Y:S04]  /*7760*/  MOV R3, UR5 ;  /* 0x0000000500037c02 */ /* 0x000fe80008000f00 */
[----:B------:R-:W2:Y:S01]  /*7770*/  @!UP0 LDCU UR4, c[0x0][0x880] ;  /* 0x00011000ff0487ac */ /* 0x000ea20008000800 */
[----:B-1---5:R3:W5:Y:S02]  /*7780*/  @P3 LDG.E R41, desc[UR8][R2.64] ;  /* 0x0000000802293981 */ /* 0x022764000c1e1900 */
[----:B--23--:R-:W-:Y:S02]  /*7790*/  @!P3 IMAD.U32 R41, RZ, RZ, UR4 ;  /* 0x00000004ff29be24 */ /* 0x00cfe4000f8e00ff */
.L_x_136:
[----:B------:R-:W-:Y:S05]  /*77a0*/  @!P4 BRA `(.L_x_137) ;  /* 0x000000000024c947 */ /* 0x000fea0003800000 */
[----:B------:R-:W-:Y:S01]  /*77b0*/  ISETP.NE.U32.AND P3, PT, R80, RZ, PT ;  /* 0x000000ff5000720c */ /* 0x000fe20003f65070 */
[----:B------:R-:W2:Y:S03]  /*77c0*/  LDCU.64 UR4, c[0x0][0x358] ;  /* 0x00006b00ff0477ac */ /* 0x000ea60008000a00 */
[----:B------:R-:W-:Y:S11]  /*77d0*/  ISETP.NE.AND.EX P3, PT, R81, RZ, PT, P3 ;  /* 0x000000ff5100720c */ /* 0x000ff60003f65330 */
[----:B------:R-:W-:Y:S02]  /*77e0*/  @!UPT UIADD3 URZ, UPT, UPT, URZ, URZ, URZ ;  /* 0x000000fffffff290 */ /* 0x000fe4000fffe0ff */
[----:B------:R-:W3:Y:S01]  /*77f0*/  @P3 LDC.64 R2, c[0x0][0x8a8] ;  /* 0x00022a00ff023b82 */ /* 0x000ee20000000a00 */
[----:B-1----:R-:W-:Y:S04]  /*7800*/  @P3 IMAD R0, R82, UR36, RZ ;  /* 0x0000002452003c24 */ /* 0x002fe8000f8e02ff */
[----:B---3--:R-:W-:Y:S05]  /*7810*/  @P3 IMAD.WIDE R2, R0, 0x4, R2 ;  /* 0x0000000400023825 */ /* 0x008fea00078e0202 */
[----:B--2--5:R2:W5:Y:S02]  /*7820*/  @P3 LDG.E R38, desc[UR4][R2.64] ;  /* 0x0000000402263981 */ /* 0x024564000c1e1900 */
[----:B--2---:R-:W3:Y:S02]  /*7830*/  @!P3 LDC R38, c[0x0][0x8a0] ;  /* 0x00022800ff26bb82 */ /* 0x004ee40000000800 */
.L_x_137:
[----:B-----5:R-:W-:Y:S01]  /*7840*/  FSETP.NEU.AND P4, PT, R41, RZ, PT ;  /* 0x000000ff2900720b */ /* 0x020fe20003f8d000 */
[----:B------:R-:W-:Y:S01]  /*7850*/  BSSY B1, `(.L_x_138) ;  /* 0x0000041000017945 */ /* 0x000fe20003800000 */
[----:B------:R-:W-:Y:S01]  /*7860*/  SEL R3, RZ, 0xffffffff, P2 ;  /* 0xffffffffff037807 */ /* 0x000fe20001000000 */
[----:B------:R-:W-:Y:S01]  /*7870*/  IMAD.MOV.U32 R71, RZ, RZ, 0x1 ;  /* 0x00000001ff477424 */ /* 0x000fe200078e00ff */
[----:B------:R-:W-:Y:S01]  /*7880*/  LOP3.LUT P3, RZ, R86, 0xff, RZ, 0xc0, !PT ;  /* 0x000000ff56ff7812 */ /* 0x000fe2000786c0ff */
[C---:B------:R-:W-:Y:S01]  /*7890*/  IMAD R39, R36.reuse, 0x80, R37 ;  /* 0x0000008024277824 */ /* 0x040fe200078e0225 */
[----:B-1----:R-:W-:Y:S02]  /*78a0*/  @P1 SEL R0, RZ, 0xffffffff, P4 ;  /* 0xffffffffff001807 */ /* 0x002fe40002000000 */
[----:B------:R-:W-:Y:S02]  /*78b0*/  CS2R R78, SRZ ;  /* 0x00000000004e7805 */ /* 0x000fe4000001ff00 */
[----:B------:R-:W-:Y:S02]  /*78c0*/  LEA R5, R93, UR43, 0x3 ;  /* 0x0000002b5d057c11 */ /* 0x000fe4000f8e18ff */
[----:B------:R-:W-:Y:S02]  /*78d0*/  CS2R R76, SRZ ;  /* 0x00000000004c7805 */ /* 0x000fe4000001ff00 */
[----:B------:R-:W-:Y:S02]  /*78e0*/  @P0 SEL R0, R3, R0, !P3 ;  /* 0x0000000003000207 */ /* 0x000fe40005800000 */
[----:B------:R-:W-:Y:S02]  /*78f0*/  CS2R R74, SRZ ;  /* 0x00000000004a7805 */ /* 0x000fe4000001ff00 */
[----:B------:R-:W-:Y:S02]  /*7900*/  LEA R90, R36, UR43, 0x3 ;  /* 0x0000002b245a7c11 */ /* 0x000fe4000f8e18ff */
[----:B------:R-:W-:Y:S02]  /*7910*/  CS2R R72, SRZ ;  /* 0x0000000000487805 */ /* 0x000fe4000001ff00 */
[----:B------:R-:W-:Y:S02]  /*7920*/  @P1 LOP3.LUT R0, R0, 0x1, RZ, 0xc0, !PT ;  /* 0x0000000100001812 */ /* 0x000fe400078ec0ff */
[----:B------:R-:W-:Y:S02]  /*7930*/  SHF.L.U32 R7, R95, 0x1f, RZ ;  /* 0x0000001f5f077819 */ /* 0x000fe400000006ff */
[----:B------:R-:W-:Y:S02]  /*7940*/  ISETP.NE.U32.OR P6, PT, R0, 0x1, !P1 ;  /* 0x000000010000780c */ /* 0x000fe40004fc5470 */
[----:B------:R-:W-:Y:S02]  /*7950*/  PLOP3.LUT P2, PT, PT, PT, UP1, 0x80, 0x8 ;  /* 0x000000000008781c */ /* 0x000fe40003f4f018 */
[----:B------:R-:W-:Y:S02]  /*7960*/  SEL R0, RZ, 0xffffffff, P4 ;  /* 0xffffffffff007807 */ /* 0x000fe40002000000 */
[----:B------:R-:W-:Y:S07]  /*7970*/  P2R R102, PR, RZ, 0x40 ;  /* 0x00000040ff667803 */ /* 0x000fee0000000000 */
[----:B------:R-:W-:Y:S02]  /*7980*/  @P6 SHF.L.U32 R2, R92, 0x1f, RZ ;  /* 0x0000001f5c026819 */ /* 0x000fe400000006ff */
[----:B------:R-:W-:Y:S02]  /*7990*/  @P2 SEL R0, R3, R0, !P3 ;  /* 0x0000000003002207 */ /* 0x000fe40005800000 */
[----:B------:R-:W1:Y:S02]  /*79a0*/  @P6 SYNCS.PHASECHK.TRANS64.TRYWAIT P1, [R5+URZ+0x210], R2 ;  /* 0x00021002050065a7 */ /* 0x000e6400080211ff */
[----:B------:R-:W-:Y:S04]  /*79b0*/  LOP3.LUT R0, R0, 0x1, RZ, 0xc0, !PT ;  /* 0x0000000100007812 */ /* 0x000fe800078ec0ff */
[----:B------:R-:W-:Y:S04]  /*79c0*/  ISETP.NE.U32.AND P5, PT, R0, 0x1, PT ;  /* 0x000000010000780c */ /* 0x000fe80003fa5070 */
[----:B------:R-:W-:Y:S01]  /*79d0*/  P2R R100, PR, RZ, 0x20 ;  /* 0x00000020ff647803 */ /* 0x000fe20000000000 */
[----:B------:R2:W4:Y:S01]  /*79e0*/  SYNCS.PHASECHK.TRANS64.TRYWAIT P0, [R90+URZ+0x280], R7 ;  /* 0x000280075a0075a7 */ /* 0x00052200080011ff */
[----:B-1----:R-:W-:Y:S01]  /*79f0*/  @P6 SEL R71, RZ, 0x1, !P1 ;  /* 0x00000001ff476807 */ /* 0x002fe20004800000 */
[----:B--2---:R-:W-:Y:S06]  /*7a00*/  @!P6 BRA `(.L_x_139) ;  /* 0x000000000094e947 */ /* 0x004fec0003800000 */
[----:B------:R-:W-:Y:S01]  /*7a10*/  @P5 IMAD R4, R93, 0x1000, R84 ;  /* 0x000010005d045824 */ /* 0x000fe200078e0254 */
[----:B------:R-:W-:Y:S01]  /*7a20*/  LOP3.LUT P6, RZ, R85, 0x80, RZ, 0xc0, !PT ;  /* 0x0000008055ff7812 */ /* 0x000fe200078cc0ff */
[----:B------:R-:W1:Y:S01]  /*7a30*/  S2R R0, SR_CgaCtaId ;  /* 0x0000000000007919 */ /* 0x000e620000008800 */
[----:B------:R-:W-:Y:S01]  /*7a40*/  ISETP.NE.AND P2, PT, R71, RZ, PT ;  /* 0x000000ff4700720c */ /* 0x000fe20003f45270 */
[----:B------:R-:W-:Y:S01]  /*7a50*/  @P5 VIADD R3, R4, UR43 ;  /* 0x0000002b04035c36 */ /* 0x000fe20008000000 */
[----:B------:R-:W-:Y:S01]  /*7a60*/  PLOP3.LUT P1, PT, PT, PT, PT, 0x8, 0x80 ;  /* 0x000000000080781c */ /* 0x000fe20003f2e170 */
[----:B------:R-:W-:Y:S01]  /*7a70*/  BSSY B0, `(.L_x_140) ;  /* 0x000000d000007945 */ /* 0x000fe20003800000 */
[----:B------:R-:W-:Y:S01]  /*7a80*/  @P5 PLOP3.LUT P1, PT, P6, PT, PT, 0x80, 0x8 ;  /* 0x000000000008581c */ /* 0x000fe2000372f070 */
[C---:B------:R-:W-:Y:S01]  /*7a90*/  @P5 VIADD R2, R3.reuse, 0x400 ;  /* 0x0000040003025836 */ /* 0x040fe20000000000 */
[----:B------:R-:W-:Y:S01]  /*7aa0*/  CS2R R74, SRZ ;  /* 0x00000000004a7805 */ /* 0x000fe2000001ff00 */
[----:B------:R-:W-:Y:S01]  /*7ab0*/  @P5 VIADD R3, R3, 0x410 ;  /* 0x0000041003035836 */ /* 0x000fe20000000000 */
[----:B------:R-:W-:Y:S02]  /*7ac0*/  CS2R R72, SRZ ;  /* 0x0000000000487805 */ /* 0x000fe4000001ff00 */
[----:B------:R-:W-:Y:S02]  /*7ad0*/  CS2R R78, SRZ ;  /* 0x00000000004e7805 */ /* 0x000fe4000001ff00 */
[----:B------:R-:W-:Y:S05]  /*7ae0*/  CS2R R76, SRZ ;  /* 0x00000000004c7805 */ /* 0x000fea000001ff00 */
[----:B------:R-:W-:Y:S01]  /*7af0*/  @P1 VIADD R3, R2, 0xfffffff0 ;  /* 0xfffffff002031836 */ /* 0x000fe20000000000 */
[----:B------:R-:W-:Y:S06]  /*7b00*/  @P2 BRA `(.L_x_141) ;  /* 0x00000000000c2947 */ /* 0x000fec0003800000 */
[----:B------:R-:W-:Y:S04]  /*7b10*/  SHF.L.U32 R2, R92, 0x1f, RZ ;  /* 0x0000001f5c027819 */ /* 0x000fe800000006ff */
[----:B------:R-:W2:Y:S02]  /*7b20*/  SYNCS.PHASECHK.TRANS64.TRYWAIT P1, [R5+URZ+0x210], R2 ;  /* 0x00021002050075a7 */ /* 0x000ea400080211ff */
[----:B--2---:R-:W-:Y:S05]  /*7b30*/  @!P1 BRA `(.L_x_142) ;  /* 0x0000004c00489947 */ /* 0x004fea0003800000 */
.L_x_141:
[----:B------:R-:W-:Y:S05]  /*7b40*/  BSYNC B0 ;  /* 0x0000000000007941 */ /* 0x000fea0003800000 */
.L_x_140:
[----:B------:R-:W-:Y:S01]  /*7b50*/  ISETP.NE.AND P1, PT, R100, RZ, PT ;  /* 0x000000ff6400720c */ /* 0x000fe20003f25270 */
[----:B--2---:R-:W-:Y:S02]  /*7b60*/  VIADD R5, R5, 0x230 ;  /* 0x0000023005057836 */ /* 0x004fe40000000000 */
[----:B------:R-:W-:Y:S03]  /*7b70*/  VIADD R93, R93, 0x1 ;  /* 0x000000015d5d7836 */ /* 0x000fe60000000000 */
[----:B-1----:R-:W-:Y:S07]  /*7b80*/  PRMT R0, R0, 0x654, R5 ;  /* 0x0000065400007816 */ /* 0x002fee0000000005 */
[----:B------:R1:W2:Y:S04]  /*7b90*/  @P1 LDS.128 R72, [R4+UR43+0x400] ;  /* 0x0004002b04481984 */ /* 0x0002a80008000c00 */
[----:B------:R1:W1:Y:S01]  /*7ba0*/  @P1 LDS.128 R76, [R3] ;  /* 0x00000000034c1984 */ /* 0x0002620000000c00 */
[C---:B------:R-:W-:Y:S01]  /*7bb0*/  ISETP.NE.AND P1, PT, R93.reuse, 0x4, PT ;  /* 0x000000045d00780c */ /* 0x040fe20003f25270 */
[----:B------:R-:W-:Y:S01]  /*7bc0*/  @!PT LDS RZ, [RZ] ;  /* 0x00000000fffff984 */ /* 0x000fe20000000800 */
[----:B------:R-:W-:Y:S01]  /*7bd0*/  @!PT LDS RZ, [RZ] ;  /* 0x00000000fffff984 */ /* 0x000fe20000000800 */
[----:B------:R-:W-:Y:S01]  /*7be0*/  @!PT LDS RZ, [RZ] ;  /* 0x00000000fffff984 */ /* 0x000fe20000000800 */
[----:B------:R-:W-:Y:S01]  /*7bf0*/  @!PT LDS RZ, [RZ] ;  /* 0x00000000fffff984 */ /* 0x000fe20000000800 */
[----:B------:R5:W-:Y:S06]  /*7c00*/  MEMBAR.ALL.CTA ;  /* 0x0000000000007992 */ /* 0x000bec0000008000 */
[----:B-----5:R-:W5:Y:S01]  /*7c10*/  FENCE.VIEW.ASYNC.S ;  /* 0x00000000000073c6 */ /* 0x020f620000000000 */
[----:B------:R-:W-:Y:S02]  /*7c20*/  SEL R5, RZ, 0x1, P1 ;  /* 0x00000001ff057807 */ /* 0x000fe40000800000 */
[----:B------:R-:W-:Y:S02]  /*7c30*/  SEL R93, R93, RZ, P1 ;  /* 0x000000ff5d5d7207 */ /* 0x000fe40000800000 */
[----:B------:R-:W-:Y:S01]  /*7c40*/  LOP3.LUT R92, R92, R5, RZ, 0x3c, !PT ;  /* 0x000000055c5c7212 */ /* 0x000fe200078e3cff */
[----:B-----5:R1:W-:Y:S06]  /*7c50*/  SYNCS.ARRIVE.TRANS64.RED.A1T0 RZ, [R0+URZ], RZ ;  /* 0x000000ff00ff79a7 */ /* 0x0203ec00081004ff */
.L_x_139:
[----:B------:R-:W-:Y:S05]  /*7c60*/  BSYNC B1 ;  /* 0x0000000000017941 */ /* 0x000fea0003800000 */
.L_x_138:
[----:B-1----:R-:W-:Y:S04]  /*7c70*/  SHF.R.U32.HI R0, RZ, 0x15, R39 ;  /* 0x00000015ff007819 */ /* 0x002fe80000011627 */
[----:B------:R-:W-:Y:S01]  /*7c80*/  LOP3.LUT P1, RZ, R0, 0x3, R87, 0x48, !PT ;  /* 0x0000000300ff7812 */ /* 0x000fe20007824857 */
[----:B------:R-:W-:Y:S01]  /*7c90*/  @!UPT UIADD3 URZ, UPT, UPT, URZ, URZ, URZ ;  /* 0x000000fffffff290 */ /* 0x000fe2000fffe0ff */
[----:B----4-:R-:W-:Y:S11]  /*7ca0*/  @P0 BRA `(.L_x_143) ;  /* 0x0000000000080947 */ /* 0x010ff60003800000 */
[----:B------:R-:W1:Y:S02]  /*7cb0*/  SYNCS.PHASECHK.TRANS64.TRYWAIT P0, [R90+URZ+0x280], R7 ;  /* 0x000280075a0075a7 */ /* 0x000e6400080011ff */
[----:B-1----:R-:W-:Y:S05]  /*7cc0*/  @!P0 BRA `(.L_x_144) ;  /* 0x0000004800f88947 */ /* 0x002fea0003800000 */
.L_x_143:
[----:B------:R-:W-:Y:S05]  /*7cd0*/  @!P1 BRA `(.L_x_145) ;  /* 0x0000000000409947 */ /* 0x000fea0003800000 */
[----:B------:R-:W4:Y:S01]  /*7ce0*/  LDCU.64 UR8, c[0x4][0x78] ;  /* 0x01000f00ff0877ac */ /* 0x000f220008000a00 */
[----:B------:R-:W-:Y:S01]  /*7cf0*/  MOV R3, 0x0 ;  /* 0x0000000000037802 */ /* 0x000fe20000000f00 */
[----:B------:R-:W-:Y:S02]  /*7d00*/  HFMA2 R12, -RZ, RZ, 0, 5.9604644775390625e-08 ;  /* 0x00000001ff0c7431 */ /* 0x000fe400000001ff */
[----:B------:R-:W-:Y:S02]  /*7d10*/  IMAD.MOV.U32 R8, RZ, RZ, 0x192 ;  /* 0x00000192ff087424 */ /* 0x000fe400078e00ff */
[----:B------:R-:W-:Y:S01]  /*7d20*/  IMAD.MOV.U32 R13, RZ, RZ, RZ ;  /* 0x000000ffff0d7224 */ /* 0x000fe200078e00ff */
[----:B------:R-:W1:Y:S01]  /*7d30*/  LDCU.64 UR6, c[0x4][0x80] ;  /* 0x01001000ff0677ac */ /* 0x000e620008000a00 */
[----:B------:R-:W2:Y:S01]  /*7d40*/  LDC.64 R2, c[0x4][R3] ;  /* 0x0100000003027b82 */ /* 0x000ea20000000a00 */
[----:B------:R-:W5:Y:S01]  /*7d50*/  LDCU.64 UR4, c[0x4][0x18] ;  /* 0x01000300ff0477ac */ /* 0x000f620008000a00 */
[----:B----4-:R-:W-:Y:S01]  /*7d60*/  MOV R5, UR9 ;  /* 0x0000000900057c02 */ /* 0x010fe20008000f00 */
[----:B------:R-:W-:Y:S01]  /*7d70*/  IMAD.U32 R4, RZ, RZ, UR8 ;  /* 0x00000008ff047e24 */ /* 0x000fe2000f8e00ff */
[----:B-1----:R-:W-:Y:S01]  /*7d80*/  MOV R7, UR7 ;  /* 0x0000000700077c02 */ /* 0x002fe20008000f00 */
[----:B------:R-:W-:Y:S01]  /*7d90*/  IMAD.U32 R6, RZ, RZ, UR6 ;  /* 0x00000006ff067e24 */ /* 0x000fe2000f8e00ff */
[----:B-----5:R-:W-:Y:S01]  /*7da0*/  MOV R11, UR5 ;  /* 0x00000005000b7c02 */ /* 0x020fe20008000f00 */
[----:B------:R-:W-:Y:S02]  /*7db0*/  IMAD.U32 R10, RZ, RZ, UR4 ;  /* 0x00000004ff0a7e24 */ /* 0x000fe4000f8e00ff */
[----:B------:R-:W-:Y:S07]  /*7dc0*/  LEPC R20, `(.L_x_145) ;  /* 0x000000001014794e */ /* 0x000fee0000000000 */
[----:B--23--:R-:W-:Y:S05]  /*7dd0*/  CALL.ABS.NOINC R2 ;  /* 0x0000000002007343 */ /* 0x00cfea0003c00000 */
.L_x_145:
[-C--:B--2---:R-:W-:Y:S01]  /*7de0*/  F2FP.F16.E4M3.UNPACK_B R42, R72.reuse ;  /* 0x00000048ff2a723e */ /* 0x084fe200020006ff */
[----:B------:R-:W-:Y:S05]  /*7df0*/  WARPSYNC.ALL ;  /* 0x0000000000007948 */ /* 0x000fea0003800000 */
[----:B------:R-:W-:Y:S01]  /*7e00*/  R2UR UR4, R39 ;  /* 0x00000000270472ca */ /* 0x000fe200000e0000 */
[--C-:B------:R-:W-:Y:S01]  /*7e10*/  HADD2.F32 R40, -RZ, R42.reuse.H0_H0 ;  /* 0x2000002aff287230 */ /* 0x100fe20000004100 */
[----:B------:R-:W-:Y:S01]  /*7e20*/  F2FP.F16.E4M3.UNPACK_B R43, R72.H1 ;  /* 0x00000048ff2b723e */ /* 0x000fe200030006ff */
[----:B------:R-:W-:Y:S01]  /*7e30*/  HADD2.F32 R42, -RZ, R42.H1_H1 ;  /* 0x3000002aff2a7230 */ /* 0x000fe20000004100 */
[-C--:B------:R-:W-:Y:S01]  /*7e40*/  F2FP.F16.E4M3.UNPACK_B R45, R73.reuse ;  /* 0x00000049ff2d723e */ /* 0x080fe200020006ff */
[----:B------:R-:W-:Y:S01]  /*7e50*/  BSSY.RECONVERGENT B0, `(.L_x_146) ;  /* 0x000009e000007945 */ /* 0x000fe20003800200 */
[----:B------:R-:W-:Y:S01]  /*7e60*/  F2FP.F16.E4M3.UNPACK_B R47, R73.H1 ;  /* 0x00000049ff2f723e */ /* 0x000fe200030006ff */
[--C-:B------:R-:W-:Y:S01]  /*7e70*/  HADD2.F32 R44, -RZ, R43.reuse.H0_H0 ;  /* 0x2000002bff2c7230 */ /* 0x100fe20000004100 */
[-C--:B------:R-:W-:Y:S01]  /*7e80*/  F2FP.F16.E4M3.UNPACK_B R49, R74.reuse ;  /* 0x0000004aff31723e */ /* 0x080fe200020006ff */
[----:B------:R-:W-:Y:S01]  /*7e90*/  HADD2.F32 R46, -RZ, R43.H1_H1 ;  /* 0x3000002bff2e7230 */ /* 0x000fe20000004100 */
[----:B------:R-:W-:Y:S01]  /*7ea0*/  F2FP.F16.E4M3.UNPACK_B R51, R74.H1 ;  /* 0x0000004aff33723e */ /* 0x000fe200030006ff */
[--C-:B------:R-:W-:Y:S01]  /*7eb0*/  HADD2.F32 R43, -RZ, R45.reuse.H0_H0 ;  /* 0x2000002dff2b7230 */ /* 0x100fe20000004100 */
[-C--:B------:R-:W-:Y:S01]  /*7ec0*/  F2FP.F16.E4M3.UNPACK_B R53, R75.reuse ;  /* 0x0000004bff35723e */ /* 0x080fe200020006ff */
[----:B-1----:R-:W3:Y:S01]  /*7ed0*/  LDTM.x32 R4, tmem[UR4] ;  /* 0x00000004000479ee */ /* 0x002ee200082c0000 */
[----:B------:R-:W-:Y:S01]  /*7ee0*/  F2FP.F16.E4M3.UNPACK_B R55, R75.H1 ;  /* 0x0000004bff37723e */ /* 0x000fe200030006ff */
[----:B------:R-:W-:Y:S01]  /*7ef0*/  HADD2.F32 R48, -RZ, R45.H1_H1 ;  /* 0x3000002dff307230 */ /* 0x000fe20000004100 */
[-C--:B------:R-:W-:Y:S01]  /*7f00*/  F2FP.F16.E4M3.UNPACK_B R57, R76.reuse ;  /* 0x0000004cff39723e */ /* 0x080fe200020006ff */
[----:B------:R-:W-:Y:S01]  /*7f10*/  HADD2.F32 R52, -RZ, R49.H1_H1 ;  /* 0x30000031ff347230 */ /* 0x000fe20000004100 */
[----:B------:R-:W-:Y:S01]  /*7f20*/  IADD3 R112, PT, PT, R84, UR43, RZ ;  /* 0x0000002b54707c10 */ /* 0x000fe2000fffe0ff */
[----:B------:R-:W-:Y:S01]  /*7f30*/  HADD2.F32 R56, -RZ, R53.H1_H1 ;  /* 0x30000035ff387230 */ /* 0x000fe20000004100 */
[----:B------:R-:W-:Y:S01]  /*7f40*/  MOV R101, 0x10 ;  /* 0x0000001000657802 */ /* 0x000fe20000000f00 */
[----:B------:R-:W-:Y:S01]  /*7f50*/  HADD2.F32 R60, -RZ, R57.H1_H1 ;  /* 0x30000039ff3c7230 */ /* 0x000fe20000004100 */
[----:B------:R-:W-:Y:S01]  /*7f60*/  LOP3.LUT P5, RZ, R85, 0x80, RZ, 0xc0, !PT ;  /* 0x0000008055ff7812 */ /* 0x000fe200078ac0ff */
[--C-:B------:R-:W-:Y:S01]  /*7f70*/  HADD2.F32 R45, -RZ, R47.reuse.H0_H0 ;  /* 0x2000002fff2d7230 */ /* 0x100fe20000004100 */
[----:B------:R-:W-:Y:S01]  /*7f80*/  F2FP.F16.E4M3.UNPACK_B R59, R76.H1 ;  /* 0x0000004cff3b723e */ /* 0x000fe200030006ff */
[----:B------:R-:W-:Y:S01]  /*7f90*/  HADD2.F32 R50, -RZ, R47.H1_H1 ;  /* 0x3000002fff327230 */ /* 0x000fe20000004100 */
[----:B------:R-:W-:Y:S01]  /*7fa0*/  SEL R101, R101, 0xfffffff0, !P5 ;  /* 0xfffffff065657807 */ /* 0x000fe20006800000 */
[----:B------:R-:W-:Y:S01]  /*7fb0*/  HADD2.F32 R47, -RZ, R49.H0_H0 ;  /* 0x20000031ff2f7230 */ /* 0x000fe20000004100 */
[-C--:B------:R-:W-:Y:S01]  /*7fc0*/  F2FP.F16.E4M3.UNPACK_B R61, R77.reuse ;  /* 0x0000004dff3d723e */ /* 0x080fe200020006ff */
[--C-:B------:R-:W-:Y:S01]  /*7fd0*/  HADD2.F32 R49, -RZ, R51.reuse.H0_H0 ;  /* 0x20000033ff317230 */ /* 0x100fe20000004100 */
[----:B------:R-:W-:Y:S01]  /*7fe0*/  F2FP.F16.E4M3.UNPACK_B R63, R77.H1 ;  /* 0x0000004dff3f723e */ /* 0x000fe200030006ff */
[----:B------:R-:W-:Y:S01]  /*7ff0*/  HADD2.F32 R54, -RZ, R51.H1_H1 ;  /* 0x30000033ff367230 */ /* 0x000fe20000004100 */
[-C--:B------:R-:W-:Y:S01]  /*8000*/  F2FP.F16.E4M3.UNPACK_B R65, R78.reuse ;  /* 0x0000004eff41723e */ /* 0x080fe200020006ff */
[----:B------:R-:W-:Y:S01]  /*8010*/  HADD2.F32 R51, -RZ, R53.H0_H0 ;  /* 0x20000035ff337230 */ /* 0x000fe20000004100 */
[----:B------:R-:W-:Y:S01]  /*8020*/  F2FP.F16.E4M3.UNPACK_B R67, R78.H1 ;  /* 0x0000004eff43723e */ /* 0x000fe200030006ff */
[----:B------:R-:W-:Y:S01]  /*8030*/  HADD2.F32 R64, -RZ, R61.H1_H1 ;  /* 0x3000003dff407230 */ /* 0x000fe20000004100 */
[----:B------:R-:W-:Y:S01]  /*8040*/  ISETP.NE.AND P0, PT, R97, RZ, PT ;  /* 0x000000ff6100720c */ /* 0x000fe20003f05270 */
[C---:B---3--:R-:W-:Y:S01]  /*8050*/  FMUL R0, R38.reuse, R4 ;  /* 0x0000000426007220 */ /* 0x048fe20000400000 */
[C---:B------:R-:W-:Y:S01]  /*8060*/  FMUL R2, R38.reuse, R5 ;  /* 0x0000000526027220 */ /* 0x040fe20000400000 */
[C---:B------:R-:W-:Y:S01]  /*8070*/  FMUL R4, R38.reuse, R8 ;  /* 0x0000000826047220 */ /* 0x040fe20000400000 */
[C---:B------:R-:W-:Y:S01]  /*8080*/  FMUL R5, R38.reuse, R9 ;  /* 0x0000000926057220 */ /* 0x040fe20000400000 */
[C---:B------:R-:W-:Y:S01]  /*8090*/  FFMA R0, R41.reuse, R40, R0 ;  /* 0x0000002829007223 */ /* 0x040fe20000000000 */
[C---:B------:R-:W-:Y:S01]  /*80a0*/  FFMA R2, R41.reuse, R42, R2 ;  /* 0x0000002a29027223 */ /* 0x040fe20000000002 */
[C---:B------:R-:W-:Y:S01]  /*80b0*/  FMUL R8, R38.reuse, R12 ;  /* 0x0000000c26087220 */ /* 0x040fe20000400000 */
[C---:B------:R-:W-:Y:S01]  /*80c0*/  FMUL R9, R38.reuse, R13 ;  /* 0x0000000d26097220 */ /* 0x040fe20000400000 */
[C---:B------:R-:W-:Y:S01]  /*80d0*/  FMUL R12, R38.reuse, R16 ;  /* 0x00000010260c7220 */ /* 0x040fe20000400000 */
[C---:B------:R-:W-:Y:S01]  /*80e0*/  FMUL R13, R38.reuse, R17 ;  /* 0x00000011260d7220 */ /* 0x040fe20000400000 */
[C---:B------:R-:W-:Y:S01]  /*80f0*/  FMUL R16, R38.reuse, R20 ;  /* 0x0000001426107220 */ /* 0x040fe20000400000 */
[C---:B------:R-:W-:Y:S01]  /*8100*/  FMUL R17, R38.reuse, R21 ;  /* 0x0000001526117220 */ /* 0x040fe20000400000 */
[C---:B------:R-:W-:Y:S01]  /*8110*/  FMUL R20, R38.reuse, R24 ;  /* 0x0000001826147220 */ /* 0x040fe20000400000 */
[C---:B------:R-:W-:Y:S01]  /*8120*/  FMUL R21, R38.reuse, R25 ;  /* 0x0000001926157220 */ /* 0x040fe20000400000 */
[----:B------:R-:W-:Y:S02]  /*8130*/  HADD2.F32 R68, -RZ, R65.H1_H1 ;  /* 0x30000041ff447230 */ /* 0x000fe40000004100 */
[C---:B------:R-:W-:Y:S01]  /*8140*/  FMUL R24, R38.reuse, R28 ;  /* 0x0000001c26187220 */ /* 0x040fe20000400000 */
[C---:B------:R-:W-:Y:S01]  /*8150*/  FMUL R25, R38.reuse, R29 ;  /* 0x0000001d26197220 */ /* 0x040fe20000400000 */
[C---:B------:R-:W-:Y:S01]  /*8160*/  FMUL R28, R38.reuse, R32 ;  /* 0x00000020261c7220 */ /* 0x040fe20000400000 */
[C---:B------:R-:W-:Y:S01]  /*8170*/  FMUL R29, R38.reuse, R33 ;  /* 0x00000021261d7220 */ /* 0x040fe20000400000 */
[C---:B------:R-:W-:Y:S01]  /*8180*/  FMUL R3, R38.reuse, R6 ;  /* 0x0000000626037220 */ /* 0x040fe20000400000 */
[C---:B------:R-:W-:Y:S01]  /*8190*/  FMUL R7, R38.reuse, R7 ;  /* 0x0000000726077220 */ /* 0x040fe20000400000 */
[----:B------:R-:W-:Y:S01]  /*81a0*/  FMUL R6, R38, R10 ;  /* 0x0000000a26067220 */ /* 0x000fe20000400000 */
[-C--:B------:R-:W-:Y:S01]  /*81b0*/  F2FP.F16.E4M3.UNPACK_B R40, R79.reuse ;  /* 0x0000004fff28723e */ /* 0x080fe200020006ff */
[C---:B------:R-:W-:Y:S01]  /*81c0*/  FFMA R3, R41.reuse, R44, R3 ;  /* 0x0000002c29037223 */ /* 0x040fe20000000003 */
[C---:B------:R-:W-:Y:S01]  /*81d0*/  FFMA R7, R41.reuse, R46, R7 ;  /* 0x0000002e29077223 */ /* 0x040fe20000000007 */
[----:B------:R-:W-:Y:S01]  /*81e0*/  F2FP.F16.E4M3.UNPACK_B R42, R79.H1 ;  /* 0x0000004fff2a723e */ /* 0x000fe200030006ff */
[C---:B------:R-:W-:Y:S01]  /*81f0*/  FFMA R4, R41.reuse, R43, R4 ;  /* 0x0000002b29047223 */ /* 0x040fe20000000004 */
[C---:B------:R-:W-:Y:S01]  /*8200*/  FFMA R5, R41.reuse, R48, R5 ;  /* 0x0000003029057223 */ /* 0x040fe20000000005 */
[----:B------:R-:W-:Y:S01]  /*8210*/  ISETP.NE.AND P6, PT, R102, RZ, PT ;  /* 0x000000ff6600720c */ /* 0x000fe20003fc5270 */
[----:B------:R-:W-:Y:S01]  /*8220*/  FFMA R6, R41, R45, R6 ;  /* 0x0000002d29067223 */ /* 0x000fe20000000006 */
[----:B------:R-:W-:Y:S01]  /*8230*/  F2FP.SATFINITE.E4M3.F32.PACK_AB_MERGE_C R99, R7, R3, RZ ;  /* 0x000000030763723e */ /* 0x000fe200048070ff */
[C---:B------:R-:W-:Y:S01]  /*8240*/  FMUL R11, R38.reuse, R11 ;  /* 0x0000000b260b7220 */ /* 0x040fe20000400000 */
[C---:B------:R-:W-:Y:S01]  /*8250*/  FMUL R10, R38.reuse, R14 ;  /* 0x0000000e260a7220 */ /* 0x040fe20000400000 */
[----:B------:R-:W-:Y:S01]  /*8260*/  FMUL R15, R38, R15 ;  /* 0x0000000f260f7220 */ /* 0x000fe20000400000 */
[----:B------:R-:W-:Y:S01]  /*8270*/  F2FP.SATFINITE.E4M3.F32.PACK_AB_MERGE_C R104, R2, R0, R99 ;  /* 0x000000000268723e */ /* 0x000fe20004807063 */
[C---:B------:R-:W-:Y:S01]  /*8280*/  FFMA R11, R41.reuse, R50, R11 ;  /* 0x00000032290b7223 */ /* 0x040fe2000000000b */
[----:B------:R-:W-:Y:S01]  /*8290*/  IADD3 R99, PT, PT, R112, R101, RZ ;  /* 0x0000006570637210 */ /* 0x000fe20007ffe0ff */
[C---:B------:R-:W-:Y:S01]  /*82a0*/  FFMA R8, R41.reuse, R47, R8 ;  /* 0x0000002f29087223 */ /* 0x040fe20000000008 */
[----:B------:R-:W-:Y:S01]  /*82b0*/  FFMA R9, R41, R52, R9 ;  /* 0x0000003429097223 */ /* 0x000fe20000000009 */
[--C-:B------:R-:W-:Y:S01]  /*82c0*/  HADD2.F32 R53, -RZ, R55.reuse.H0_H0 ;  /* 0x20000037ff357230 */ /* 0x100fe20000004100 */
[----:B------:R-:W-:Y:S01]  /*82d0*/  F2FP.SATFINITE.E4M3.F32.PACK_AB_MERGE_C R105, R11, R6, RZ ;  /* 0x000000060b69723e */ /* 0x000fe200048070ff */
[C---:B------:R-:W-:Y:S01]  /*82e0*/  FFMA R10, R41.reuse, R49, R10 ;  /* 0x00000031290a7223 */ /* 0x040fe2000000000a */
[C---:B------:R-:W-:Y:S01]  /*82f0*/  FFMA R15, R41.reuse, R54, R15 ;  /* 0x00000036290f7223 */ /* 0x040fe2000000000f */
[----:B------:R-:W-:Y:S01]  /*8300*/  FFMA R12, R41, R51, R12 ;  /* 0x00000033290c7223 */ /* 0x000fe2000000000c */
[----:B------:R-:W-:Y:S01]  /*8310*/  F2FP.SATFINITE.E4M3.F32.PACK_AB_MERGE_C R105, R5, R4, R105 ;  /* 0x000000040569723e */ /* 0x000fe20004807069 */
[----:B------:R-:W-:Y:S01]  /*8320*/  FFMA R13, R41, R56, R13 ;  /* 0x00000038290d7223 */ /* 0x000fe2000000000d */
[----:B------:R-:W-:Y:S01]  /*8330*/  HADD2.F32 R58, -RZ, R55.H1_H1 ;  /* 0x30000037ff3a7230 */ /* 0x000fe20000004100 */
[----:B------:R-:W-:Y:S01]  /*8340*/  F2FP.SATFINITE.E4M3.F32.PACK_AB_MERGE_C R106, R15, R10, RZ ;  /* 0x0000000a0f6a723e */ /* 0x000fe200048070ff */
[----:B------:R-:W-:Y:S02]  /*8350*/  HADD2.F32 R55, -RZ, R57.H0_H0 ;  /* 0x20000039ff377230 */ /* 0x000fe40000004100 */
[C---:B------:R-:W-:Y:S01]  /*8360*/  FMUL R14, R38.reuse, R18 ;  /* 0x00000012260e7220 */ /* 0x040fe20000400000 */
[C---:B------:R-:W-:Y:S01]  /*8370*/  FMUL R19, R38.reuse, R19 ;  /* 0x0000001326137220 */ /* 0x040fe20000400000 */
[--C-:B------:R-:W-:Y:S02]  /*8380*/  HADD2.F32 R57, -RZ, R59.reuse.H0_H0 ;  /* 0x2000003bff397230 */ /* 0x100fe40000004100 */
[C---:B------:R-:W-:Y:S01]  /*8390*/  FMUL R18, R38.reuse, R22 ;  /* 0x0000001626127220 */ /* 0x040fe20000400000 */
[C---:B------:R-:W-:Y:S01]  /*83a0*/  FFMA R14, R41.reuse, R53, R14 ;  /* 0x00000035290e7223 */ /* 0x040fe2000000000e */
[----:B------:R-:W-:Y:S02]  /*83b0*/  HADD2.F32 R62, -RZ, R59.H1_H1 ;  /* 0x3000003bff3e7230 */ /* 0x000fe40000004100 */
[C---:B------:R-:W-:Y:S01]  /*83c0*/  FFMA R19, R41.reuse, R58, R19 ;  /* 0x0000003a29137223 */ /* 0x040fe20000000013 */
[----:B------:R-:W-:Y:S02]  /*83d0*/  HADD2.F32 R59, -RZ, R61.H0_H0 ;  /* 0x2000003dff3b7230 */ /* 0x000fe40000004100 */
[C---:B------:R-:W-:Y:S01]  /*83e0*/  FMUL R23, R38.reuse, R23 ;  /* 0x0000001726177220 */ /* 0x040fe20000400000 */
[C---:B------:R-:W-:Y:S01]  /*83f0*/  FFMA R16, R41.reuse, R55, R16 ;  /* 0x0000003729107223 */ /* 0x040fe20000000010 */
[C---:B------:R-:W-:Y:S01]  /*8400*/  FFMA R17, R41.reuse, R60, R17 ;  /* 0x0000003c29117223 */ /* 0x040fe20000000011 */
[--C-:B------:R-:W-:Y:S02]  /*8410*/  HADD2.F32 R61, -RZ, R63.reuse.H0_H0 ;  /* 0x2000003fff3d7230 */ /* 0x100fe40000004100 */
[C---:B------:R-:W-:Y:S01]  /*8420*/  FFMA R18, R41.reuse, R57, R18 ;  /* 0x0000003929127223 */ /* 0x040fe20000000012 */
[----:B------:R-:W-:Y:S02]  /*8430*/  HADD2.F32 R66, -RZ, R63.H1_H1 ;  /* 0x3000003fff427230 */ /* 0x000fe40000004100 */
[C---:B------:R-:W-:Y:S01]  /*8440*/  FMUL R22, R38.reuse, R26 ;  /* 0x0000001a26167220 */ /* 0x040fe20000400000 */
[----:B------:R-:W-:Y:S02]  /*8450*/  HADD2.F32 R63, -RZ, R65.H0_H0 ;  /* 0x20000041ff3f7230 */ /* 0x000fe40000004100 */
[C---:B------:R-:W-:Y:S01]  /*8460*/  FFMA R23, R41.reuse, R62, R23 ;  /* 0x0000003e29177223 */ /* 0x040fe20000000017 */
[C---:B------:R-:W-:Y:S01]  /*8470*/  FMUL R27, R38.reuse, R27 ;  /* 0x0000001b261b7220 */ /* 0x040fe20000400000 */
[C---:B------:R-:W-:Y:S01]  /*8480*/  FFMA R20, R41.reuse, R59, R20 ;  /* 0x0000003b29147223 */ /* 0x040fe20000000014 */
[C---:B------:R-:W-:Y:S01]  /*8490*/  FFMA R21, R41.reuse, R64, R21 ;  /* 0x0000004029157223 */ /* 0x040fe20000000015 */
[--C-:B------:R-:W-:Y:S02]  /*84a0*/  HADD2.F32 R65, -RZ, R67.reuse.H0_H0 ;  /* 0x20000043ff417230 */ /* 0x100fe40000004100 */
[C---:B------:R-:W-:Y:S01]  /*84b0*/  FFMA R22, R41.reuse, R61, R22 ;  /* 0x0000003d29167223 */ /* 0x040fe20000000016 */
[----:B------:R-:W-:Y:S02]  /*84c0*/  HADD2.F32 R70, -RZ, R67.H1_H1 ;  /* 0x30000043ff467230 */ /* 0x000fe40000004100 */
[C---:B------:R-:W-:Y:S01]  /*84d0*/  FMUL R26, R38.reuse, R30 ;  /* 0x0000001e261a7220 */ /* 0x040fe20000400000 */
[--C-:B------:R-:W-:Y:S02]  /*84e0*/  HADD2.F32 R67, -RZ, R40.reuse.H0_H0 ;  /* 0x20000028ff437230 */ /* 0x100fe40000004100 */
[C---:B------:R-:W-:Y:S01]  /*84f0*/  FFMA R27, R41.reuse, R66, R27 ;  /* 0x00000042291b7223 */ /* 0x040fe2000000001b */
[C---:B------:R-:W-:Y:S01]  /*8500*/  FMUL R31, R38.reuse, R31 ;  /* 0x0000001f261f7220 */ /* 0x040fe20000400000 */
[C---:B------:R-:W-:Y:S01]  /*8510*/  FFMA R24, R41.reuse, R63, R24 ;  /* 0x0000003f29187223 */ /* 0x040fe20000000018 */
[----:B------:R-:W-:Y:S02]  /*8520*/  HADD2.F32 R40, -RZ, R40.H1_H1 ;  /* 0x30000028ff287230 */ /* 0x000fe40000004100 */
[C---:B------:R-:W-:Y:S01]  /*8530*/  FFMA R25, R41.reuse, R68, R25 ;  /* 0x0000004429197223 */ /* 0x040fe20000000019 */
[--C-:B------:R-:W-:Y:S02]  /*8540*/  HADD2.F32 R69, -RZ, R42.reuse.H0_H0 ;  /* 0x2000002aff457230 */ /* 0x100fe40000004100 */
[C---:B------:R-:W-:Y:S01]  /*8550*/  FFMA R26, R41.reuse, R65, R26 ;  /* 0x00000041291a7223 */ /* 0x040fe2000000001a */
[----:B------:R-:W-:Y:S02]  /*8560*/  HADD2.F32 R42, -RZ, R42.H1_H1 ;  /* 0x3000002aff2a7230 */ /* 0x000fe40000004100 */
[C---:B------:R-:W-:Y:S01]  /*8570*/  FMUL R30, R38.reuse, R34 ;  /* 0x00000022261e7220 */ /* 0x040fe20000400000 */
[----:B------:R-:W-:Y:S01]  /*8580*/  FFMA R31, R41, R70, R31 ;  /* 0x00000046291f7223 */ /* 0x000fe2000000001f */
[----:B------:R-:W-:Y:S01]  /*8590*/  FMUL R35, R38, R35 ;  /* 0x0000002326237220 */ /* 0x000fe20000400000 */
[----:B------:R-:W-:Y:S01]  /*85a0*/  F2FP.SATFINITE.E4M3.F32.PACK_AB_MERGE_C R107, R19, R14, RZ ;  /* 0x0000000e136b723e */ /* 0x000fe200048070ff */
[C---:B------:R-:W-:Y:S01]  /*85b0*/  FFMA R28, R41.reuse, R67, R28 ;  /* 0x00000043291c7223 */ /* 0x040fe2000000001c */
[C---:B------:R-:W-:Y:S01]  /*85c0*/  FFMA R29, R41.reuse, R40, R29 ;  /* 0x00000028291d7223 */ /* 0x040fe2000000001d */
[C---:B------:R-:W-:Y:S01]  /*85d0*/  FFMA R30, R41.reuse, R69, R30 ;  /* 0x00000045291e7223 */ /* 0x040fe2000000001e */
[----:B------:R-:W-:Y:S01]  /*85e0*/  FFMA R35, R41, R42, R35 ;  /* 0x0000002a29237223 */ /* 0x000fe20000000023 */
[----:B------:R-:W-:Y:S02]  /*85f0*/  F2FP.SATFINITE.E4M3.F32.PACK_AB_MERGE_C R106, R9, R8, R106 ;  /* 0x00000008096a723e */ /* 0x000fe4000480706a */
[----:B------:R-:W-:Y:S02]  /*8600*/  F2FP.SATFINITE.E4M3.F32.PACK_AB_MERGE_C R107, R13, R12, R107 ;  /* 0x0000000c0d6b723e */ /* 0x000fe4000480706b */
[----:B------:R-:W-:Y:S02]  /*8610*/  F2FP.SATFINITE.E4M3.F32.PACK_AB_MERGE_C R108, R23, R18, RZ ;  /* 0x00000012176c723e */ /* 0x000fe400048070ff */
[----:B------:R-:W-:Y:S01]  /*8620*/  F2FP.SATFINITE.E4M3.F32.PACK_AB_MERGE_C R109, R27, R22, RZ ;  /* 0x000000161b6d723e */ /* 0x000fe200048070ff */
[----:B------:R1:W-:Y:S01]  /*8630*/  STS.128 [R84+UR43+0x4400], R104 ;  /* 0x0044006854007988 */ /* 0x0003e20008000c2b */
[----:B------:R-:W-:Y:S02]  /*8640*/  F2FP.SATFINITE.E4M3.F32.PACK_AB_MERGE_C R103, R31, R26, RZ ;  /* 0x0000001a1f67723e */ /* 0x000fe400048070ff */
[----:B------:R-:W-:Y:S02]  /*8650*/  F2FP.SATFINITE.E4M3.F32.PACK_AB_MERGE_C R113, R35, R30, RZ ;  /* 0x0000001e2371723e */ /* 0x000fe400048070ff */
[----:B------:R-:W-:Y:S02]  /*8660*/  F2FP.SATFINITE.E4M3.F32.PACK_AB_MERGE_C R108, R17, R16, R108 ;  /* 0x00000010116c723e */ /* 0x000fe4000480706c */
[----:B------:R-:W-:Y:S02]  /*8670*/  F2FP.SATFINITE.E4M3.F32.PACK_AB_MERGE_C R109, R21, R20, R109 ;  /* 0x00000014156d723e */ /* 0x000fe4000480706d */
[----:B------:R-:W-:Y:S02]  /*8680*/  F2FP.SATFINITE.E4M3.F32.PACK_AB_MERGE_C R110, R25, R24, R103 ;  /* 0x00000018196e723e */ /* 0x000fe40004807067 */
[----:B------:R-:W-:Y:S02]  /*8690*/  F2FP.SATFINITE.E4M3.F32.PACK_AB_MERGE_C R111, R29, R28, R113 ;  /* 0x0000001c1d6f723e */ /* 0x000fe40004807071 */
[----:B------:R-:W-:Y:S02]  /*86a0*/  LEA R103, R93, UR43, 0x3 ;  /* 0x0000002b5d677c11 */ /* 0x000fe4000f8e18ff */
[----:B------:R-:W-:Y:S01]  /*86b0*/  @P6 SHF.L.U32 R112, R92, 0x1f, RZ ;  /* 0x0000001f5c706819 */ /* 0x000fe200000006ff */
[----:B------:R1:W-:Y:S01]  /*86c0*/  STS.128 [R99+0x4400], R108 ;  /* 0x0044006c63007388 */ /* 0x0003e20000000c00 */
[----:B------:R-:W-:Y:S01]  /*86d0*/  @!PT LDS RZ, [RZ] ;  /* 0x00000000fffff984 */ /* 0x000fe20000000800 */
[----:B------:R-:W-:Y:S01]  /*86e0*/  @!PT LDS RZ, [RZ] ;  /* 0x00000000fffff984 */ /* 0x000fe20000000800 */
[----:B------:R-:W-:Y:S01]  /*86f0*/  @!PT LDS RZ, [RZ] ;  /* 0x00000000fffff984 */ /* 0x000fe20000000800 */
[----:B------:R-:W-:Y:S01]  /*8700*/  @!PT LDS RZ, [RZ] ;  /* 0x00000000fffff984 */ /* 0x000fe20000000800 */
[----:B------:R2:W-:Y:S07]  /*8710*/  MEMBAR.ALL.CTA ;  /* 0x0000000000007992 */ /* 0x0005ee0000008000 */
[----:B--2---:R-:W2:Y:S02]  /*8720*/  FENCE.VIEW.ASYNC.S ;  /* 0x00000000000073c6 */ /* 0x004ea40000000000 */
[----:B--2---:R-:W-:Y:S06]  /*8730*/  BAR.SYNC.DEFER_BLOCKING 0x1, 0x80 ;  /* 0x0042000000007b1d */ /* 0x004fec0000010000 */
[----:B------:R-:W-:Y:S05]  /*8740*/  @P0 BRA `(.L_x_147) ;  /* 0x0000000000380947 */ /* 0x000fea0003800000 */
[----:B------:R-:W-:Y:S01]  /*8750*/  UIADD3 UR4, UPT, UPT, UR43, 0x4400, URZ ;  /* 0x000044002b047890 */ /* 0x000fe2000fffe0ff */
[----:B------:R-:W-:Y:S01]  /*8760*/  UMOV UR51, UR36 ;  /* 0x0000002400337c82 */ /* 0x000fe20008000000 */
[----:B------:R-:W-:Y:S02]  /*8770*/  UIADD3 UR9, UPT, UPT, UR49, 0x80, URZ ;  /* 0x0000008031097890 */ /* 0x000fe4000fffe0ff */
[----:B------:R-:W-:Y:S02]  /*8780*/  UIADD3 UR8, UPT, UPT, UR43, 0x4c00, URZ ;  /* 0x00004c002b087890 */ /* 0x000fe4000fffe0ff */
[----:B------:R-:W-:Y:S01]  /*8790*/  MOV R96, UR4 ;  /* 0x0000000400607c02 */ /* 0x000fe20008000f00 */
[----:B------:R-:W-:Y:S01]  /*87a0*/  UIADD3 UR4, UP0, UPT, UR62, 0x680, URZ ;  /* 0x000006803e047890 */ /* 0x000fe2000ff1e0ff */
[----:B------:R-:W-:Y:S02]  /*87b0*/  UMOV UR10, UR50 ;  /* 0x00000032000a7c82 */ /* 0x000fe40008000000 */
[----:B------:R-:W-:Y:S01]  /*87c0*/  R2UR UR48, R96 ;  /* 0x00000000603072ca */ /* 0x000fe200000e0000 */
[----:B------:R-:W-:Y:S01]  /*87d0*/  UIADD3.X UR5, UPT, UPT, URZ, UR63, URZ, UP0, !UPT ;  /* 0x0000003fff057290 */ /* 0x000fe200087fe4ff */
[----:B------:R-:W-:Y:S11]  /*87e0*/  UMOV UR11, UR36 ;  /* 0x00000024000b7c82 */ /* 0x000ff60008000000 */
[----:B------:R2:W-:Y:S01]  /*87f0*/  UTMASTG.3D [UR48], [UR4] ;  /* 0x00000030040073b5 */ /* 0x0005e20008010000 */
[----:B------:R2:W-:Y:S01]  /*8800*/  UTMASTG.3D [UR8], [UR4] ;  /* 0x00000008040073b5 */ /* 0x0005e20008010000 */
[----:B------:R0:W-:Y:S01]  /*8810*/  UTMACMDFLUSH ;  /* 0x00000000000079b7 */ /* 0x0001e20000000000 */
[----:B--2---:R-:W-:Y:S04]  /*8820*/  DEPBAR.LE SB0, 0x1 ;  /* 0x000080400000791a */ /* 0x004fe80000000000 */
.L_x_147:
[----:B------:R-:W-:Y:S05]  /*8830*/  BSYNC.RECONVERGENT B0 ;  /* 0x0000000000007941 */ /* 0x000fea0003800200 */
.L_x_146:
[----:B------:R-:W-:Y:S06]  /*8840*/  BAR.SYNC.DEFER_BLOCKING 0x1, 0x80 ;  /* 0x0042000000007b1d */ /* 0x000fec0000010000 */
[----:B------:R-:W2:Y:S01]  /*8850*/  @P6 SYNCS.PHASECHK.TRANS64.TRYWAIT P0, [R103+URZ+0x210], R112 ;  /* 0x00021070670065a7 */ /* 0x000ea200080011ff */
[----:B------:R-:W-:Y:S01]  /*8860*/  BSSY B1, `(.L_x_148) ;  /* 0x0000020000017945 */ /* 0x000fe20003800000 */
[----:B--2---:R-:W-:Y:S03]  /*8870*/  @P6 SEL R71, RZ, 0x1, !P0 ;  /* 0x00000001ff476807 */ /* 0x004fe60004000000 */
[----:B------:R-:W-:Y:S05]  /*8880*/  @!P6 BRA `(.L_x_149) ;  /* 0x000000000074e947 */ /* 0x000fea0003800000 */
[----:B------:R-:W-:Y:S01]  /*8890*/  ISETP.NE.AND P1, PT, R100, RZ, PT ;  /* 0x000000ff6400720c */ /* 0x000fe20003f25270 */
[----:B------:R-:W2:Y:S01]  /*88a0*/  S2R R0, SR_CgaCtaId ;  /* 0x0000000000007919 */ /* 0x000ea20000008800 */
[----:B------:R-:W-:Y:S01]  /*88b0*/  ISETP.NE.AND P0, PT, R71, RZ, PT ;  /* 0x000000ff4700720c */ /* 0x000fe20003f05270 */
[----:B------:R-:W-:Y:S10]  /*88c0*/  BSSY B0, `(.L_x_150) ;  /* 0x0000008000007945 */ /* 0x000ff40003800000 */
[----:B------:R-:W-:Y:S05]  /*88d0*/  @P1 IMAD R2, R93, 0x1000, R84 ;  /* 0x000010005d021824 */ /* 0x000fea00078e0254 */
[----:B------:R-:W-:Y:S05]  /*88e0*/  @P1 IADD3 R4, PT, PT, R2, UR43, RZ ;  /* 0x0000002b02041c10 */ /* 0x000fea000fffe0ff */
[----:B------:R-:W-:Y:S01]  /*88f0*/  @P1 IMAD.IADD R3, R4, 0x1, R101 ;  /* 0x0000000104031824 */ /* 0x000fe200078e0265 */
[----:B------:R-:W-:Y:S06]  /*8900*/  @P0 BRA `(.L_x_151) ;  /* 0x00000000000c0947 */ /* 0x000fec0003800000 */
[----:B------:R-:W-:Y:S04]  /*8910*/  SHF.L.U32 R4, R92, 0x1f, RZ ;  /* 0x0000001f5c047819 */ /* 0x000fe800000006ff */
[----:B------:R-:W3:Y:S02]  /*8920*/  SYNCS.PHASECHK.TRANS64.TRYWAIT P0, [R103+URZ+0x210], R4 ;  /* 0x00021004670075a7 */ /* 0x000ee400080011ff */
[----:B---3--:R-:W-:Y:S05]  /*8930*/  @!P0 BRA `(.L_x_152) ;  /* 0x0000003c00f08947 */ /* 0x008fea0003800000 */
.L_x_151:
[----:B------:R-:W-:Y:S05]  /*8940*/  BSYNC B0 ;  /* 0x0000000000007941 */ /* 0x000fea0003800000 */
.L_x_150:
[----:B------:R-:W-:Y:S01]  /*8950*/  ISETP.NE.AND P0, PT, R100, RZ, PT ;  /* 0x000000ff6400720c */ /* 0x000fe20003f05270 */
[----:B---3--:R-:W-:Y:S02]  /*8960*/  VIADD R103, R103, 0x230 ;  /* 0x0000023067677836 */ /* 0x008fe40000000000 */
[----:B------:R-:W-:Y:S03]  /*8970*/  VIADD R93, R93, 0x1 ;  /* 0x000000015d5d7836 */ /* 0x000fe60000000000 */
[----:B--2---:R-:W-:Y:S07]  /*8980*/  PRMT R0, R0, 0x654, R103 ;  /* 0x0000065400007816 */ /* 0x004fee0000000067 */
[----:B------:R2:W3:Y:S04]  /*8990*/  @P0 LDS.128 R72, [R2+UR43+0x400] ;  /* 0x0004002b02480984 */ /* 0x0004e80008000c00 */
[----:B------:R2:W4:Y:S01]  /*89a0*/  @P0 LDS.128 R76, [R3+0x400] ;  /* 0x00040000034c0984 */ /* 0x0005220000000c00 */
        /* <DEDUP_REMOVED lines=11> */
.L_x_149:
[----:B------:R-:W-:Y:S05]  /*8a60*/  BSYNC B1 ;  /* 0x0000000000017941 */ /* 0x000fea0003800000 */
.L_x_148:
[----:B--2---:R-:W-:Y:S05]  /*8a70*/  VIADD R0, R39, 0x20 ;  /* 0x0000002027007836 */ /* 0x004fea0000000000 */
[----:B------:R-:W-:Y:S04]  /*8a80*/  SHF.R.U32.HI R0, RZ, 0x15, R0 ;  /* 0x00000015ff007819 */ /* 0x000fe80000011600 */
[----:B------:R-:W-:Y:S11]  /*8a90*/  LOP3.LUT P0, RZ, R0, 0x3, R87, 0x48, !PT ;  /* 0x0000000300ff7812 */ /* 0x000ff60007804857 */
[----:B------:R-:W-:Y:S02]  /*8aa0*/  @!UPT UIADD3 URZ, UPT, UPT, URZ, URZ, URZ ;  /* 0x000000fffffff290 */ /* 0x000fe4000fffe0ff */
[----:B------:R-:W-:Y:S05]  /*8ab0*/  @!P0 BRA `(.L_x_153) ;  /* 0x0000000000408947 */ /* 0x000fea0003800000 */
[----:B------:R-:W2:Y:S01]  /*8ac0*/  LDCU.64 UR8, c[0x4][0x78] ;  /* 0x01000f00ff0877ac */ /* 0x000ea20008000a00 */
[----:B------:R-:W-:Y:S01]  /*8ad0*/  MOV R3, 0x0 ;  /* 0x0000000000037802 */ /* 0x000fe20000000f00 */
[----:B------:R-:W-:Y:S02]  /*8ae0*/  HFMA2 R12, -RZ, RZ, 0, 5.9604644775390625e-08 ;  /* 0x00000001ff0c7431 */ /* 0x000fe400000001ff */
[----:B------:R-:W-:Y:S02]  /*8af0*/  IMAD.MOV.U32 R8, RZ, RZ, 0x192 ;  /* 0x00000192ff087424 */ /* 0x000fe400078e00ff */
[----:B------:R-:W-:Y:S01]  /*8b00*/  IMAD.MOV.U32 R13, RZ, RZ, RZ ;  /* 0x000000ffff0d7224 */ /* 0x000fe200078e00ff */
[----:B------:R-:W5:Y:S01]  /*8b10*/  LDCU.64 UR6, c[0x4][0x80] ;  /* 0x01001000ff0677ac */ /* 0x000f620008000a00 */
[----:B------:R-:W1:Y:S01]  /*8b20*/  LDC.64 R2, c[0x4][R3] ;  /* 0x0100000003027b82 */ /* 0x000e620000000a00 */
[----:B------:R-:W3:Y:S01]  /*8b30*/  LDCU.64 UR4, c[0x4][0x18] ;  /* 0x01000300ff0477ac */ /* 0x000ee20008000a00 */
[----:B--2---:R-:W-:Y:S01]  /*8b40*/  MOV R5, UR9 ;  /* 0x0000000900057c02 */ /* 0x004fe20008000f00 */
[----:B------:R-:W-:Y:S01]  /*8b50*/  IMAD.U32 R4, RZ, RZ, UR8 ;  /* 0x00000008ff047e24 */ /* 0x000fe2000f8e00ff */
[----:B-----5:R-:W-:Y:S01]  /*8b60*/  MOV R7, UR7 ;  /* 0x0000000700077c02 */ /* 0x020fe20008000f00 */
[----:B------:R-:W-:Y:S01]  /*8b70*/  IMAD.U32 R6, RZ, RZ, UR6 ;  /* 0x00000006ff067e24 */ /* 0x000fe2000f8e00ff */
[----:B---3--:R-:W-:Y:S01]  /*8b80*/  MOV R11, UR5 ;  /* 0x00000005000b7c02 */ /* 0x008fe20008000f00 */
[----:B------:R-:W-:Y:S02]  /*8b90*/  IMAD.U32 R10, RZ, RZ, UR4 ;  /* 0x00000004ff0a7e24 */ /* 0x000fe4000f8e00ff */
[----:B------:R-:W-:Y:S07]  /*8ba0*/  LEPC R20, `(.L_x_153) ;  /* 0x000000001014794e */ /* 0x000fee0000000000 */
[----:B-1--4-:R-:W-:Y:S05]  /*8bb0*/  CALL.ABS.NOINC R2 ;  /* 0x0000000002007343 */ /* 0x012fea0003c00000 */
.L_x_153:
[-C--:B---3--:R-:W-:Y:S01]  /*8bc0*/  F2FP.F16.E4M3.UNPACK_B R42, R72.reuse ;  /* 0x00000048ff2a723e */ /* 0x088fe200020006ff */
        /* <DEDUP_REMOVED lines=13> */
[----:B------:R-:W-:Y:S01]  /*8ca0*/  F2FP.F16.E4M3.UNPACK_B R54, R75 ;  /* 0x0000004bff36723e */ /* 0x000fe200020006ff */
[----:B------:R-:W2:Y:S01]  /*8cb0*/  LDTM.x32 R4, tmem[UR4+0x20] ;  /* 0x00002004000479ee */ /* 0x000ea200082c0000 */
[----:B------:R-:W-:Y:S01]  /*8cc0*/  HADD2.F32 R46, -RZ, R46.H1_H1 ;  /* 0x3000002eff2e7230 */ /* 0x000fe20000004100 */
[----:B----4-:R-:W-:Y:S01]  /*8cd0*/  F2FP.F16.E4M3.UNPACK_B R58, R76 ;  /* 0x0000004cff3a723e */ /* 0x010fe200020006ff */
[--C-:B------:R-:W-:Y:S01]  /*8ce0*/  HADD2.F32 R49, -RZ, R50.reuse.H0_H0 ;  /* 0x20000032ff317230 */ /* 0x100fe20000004100 */
[----:B------:R-:W-:Y:S01]  /*8cf0*/  F2FP.F16.E4M3.UNPACK_B R62, R77 ;  /* 0x0000004dff3e723e */ /* 0x000fe200020006ff */
[----:B------:R-:W-:Y:S01]  /*8d00*/  HADD2.F32 R50, -RZ, R50.H1_H1 ;  /* 0x30000032ff327230 */ /* 0x000fe20000004100 */
[----:B------:R-:W-:Y:S01]  /*8d10*/  F2FP.F16.E4M3.UNPACK_B R66, R78 ;  /* 0x0000004eff42723e */ /* 0x000fe200020006ff */
[--C-:B------:R-:W-:Y:S01]  /*8d20*/  HADD2.F32 R53, -RZ, R54.reuse.H0_H0 ;  /* 0x20000036ff357230 */ /* 0x100fe20000004100 */
[----:B------:R-:W-:Y:S01]  /*8d30*/  F2FP.F16.E4M3.UNPACK_B R70, R79 ;  /* 0x0000004fff46723e */ /* 0x000fe200020006ff */
[----:B------:R-:W-:Y:S01]  /*8d40*/  HADD2.F32 R54, -RZ, R54.H1_H1 ;  /* 0x30000036ff367230 */ /* 0x000fe20000004100 */
[----:B------:R-:W-:Y:S01]  /*8d50*/  F2FP.F16.E4M3.UNPACK_B R56, R75.H1 ;  /* 0x0000004bff38723e */ /* 0x000fe200030006ff */
[--C-:B------:R-:W-:Y:S01]  /*8d60*/  HADD2.F32 R57, -RZ, R58.reuse.H0_H0 ;  /* 0x2000003aff397230 */ /* 0x100fe20000004100 */
[----:B------:R-:W-:Y:S01]  /*8d70*/  F2FP.F16.E4M3.UNPACK_B R60, R76.H1 ;  /* 0x0000004cff3c723e */ /* 0x000fe200030006ff */
[----:B------:R-:W-:Y:S01]  /*8d80*/  HADD2.F32 R58, -RZ, R58.H1_H1 ;  /* 0x3000003aff3a7230 */ /* 0x000fe20000004100 */
[----:B------:R-:W-:Y:S01]  /*8d90*/  F2FP.F16.E4M3.UNPACK_B R64, R77.H1 ;  /* 0x0000004dff40723e */ /* 0x000fe200030006ff */
[--C-:B------:R-:W-:Y:S01]  /*8da0*/  HADD2.F32 R61, -RZ, R62.reuse.H0_H0 ;  /* 0x2000003eff3d7230 */ /* 0x100fe20000004100 */
[----:B------:R-:W-:Y:S01]  /*8db0*/  F2FP.F16.E4M3.UNPACK_B R68, R78.H1 ;  /* 0x0000004eff44723e */ /* 0x000fe200030006ff */
[----:B------:R-:W-:Y:S01]  /*8dc0*/  HADD2.F32 R62, -RZ, R62.H1_H1 ;  /* 0x3000003eff3e7230 */ /* 0x000fe20000004100 */
[----:B------:R-:W-:Y:S01]  /*8dd0*/  ISETP.NE.AND P0, PT, R97, RZ, PT ;  /* 0x000000ff6100720c */ /* 0x000fe20003f05270 */
[--C-:B------:R-:W-:Y:S01]  /*8de0*/  HADD2.F32 R65, -RZ, R66.reuse.H0_H0 ;  /* 0x20000042ff417230 */ /* 0x100fe20000004100 */
[----:B------:R-:W-:Y:S01]  /*8df0*/  ISETP.NE.AND P6, PT, R102, RZ, PT ;  /* 0x000000ff6600720c */ /* 0x000fe20003fc5270 */
[----:B------:R-:W-:Y:S02]  /*8e00*/  HADD2.F32 R66, -RZ, R66.H1_H1 ;  /* 0x30000042ff427230 */ /* 0x000fe40000004100 */
[--C-:B------:R-:W-:Y:S02]  /*8e10*/  HADD2.F32 R69, -RZ, R70.reuse.H0_H0 ;  /* 0x20000046ff457230 */ /* 0x100fe40000004100 */
[C---:B--2---:R-:W-:Y:S01]  /*8e20*/  FMUL R0, R38.reuse, R4 ;  /* 0x0000000426007220 */ /* 0x044fe20000400000 */
        /* <DEDUP_REMOVED lines=20> */
[--C-:B------:R-:W-:Y:S02]  /*8f70*/  HADD2.F32 R47, -RZ, R48.reuse.H0_H0 ;  /* 0x20000030ff2f7230 */ /* 0x100fe40000004100 */
[C---:B------:R-:W-:Y:S01]  /*8f80*/  FMUL R6, R38.reuse, R10 ;  /* 0x0000000a26067220 */ /* 0x040fe20000400000 */
[C---:B------:R-:W-:Y:S01]  /*8f90*/  FFMA R3, R41.reuse, R42, R3 ;  /* 0x0000002a29037223 */ /* 0x040fe20000000003 */
[----:B------:R-:W-:Y:S02]  /*8fa0*/  HADD2.F32 R48, -RZ, R48.H1_H1 ;  /* 0x30000030ff307230 */ /* 0x000fe40000004100 */
[C---:B------:R-:W-:Y:S01]  /*8fb0*/  FFMA R7, R41.reuse, R44, R7 ;  /* 0x0000002c29077223 */ /* 0x040fe20000000007 */
[C---:B------:R-:W-:Y:S01]  /*8fc0*/  FFMA R4, R41.reuse, R45, R4 ;  /* 0x0000002d29047223 */ /* 0x040fe20000000004 */
[C---:B------:R-:W-:Y:S01]  /*8fd0*/  FFMA R5, R41.reuse, R46, R5 ;  /* 0x0000002e29057223 */ /* 0x040fe20000000005 */
[----:B------:R-:W-:Y:S01]  /*8fe0*/  FFMA R6, R41, R47, R6 ;  /* 0x0000002f29067223 */ /* 0x000fe20000000006 */
[----:B------:R-:W-:Y:S01]  /*8ff0*/  FMUL R11, R38, R11 ;  /* 0x0000000b260b7220 */ /* 0x000fe20000400000 */
[----:B------:R-:W-:Y:S01]  /*9000*/  F2FP.F16.E4M3.UNPACK_B R40, R79.H1 ;  /* 0x0000004fff28723e */ /* 0x000fe200030006ff */
[--C-:B------:R-:W-:Y:S01]  /*9010*/  HADD2.F32 R51, -RZ, R52.reuse.H0_H0 ;  /* 0x20000034ff337230 */ /* 0x100fe20000004100 */
[----:B------:R-:W-:Y:S01]  /*9020*/  F2FP.SATFINITE.E4M3.F32.PACK_AB_MERGE_C R103, R7, R3, RZ ;  /* 0x000000030767723e */ /* 0x000fe200048070ff */
[C---:B------:R-:W-:Y:S01]  /*9030*/  FFMA R11, R41.reuse, R48, R11 ;  /* 0x00000030290b7223 */ /* 0x040fe2000000000b */
[C---:B------:R-:W-:Y:S01]  /*9040*/  FFMA R8, R41.reuse, R49, R8 ;  /* 0x0000003129087223 */ /* 0x040fe20000000008 */
[----:B------:R-:W-:Y:S01]  /*9050*/  FFMA R9, R41, R50, R9 ;  /* 0x0000003229097223 */ /* 0x000fe20000000009 */
[----:B-1----:R-:W-:Y:S01]  /*9060*/  F2FP.SATFINITE.E4M3.F32.PACK_AB_MERGE_C R104, R2, R0, R103 ;  /* 0x000000000268723e */ /* 0x002fe20004807067 */
[----:B------:R-:W-:Y:S01]  /*9070*/  HADD2.F32 R52, -RZ, R52.H1_H1 ;  /* 0x30000034ff347230 */ /* 0x000fe20000004100 */
[----:B------:R-:W-:Y:S01]  /*9080*/  F2FP.SATFINITE.E4M3.F32.PACK_AB_MERGE_C R105, R11, R6, RZ ;  /* 0x000000060b69723e */ /* 0x000fe200048070ff */
[C---:B------:R-:W-:Y:S01]  /*9090*/  FMUL R10, R38.reuse, R14 ;  /* 0x0000000e260a7220 */ /* 0x040fe20000400000 */
[C---:B------:R-:W-:Y:S01]  /*90a0*/  FMUL R15, R38.reuse, R15 ;  /* 0x0000000f260f7220 */ /* 0x040fe20000400000 */
[--C-:B------:R-:W-:Y:S01]  /*90b0*/  HADD2.F32 R55, -RZ, R56.reuse.H0_H0 ;  /* 0x20000038ff377230 */ /* 0x100fe20000004100 */
[----:B------:R-:W-:Y:S01]  /*90c0*/  F2FP.SATFINITE.E4M3.F32.PACK_AB_MERGE_C R105, R5, R4, R105 ;  /* 0x000000040569723e */ /* 0x000fe20004807069 */
[C---:B------:R-:W-:Y:S01]  /*90d0*/  FFMA R10, R41.reuse, R51, R10 ;  /* 0x00000033290a7223 */ /* 0x040fe2000000000a */
[C---:B------:R-:W-:Y:S01]  /*90e0*/  FFMA R15, R41.reuse, R52, R15 ;  /* 0x00000034290f7223 */ /* 0x040fe2000000000f */
[C---:B------:R-:W-:Y:S01]  /*90f0*/  FFMA R12, R41.reuse, R53, R12 ;  /* 0x00000035290c7223 */ /* 0x040fe2000000000c */
[C---:B------:R-:W-:Y:S01]  /*9100*/  FFMA R13, R41.reuse, R54, R13 ;  /* 0x00000036290d7223 */ /* 0x040fe2000000000d */
[----:B------:R-:W-:Y:S02]  /*9110*/  HADD2.F32 R56, -RZ, R56.H1_H1 ;  /* 0x30000038ff387230 */ /* 0x000fe40000004100 */
[C---:B------:R-:W-:Y:S01]  /*9120*/  FMUL R14, R38.reuse, R18 ;  /* 0x00000012260e7220 */ /* 0x040fe20000400000 */
[C---:B------:R-:W-:Y:S01]  /*9130*/  FMUL R19, R38.reuse, R19 ;  /* 0x0000001326137220 */ /* 0x040fe20000400000 */
[--C-:B------:R-:W-:Y:S02]  /*9140*/  HADD2.F32 R59, -RZ, R60.reuse.H0_H0 ;  /* 0x2000003cff3b7230 */ /* 0x100fe40000004100 */
[C---:B------:R-:W-:Y:S01]  /*9150*/  FMUL R18, R38.reuse, R22 ;  /* 0x0000001626127220 */ /* 0x040fe20000400000 */
[C---:B------:R-:W-:Y:S01]  /*9160*/  FFMA R14, R41.reuse, R55, R14 ;  /* 0x00000037290e7223 */ /* 0x040fe2000000000e */
[----:B------:R-:W-:Y:S02]  /*9170*/  HADD2.F32 R60, -RZ, R60.H1_H1 ;  /* 0x3000003cff3c7230 */ /* 0x000fe40000004100 */
        /* <DEDUP_REMOVED lines=27> */
[----:B------:R-:W-:Y:S01]  /*9330*/  FFMA R28, R41, R69, R28 ;  /* 0x00000045291c7223 */ /* 0x000fe2000000001c */
[----:B------:R-:W-:Y:S01]  /*9340*/  F2FP.SATFINITE.E4M3.F32.PACK_AB_MERGE_C R107, R19, R14, RZ ;  /* 0x0000000e136b723e */ /* 0x000fe200048070ff */
        /* <DEDUP_REMOVED lines=25> */
[----:B------:R-:W-:Y:S02]  /*94e0*/  UIADD3 UR4, UP0, UPT, UR62, 0x680, URZ ;  /* 0x000006803e047890 */ /* 0x000fe4000ff1e0ff */
[----:B------:R-:W-:Y:S02]  /*94f0*/  UIADD3 UR13, UPT, UPT, UR49, 0x20, URZ ;  /* 0x00000020310d7890 */ /* 0x000fe4000fffe0ff */
[----:B------:R-:W-:Y:S02]  /*9500*/  UIADD3 UR12, UPT, UPT, UR43, 0x5400, URZ ;  /* 0x000054002b0c7890 */ /* 0x000fe4000fffe0ff */
[----:B------:R-:W-:Y:S01]  /*9510*/  UIADD3.X UR5, UPT, UPT, URZ, UR63, URZ, UP0, !UPT ;  /* 0x0000003fff057290 */ /* 0x000fe200087fe4ff */
[----:B------:R-:W-:Y:S01]  /*9520*/  UMOV UR14, UR50 ;  /* 0x00000032000e7c82 */ /* 0x000fe20008000000 */
[----:B------:R-:W-:Y:S01]  /*9530*/  UMOV UR15, UR36 ;  /* 0x00000024000f7c82 */ /* 0x000fe20008000000 */
[----:B------:R-:W-:Y:S02]  /*9540*/  UIADD3 UR9, UPT, UPT, UR49, 0xa0, URZ ;  /* 0x000000a031097890 */ /* 0x000fe4000fffe0ff */
[----:B------:R-:W-:Y:S01]  /*9550*/  UIADD3 UR8, UPT, UPT, UR43, 0x5c00, URZ ;  /* 0x00005c002b087890 */ /* 0x000fe2000fffe0ff */
[----:B------:R-:W-:Y:S03]  /*9560*/  UMOV UR10, UR50 ;  /* 0x00000032000a7c82 */ /* 0x000fe60008000000 */
[----:B------:R2:W-:Y:S01]  /*9570*/  UTMASTG.3D [UR12], [UR4] ;  /* 0x0000000c040073b5 */ /* 0x0005e20008010000 */
[----:B------:R-:W-:Y:S04]  /*9580*/  UMOV UR11, UR36 ;  /* 0x00000024000b7c82 */ /* 0x000fe80008000000 */
[----:B------:R2:W-:Y:S01]  /*9590*/  UTMASTG.3D [UR8], [UR4] ;  /* 0x00000008040073b5 */ /* 0x0005e20008010000 */
[----:B------:R0:W-:Y:S01]  /*95a0*/  UTMACMDFLUSH ;  /* 0x00000000000079b7 */ /* 0x0001e20000000000 */
[----:B--2---:R-:W-:Y:S04]  /*95b0*/  DEPBAR.LE SB0, 0x1 ;  /* 0x000080400000791a */ /* 0x004fe80000000000 */
.L_x_155:
[----:B------:R-:W-:Y:S05]  /*95c0*/  BSYNC.RECONVERGENT B0 ;  /* 0x0000000000007941 */ /* 0x000fea0003800200 */
.L_x_154:
        /* <DEDUP_REMOVED lines=16> */
.L_x_159:
[----:B------:R-:W-:Y:S05]  /*96d0*/  BSYNC B0 ;  /* 0x0000000000007941 */ /* 0x000fea0003800000 */
.L_x_158:
        /* <DEDUP_REMOVED lines=17> */
.L_x_157:
[----:B------:R-:W-:Y:S05]  /*97f0*/  BSYNC B1 ;  /* 0x0000000000017941 */ /* 0x000fea0003800000 */
.L_x_156:
        /* <DEDUP_REMOVED lines=21> */
.L_x_161:
        /* <DEDUP_REMOVED lines=17> */
[----:B------:R-:W-:Y:S01]  /*9a60*/  ISETP.NE.AND P6, PT, R102, RZ, PT ;  /* 0x000000ff6600720c */ /* 0x000fe20003fc5270 */
[--C-:B------:R-:W-:Y:S01]  /*9a70*/  HADD2.F32 R49, -RZ, R50.reuse.H0_H0 ;  /* 0x20000032ff317230 */ /* 0x100fe20000004100 */
[----:B----4-:R-:W-:Y:S01]  /*9a80*/  F2FP.F16.E4M3.UNPACK_B R58, R76 ;  /* 0x0000004cff3a723e */ /* 0x010fe200020006ff */
[----:B------:R-:W-:Y:S01]  /*9a90*/  HADD2.F32 R50, -RZ, R50.H1_H1 ;  /* 0x30000032ff327230 */ /* 0x000fe20000004100 */
[----:B------:R-:W-:Y:S01]  /*9aa0*/  F2FP.F16.E4M3.UNPACK_B R62, R77 ;  /* 0x0000004dff3e723e */ /* 0x000fe200020006ff */
[--C-:B------:R-:W-:Y:S01]  /*9ab0*/  HADD2.F32 R53, -RZ, R54.reuse.H0_H0 ;  /* 0x20000036ff357230 */ /* 0x100fe20000004100 */
[----:B------:R-:W-:Y:S01]  /*9ac0*/  F2FP.F16.E4M3.UNPACK_B R66, R78 ;  /* 0x0000004eff42723e */ /* 0x000fe200020006ff */
[----:B------:R-:W-:Y:S01]  /*9ad0*/  HADD2.F32 R54, -RZ, R54.H1_H1 ;  /* 0x30000036ff367230 */ /* 0x000fe20000004100 */
[----:B------:R-:W-:Y:S01]  /*9ae0*/  F2FP.F16.E4M3.UNPACK_B R70, R79 ;  /* 0x0000004fff46723e */ /* 0x000fe200020006ff */
[--C-:B------:R-:W-:Y:S01]  /*9af0*/  HADD2.F32 R57, -RZ, R58.reuse.H0_H0 ;  /* 0x2000003aff397230 */ /* 0x100fe20000004100 */
[----:B------:R-:W-:Y:S01]  /*9b00*/  F2FP.F16.E4M3.UNPACK_B R56, R75.H1 ;  /* 0x0000004bff38723e */ /* 0x000fe200030006ff */
[----:B------:R-:W-:Y:S01]  /*9b10*/  HADD2.F32 R58, -RZ, R58.H1_H1 ;  /* 0x3000003aff3a7230 */ /* 0x000fe20000004100 */
[----:B------:R-:W-:Y:S01]  /*9b20*/  F2FP.F16.E4M3.UNPACK_B R60, R76.H1 ;  /* 0x0000004cff3c723e */ /* 0x000fe200030006ff */
[--C-:B------:R-:W-:Y:S01]  /*9b30*/  HADD2.F32 R61, -RZ, R62.reuse.H0_H0 ;  /* 0x2000003eff3d7230 */ /* 0x100fe20000004100 */
[----:B------:R-:W-:Y:S01]  /*9b40*/  F2FP.F16.E4M3.UNPACK_B R64, R77.H1 ;  /* 0x0000004dff40723e */ /* 0x000fe200030006ff */
[----:B------:R-:W-:Y:S01]  /*9b50*/  HADD2.F32 R62, -RZ, R62.H1_H1 ;  /* 0x3000003eff3e7230 */ /* 0x000fe20000004100 */
[----:B------:R-:W-:Y:S01]  /*9b60*/  F2FP.F16.E4M3.UNPACK_B R68, R78.H1 ;  /* 0x0000004eff44723e */ /* 0x000fe200030006ff */
        /* <DEDUP_REMOVED lines=112> */
[----:B------:R-:W-:Y:S02]  /*a270*/  UIADD3 UR4, UPT, UPT, UR43, 0x4400, URZ ;  /* 0x000044002b047890 */ /* 0x000fe4000fffe0ff */
[----:B------:R-:W-:Y:S01]  /*a280*/  UIADD3 UR9, UPT, UPT, UR49, 0x40, URZ ;  /* 0x0000004031097890 */ /* 0x000fe2000fffe0ff */
[----:B------:R-:W-:Y:S01]  /*a290*/  UMOV UR10, UR50 ;  /* 0x00000032000a7c82 */ /* 0x000fe20008000000 */
[----:B------:R-:W-:Y:S02]  /*a2a0*/  UMOV UR11, UR36 ;  /* 0x00000024000b7c82 */ /* 0x000fe40008000000 */
[----:B------:R-:W-:Y:S01]  /*a2b0*/  MOV R96, UR4 ;  /* 0x0000000400607c02 */ /* 0x000fe20008000f00 */
[----:B------:R-:W-:Y:S02]  /*a2c0*/  UIADD3 UR4, UP0, UPT, UR62, 0x680, URZ ;  /* 0x000006803e047890 */ /* 0x000fe4000ff1e0ff */
[----:B------:R-:W-:Y:S01]  /*a2d0*/  UIADD3 UR13, UPT, UPT, UR49, 0xc0, URZ ;  /* 0x000000c0310d7890 */ /* 0x000fe2000fffe0ff */
[----:B------:R-:W-:Y:S01]  /*a2e0*/  R2UR UR8, R96 ;  /* 0x00000000600872ca */ /* 0x000fe200000e0000 */
[----:B------:R-:W-:Y:S02]  /*a2f0*/  UIADD3.X UR5, UPT, UPT, URZ, UR63, URZ, UP0, !UPT ;  /* 0x0000003fff057290 */ /* 0x000fe400087fe4ff */
[----:B------:R-:W-:Y:S01]  /*a300*/  UIADD3 UR12, UPT, UPT, UR43, 0x4c00, URZ ;  /* 0x00004c002b0c7890 */ /* 0x000fe2000fffe0ff */
[----:B------:R-:W-:Y:S01]  /*a310*/  UMOV UR14, UR50 ;  /* 0x00000032000e7c82 */ /* 0x000fe20008000000 */
[----:B------:R-:W-:Y:S08]  /*a320*/  UMOV UR15, UR36 ;  /* 0x00000024000f7c82 */ /* 0x000ff00008000000 */
[----:B------:R2:W-:Y:S01]  /*a330*/  UTMASTG.3D [UR8], [UR4] ;  /* 0x00000008040073b5 */ /* 0x0005e20008010000 */
[----:B------:R2:W-:Y:S01]  /*a340*/  UTMASTG.3D [UR12], [UR4] ;  /* 0x0000000c040073b5 */ /* 0x0005e20008010000 */
[----:B------:R0:W-:Y:S01]  /*a350*/  UTMACMDFLUSH ;  /* 0x00000000000079b7 */ /* 0x0001e20000000000 */
[----:B--2---:R-:W-:Y:S04]  /*a360*/  DEPBAR.LE SB0, 0x1 ;  /* 0x000080400000791a */ /* 0x004fe80000000000 */
.L_x_163:
[----:B------:R-:W-:Y:S05]  /*a370*/  BSYNC.RECONVERGENT B0 ;  /* 0x0000000000007941 */ /* 0x000fea0003800200 */
.L_x_162:
        /* <DEDUP_REMOVED lines=16> */
.L_x_167:
[----:B------:R-:W-:Y:S05]  /*a480*/  BSYNC B0 ;  /* 0x0000000000007941 */ /* 0x000fea0003800000 */
.L_x_166:
        /* <DEDUP_REMOVED lines=17> */
.L_x_165:
[----:B------:R-:W-:Y:S05]  /*a5a0*/  BSYNC B1 ;  /* 0x0000000000017941 */ /* 0x000fea0003800000 */
.L_x_164:
        /* <DEDUP_REMOVED lines=21> */
.L_x_169:
[----:B------:R-:W-:Y:S01]  /*a700*/  ISETP.NE.AND P0, PT, R97, RZ, PT ;  /* 0x000000ff6100720c */ /* 0x000fe20003f05270 */
[----:B------:R-:W-:Y:S05]  /*a710*/  WARPSYNC.ALL ;  /* 0x0000000000007948 */ /* 0x000fea0003800000 */
[----:B------:R-:W-:Y:S01]  /*a720*/  R2UR UR4, R39 ;  /* 0x00000000270472ca */ /* 0x000fe200000e0000 */
[----:B------:R-:W-:Y:S01]  /*a730*/  BSSY.RECONVERGENT B0, `(.L_x_170) ;  /* 0x000009f000007945 */ /* 0x000fe20003800200 */
[-C--:B---3--:R-:W-:Y:S02]  /*a740*/  F2FP.F16.E4M3.UNPACK_B R42, R72.reuse ;  /* 0x00000048ff2a723e */ /* 0x088fe400020006ff */
[----:B------:R-:W-:Y:S02]  /*a750*/  F2FP.F16.E4M3.UNPACK_B R72, R72.H1 ;  /* 0x00000048ff48723e */ /* 0x000fe400030006ff */
[-C--:B------:R-:W-:Y:S01]  /*a760*/  F2FP.F16.E4M3.UNPACK_B R46, R73.reuse ;  /* 0x00000049ff2e723e */ /* 0x080fe200020006ff */
[--C-:B------:R-:W-:Y:S01]  /*a770*/  HADD2.F32 R40, -RZ, R42.reuse.H0_H0 ;  /* 0x2000002aff287230 */ /* 0x100fe20000004100 */
[----:B------:R-:W-:Y:S01]  /*a780*/  F2FP.F16.E4M3.UNPACK_B R73, R73.H1 ;  /* 0x00000049ff49723e */ /* 0x000fe200030006ff */
[----:B------:R-:W-:Y:S01]  /*a790*/  HADD2.F32 R42, -RZ, R42.H1_H1 ;  /* 0x3000002aff2a7230 */ /* 0x000fe20000004100 */
[-C--:B------:R-:W-:Y:S01]  /*a7a0*/  F2FP.F16.E4M3.UNPACK_B R50, R74.reuse ;  /* 0x0000004aff32723e */ /* 0x080fe200020006ff */
[----:B------:R-:W-:Y:S01]  /*a7b0*/  HADD2.F32 R43, -RZ, R72.H0_H0 ;  /* 0x20000048ff2b7230 */ /* 0x000fe20000004100 */
[----:B------:R-:W-:Y:S01]  /*a7c0*/  F2FP.F16.E4M3.UNPACK_B R74, R74.H1 ;  /* 0x0000004aff4a723e */ /* 0x000fe200030006ff */
[----:B------:R-:W2:Y:S01]  /*a7d0*/  LDTM.x32 R4, tmem[UR4+0x60] ;  /* 0x00006004000479ee */ /* 0x000ea200082c0000 */
[----:B------:R-:W-:Y:S01]  /*a7e0*/  NOP ;  /* 0x0000000000007918 */ /* 0x000fe20000000000 */
[----:B------:R-:W-:Y:S01]  /*a7f0*/  IADD3 R90, PT, PT, R90, 0x2a0, RZ ;  /* 0x000002a05a5a7810 */ /* 0x000fe20007ffe0ff */
[--C-:B------:R-:W-:Y:S01]  /*a800*/  HADD2.F32 R45, -RZ, R46.reuse.H0_H0 ;  /* 0x2000002eff2d7230 */ /* 0x100fe20000004100 */
[----:B------:R-:W-:Y:S01]  /*a810*/  F2FP.F16.E4M3.UNPACK_B R54, R75 ;  /* 0x0000004bff36723e */ /* 0x000fe200020006ff */
[----:B------:R-:W-:Y:S01]  /*a820*/  HADD2.F32 R46, -RZ, R46.H1_H1 ;  /* 0x3000002eff2e7230 */ /* 0x000fe20000004100 */
[----:B------:R-:W-:Y:S01]  /*a830*/  LOP3.LUT R90, R90, 0xfefffff8, RZ, 0xc0, !PT ;  /* 0xfefffff85a5a7812 */ /* 0x000fe200078ec0ff */
[--C-:B------:R-:W-:Y:S01]  /*a840*/  HADD2.F32 R49, -RZ, R50.reuse.H0_H0 ;  /* 0x20000032ff317230 */ /* 0x100fe20000004100 */
[----:B----4-:R-:W-:Y:S01]  /*a850*/  F2FP.F16.E4M3.UNPACK_B R58, R76 ;  /* 0x0000004cff3a723e */ /* 0x010fe200020006ff */
[----:B------:R-:W-:Y:S01]  /*a860*/  HADD2.F32 R50, -RZ, R50.H1_H1 ;  /* 0x30000032ff327230 */ /* 0x000fe20000004100 */
[----:B--2---:R2:W-:Y:S01]  /*a870*/  SYNCS.ARRIVE.TRANS64.RED.A1T0 RZ, [R90+URZ], RZ ;  /* 0x000000ff5aff79a7 */ /* 0x0045e200081004ff */
[--C-:B------:R-:W-:Y:S01]  /*a880*/  HADD2.F32 R53, -RZ, R54.reuse.H0_H0 ;  /* 0x20000036ff357230 */ /* 0x100fe20000004100 */
[-C--:B------:R-:W-:Y:S01]  /*a890*/  F2FP.F16.E4M3.UNPACK_B R62, R77.reuse ;  /* 0x0000004dff3e723e */ /* 0x080fe200020006ff */
[----:B------:R-:W-:Y:S01]  /*a8a0*/  HADD2.F32 R54, -RZ, R54.H1_H1 ;  /* 0x30000036ff367230 */ /* 0x000fe20000004100 */
[----:B------:R-:W-:Y:S01]  /*a8b0*/  F2FP.F16.E4M3.UNPACK_B R77, R77.H1 ;  /* 0x0000004dff4d723e */ /* 0x000fe200030006ff */
        /* <DEDUP_REMOVED lines=8> */
[----:B------:R-:W-:Y:S02]  /*a940*/  HADD2.F32 R64, -RZ, R77.H1_H1 ;  /* 0x3000004dff407230 */ /* 0x000fe40000004100 */
[C---:B------:R-:W-:Y:S01]  /*a950*/  FMUL R4, R38.reuse, R4 ;  /* 0x0000000426047220 */ /* 0x040fe20000400000 */
        /* <DEDUP_REMOVED lines=13> */
[--C-:B------:R-:W-:Y:S02]  /*aa30*/  HADD2.F32 R65, -RZ, R66.reuse.H0_H0 ;  /* 0x20000042ff417230 */ /* 0x100fe40000004100 */
[C---:B------:R-:W-:Y:S01]  /*aa40*/  FMUL R24, R38.reuse, R28 ;  /* 0x0000001c26187220 */ /* 0x040fe20000400000 */
[----:B------:R-:W-:Y:S02]  /*aa50*/  HADD2.F32 R66, -RZ, R66.H1_H1 ;  /* 0x30000042ff427230 */ /* 0x000fe40000004100 */
[C---:B------:R-:W-:Y:S01]  /*aa60*/  FMUL R25, R38.reuse, R29 ;  /* 0x0000001d26197220 */ /* 0x040fe20000400000 */
[--C-:B------:R-:W-:Y:S02]  /*aa70*/  HADD2.F32 R69, -RZ, R70.reuse.H0_H0 ;  /* 0x20000046ff457230 */ /* 0x100fe40000004100 */
[C---:B------:R-:W-:Y:S01]  /*aa80*/  FMUL R28, R38.reuse, R32 ;  /* 0x00000020261c7220 */ /* 0x040fe20000400000 */
[----:B------:R-:W-:Y:S02]  /*aa90*/  HADD2.F32 R70, -RZ, R70.H1_H1 ;  /* 0x30000046ff467230 */ /* 0x000fe40000004100 */
[C---:B------:R-:W-:Y:S01]  /*aaa0*/  FMUL R29, R38.reuse, R33 ;  /* 0x00000021261d7220 */ /* 0x040fe20000400000 */
        /* <DEDUP_REMOVED lines=11> */
[C---:B------:R-:W-:Y:S01]  /*ab60*/  FMUL R11, R38.reuse, R11 ;  /* 0x0000000b260b7220 */ /* 0x040fe20000400000 */
[----:B------:R-:W-:Y:S01]  /*ab70*/  F2FP.F16.E4M3.UNPACK_B R78, R78.H1 ;  /* 0x0000004eff4e723e */ /* 0x000fe200030006ff */
[--C-:B------:R-:W-:Y:S01]  /*ab80*/  HADD2.F32 R51, -RZ, R74.reuse.H0_H0 ;  /* 0x2000004aff337230 */ /* 0x100fe20000004100 */
[----:B------:R-:W-:Y:S01]  /*ab90*/  F2FP.SATFINITE.E4M3.F32.PACK_AB_MERGE_C R100, R7, R6, RZ ;  /* 0x000000060764723e */ /* 0x000fe200048070ff */
[C---:B------:R-:W-:Y:S01]  /*aba0*/  FFMA R11, R41.reuse, R48, R11 ;  /* 0x00000030290b7223 */ /* 0x040fe2000000000b */
[C---:B------:R-:W-:Y:S01]  /*abb0*/  FFMA R12, R41.reuse, R49, R12 ;  /* 0x00000031290c7223 */ /* 0x040fe2000000000c */
[----:B------:R-:W-:Y:S01]  /*abc0*/  FFMA R13, R41, R50, R13 ;  /* 0x00000032290d7223 */ /* 0x000fe2000000000d */
[----:B------:R-:W-:Y:S01]  /*abd0*/  F2FP.SATFINITE.E4M3.F32.PACK_AB_MERGE_C R100, R5, R4, R100 ;  /* 0x000000040564723e */ /* 0x000fe20004807064 */
        /* <DEDUP_REMOVED lines=21> */
[----:B------:R-:W-:Y:S02]  /*ad30*/  HADD2.F32 R62, -RZ, R77.H0_H0 ;  /* 0x2000004dff3e7230 */ /* 0x000fe40000004100 */
[C---:B------:R-:W-:Y:S01]  /*ad40*/  FFMA R22, R41.reuse, R59, R22 ;  /* 0x0000003b29167223 */ /* 0x040fe20000000016 */
[C---:B------:R-:W-:Y:S01]  /*ad50*/  FMUL R3, R38.reuse, R26 ;  /* 0x0000001a26037220 */ /* 0x040fe20000400000 */
[C---:B------:R-:W-:Y:S01]  /*ad60*/  FFMA R23, R41.reuse, R60, R23 ;  /* 0x0000003c29177223 */ /* 0x040fe20000000017 */
[C---:B------:R-:W-:Y:S01]  /*ad70*/  FMUL R27, R38.reuse, R27 ;  /* 0x0000001b261b7220 */ /* 0x040fe20000400000 */
[C---:B------:R-:W-:Y:S01]  /*ad80*/  FFMA R0, R41.reuse, R61, R0 ;  /* 0x0000003d29007223 */ /* 0x040fe20000000000 */
[----:B------:R-:W-:Y:S01]  /*ad90*/  F2FP.F16.E4M3.UNPACK_B R79, R79.H1 ;  /* 0x0000004fff4f723e */ /* 0x000fe200030006ff */
        /* <DEDUP_REMOVED lines=23> */
[----:B-1----:R-:W-:Y:S02]  /*af10*/  F2FP.SATFINITE.E4M3.F32.PACK_AB_MERGE_C R104, R23, R22, RZ ;  /* 0x000000161768723e */ /* 0x002fe400048070ff */
        /* <DEDUP_REMOVED lines=8> */
[----:B------:R-:W-:Y:S03]  /*afa0*/  IADD3 R36, PT, PT, R36, 0x1, RZ ;  /* 0x0000000124247810 */ /* 0x000fe60007ffe0ff */
[----:B------:R2:W-:Y:S01]  /*afb0*/  STS.128 [R99+0x5400], R104 ;  /* 0x0054006863007388 */ /* 0x0005e20000000c00 */
[----:B------:R-:W-:Y:S01]  /*afc0*/  @!PT LDS RZ, [RZ] ;  /* 0x00000000fffff984 */ /* 0x000fe20000000800 */
[----:B------:R-:W-:Y:S01]  /*afd0*/  @!PT LDS RZ, [RZ] ;  /* 0x00000000fffff984 */ /* 0x000fe20000000800 */
[----:B------:R-:W-:Y:S01]  /*afe0*/  @!PT LDS RZ, [RZ] ;  /* 0x00000000fffff984 */ /* 0x000fe20000000800 */
[----:B------:R-:W-:Y:S01]  /*aff0*/  @!PT LDS RZ, [RZ] ;  /* 0x00000000fffff984 */ /* 0x000fe20000000800 */
[----:B------:R1:W-:Y:S07]  /*b000*/  MEMBAR.ALL.CTA ;  /* 0x0000000000007992 */ /* 0x0003ee0000008000 */
[----:B-1----:R-:W1:Y:S02]  /*b010*/  FENCE.VIEW.ASYNC.S ;  /* 0x00000000000073c6 */ /* 0x002e640000000000 */
[----:B-1----:R-:W-:Y:S06]  /*b020*/  BAR.SYNC.DEFER_BLOCKING 0x1, 0x80 ;  /* 0x0042000000007b1d */ /* 0x002fec0000010000 */
        /* <DEDUP_REMOVED lines=14> */
[----:B-1----:R-:W-:Y:S04]  /*b110*/  DEPBAR.LE SB0, 0x1 ;  /* 0x000080400000791a */ /* 0x002fe80000000000 */
.L_x_171:
[----:B------:R-:W-:Y:S05]  /*b120*/  BSYNC.RECONVERGENT B0 ;  /* 0x0000000000007941 */ /* 0x000fea0003800200 */
.L_x_170:
[----:B------:R-:W-:Y:S01]  /*b130*/  R2UR UR4, R88 ;  /* 0x00000000580472ca */ /* 0x000fe200000e0000 */
[----:B------:R-:W-:Y:S01]  /*b140*/  BAR.SYNC.DEFER_BLOCKING 0x1, 0x80 ;  /* 0x0042000000007b1d */ /* 0x000fe20000010000 */
[----:B------:R-:W-:Y:S01]  /*b150*/  ISETP.NE.AND P0, PT, R91, 0x2, PT ;  /* 0x000000025b00780c */ /* 0x000fe20003f05270 */
[----:B------:R-:W-:Y:S01]  /*b160*/  UISETP.NE.AND UP0, UPT, UR44, URZ, UPT ;  /* 0x000000ff2c00728c */ /* 0x000fe2000bf05270 */
[----:B------:R-:W-:Y:S01]  /*b170*/  ISETP.NE.AND P1, PT, R36, 0x4, PT ;  /* 0x000000042400780c */ /* 0x000fe20003f25270 */
[----:B------:R-:W-:Y:S01]  /*b180*/  UIADD3 UR32, UPT, UPT, UR38, UR59, URZ ;  /* 0x0000003b26207290 */ /* 0x000fe2000fffe0ff */
[----:B------:R-:W-:Y:S02]  /*b190*/  SEL R3, RZ, 0x1, P0 ;  /* 0x00000001ff037807 */ /* 0x000fe40000000000 */
[----:B------:R-:W-:Y:S02]  /*b1a0*/  SEL R0, RZ, 0x1, P1 ;  /* 0x00000001ff007807 */ /* 0x000fe40000800000 */
[----:B------:R-:W-:Y:S02]  /*b1b0*/  LOP3.LUT R94, R94, R3, RZ, 0x3c, !PT ;  /* 0x000000035e5e7212 */ /* 0x000fe400078e3cff */
[----:B------:R-:W-:Y:S01]  /*b1c0*/  LOP3.LUT R95, R95, R0, RZ, 0x3c, !PT ;  /* 0x000000005f5f7212 */ /* 0x000fe200078e3cff */
[----:B------:R-:W-:Y:S01]  /*b1d0*/  UIADD3 UR34, UPT, UPT, UR37, UR4, URZ ;  /* 0x0000000425227290 */ /* 0x000fe2000fffe0ff */
[----:B------:R-:W-:Y:S02]  /*b1e0*/  SEL R91, R91, RZ, P0 ;  /* 0x000000ff5b5b7207 */ /* 0x000fe40000000000 */
[----:B------:R-:W-:Y:S01]  /*b1f0*/  SEL R36, R36, RZ, P1 ;  /* 0x000000ff24247207 */ /* 0x000fe20000800000 */
[----:B------:R-:W-:Y:S01]  /*b200*/  UMOV UR36, UR58 ;  /* 0x0000003a00247c82 */ /* 0x000fe20008000000 */
[----:B------:R-:W-:Y:S07]  /*b210*/  BRA.U UP0, `(.L_x_172) ;  /* 0xffffffb900ac7547 */ /* 0x000fee000b83ffff */
[----:B------:R-:W-:Y:S05]  /*b220*/  EXIT ;  /* 0x000000000000794d */ /* 0x000fea0003800000 */
.L_x_25:
[----:B--2---:R2:W3:Y:S02]  /*b230*/  SYNCS.PHASECHK.TRANS64.TRYWAIT P0, [R0+URZ+0x2d0], R3 ;  /* 0x0002d003000075a7 */ /* 0x0044e400080011ff */
[----:B---3--:R-:W-:Y:S05]  /*b240*/  @!P0 NANOSLEEP.SYNCS 0x989680 ;  /* 0x009896800000895d */ /* 0x008fea0003900000 */
[----:B------:R-:W3:Y:S02]  /*b250*/  @!P0 SYNCS.PHASECHK.TRANS64 P0, [R0+URZ+0x2d0], R3 ;  /* 0x0002d003000085a7 */ /* 0x000ee400080010ff */
[----:B---3--:R-:W-:Y:S05]  /*b260*/  @!P0 BRA `(.L_x_25) ;  /* 0xfffffffc00f08947 */ /* 0x008fea000383ffff */
[----:B------:R-:W-:Y:S05]  /*b270*/  BRA `(.L_x_173) ;  /* 0xffffff6800d87947 */ /* 0x000fea000383ffff */
.L_x_28:
[----:B--2---:R-:W-:-:S07]  /*b280*/  MOV R0, UR33 ;  /* 0x0000002100007c02 */ /* 0x004fce0008000f00 */
.L_x_174:
[----:B--2---:R2:W3:Y:S02]  /*b290*/  SYNCS.PHASECHK.TRANS64.TRYWAIT P0, [R0+URZ+0x108], R3 ;  /* 0x00010803000075a7 */ /* 0x0044e400080011ff */
[----:B---3--:R-:W-:Y:S05]  /*b2a0*/  @!P0 NANOSLEEP.SYNCS 0x989680 ;  /* 0x009896800000895d */ /* 0x008fea0003900000 */
[----:B------:R-:W3:Y:S02]  /*b2b0*/  @!P0 SYNCS.PHASECHK.TRANS64 P0, [R0+URZ+0x108], R3 ;  /* 0x00010803000085a7 */ /* 0x000ee400080010ff */
[----:B---3--:R-:W-:Y:S05]  /*b2c0*/  @!P0 BRA `(.L_x_174) ;  /* 0xfffffffc00f08947 */ /* 0x008fea000383ffff */
[----:B------:R-:W-:Y:S05]  /*b2d0*/  BRA `(.L_x_27) ;  /* 0xffffff6c00287947 */ /* 0x000fea000383ffff */
.L_x_35:
[----:B-1----:R-:W-:-:S07]  /*b2e0*/  MOV R0, UR9 ;  /* 0x0000000900007c02 */ /* 0x002fce0008000f00 */
.L_x_175:
[----:B-1----:R1:W2:Y:S02]  /*b2f0*/  SYNCS.PHASECHK.TRANS64.TRYWAIT P0, [R0+URZ+0x108], R3 ;  /* 0x00010803000075a7 */ /* 0x0022a400080011ff */
[----:B--2---:R-:W-:Y:S05]  /*b300*/  @!P0 NANOSLEEP.SYNCS 0x989680 ;  /* 0x009896800000895d */ /* 0x004fea0003900000 */
[----:B------:R-:W2:Y:S02]  /*b310*/  @!P0 SYNCS.PHASECHK.TRANS64 P0, [R0+URZ+0x108], R3 ;  /* 0x00010803000085a7 */ /* 0x000ea400080010ff */
[----:B--2---:R-:W-:Y:S05]  /*b320*/  @!P0 BRA `(.L_x_175) ;  /* 0xfffffffc00f08947 */ /* 0x004fea000383ffff */
[----:B------:R-:W-:Y:S05]  /*b330*/  BRA `(.L_x_34) ;  /* 0xffffff6c00e87947 */ /* 0x000fea000383ffff */
.L_x_40:
[----:B-1----:R1:W2:Y:S02]  /*b340*/  SYNCS.PHASECHK.TRANS64.TRYWAIT P0, [R3+URZ+0x260], R0 ;  /* 0x00026000030075a7 */ /* 0x0022a400080011ff */
[----:B--2---:R-:W-:Y:S05]  /*b350*/  @!P0 NANOSLEEP.SYNCS 0x989680 ;  /* 0x009896800000895d */ /* 0x004fea0003900000 */
[----:B------:R-:W2:Y:S02]  /*b360*/  @!P0 SYNCS.PHASECHK.TRANS64 P0, [R3+URZ+0x260], R0 ;  /* 0x00026000030085a7 */ /* 0x000ea400080010ff */
[----:B--2---:R-:W-:Y:S05]  /*b370*/  @!P0 BRA `(.L_x_40) ;  /* 0xfffffffc00f08947 */ /* 0x004fea000383ffff */
[----:B------:R-:W-:Y:S05]  /*b380*/  BRA `(.L_x_176) ;  /* 0xffffff70008c7947 */ /* 0x000fea000383ffff */
.L_x_44:
[----:B-1----:R-:W-:-:S07]  /*b390*/  MOV R0, UR4 ;  /* 0x0000000400007c02 */ /* 0x002fce0008000f00 */
.L_x_177:
[----:B-1----:R1:W2:Y:S02]  /*b3a0*/  SYNCS.PHASECHK.TRANS64.TRYWAIT P0, [R0+URZ], R3 ;  /* 0x00000003000075a7 */ /* 0x0022a400080011ff */
[----:B--2---:R-:W-:Y:S05]  /*b3b0*/  @!P0 NANOSLEEP.SYNCS 0x989680 ;  /* 0x009896800000895d */ /* 0x004fea0003900000 */
[----:B------:R-:W2:Y:S02]  /*b3c0*/  @!P0 SYNCS.PHASECHK.TRANS64 P0, [R0+URZ], R3 ;  /* 0x00000003000085a7 */ /* 0x000ea400080010ff */
[----:B--2---:R-:W-:Y:S05]  /*b3d0*/  @!P0 BRA `(.L_x_177) ;  /* 0xfffffffc00f08947 */ /* 0x004fea000383ffff */
[----:B------:R-:W-:Y:S05]  /*b3e0*/  BRA `(.L_x_178) ;  /* 0xffffff7800347947 */ /* 0x000fea000383ffff */
.L_x_45:
[----:B------:R-:W-:-:S07]  /*b3f0*/  MOV R0, UR5 ;  /* 0x0000000500007c02 */ /* 0x000fce0008000f00 */
.L_x_179:
[----:B-1----:R1:W2:Y:S02]  /*b400*/  SYNCS.PHASECHK.TRANS64.TRYWAIT P0, [R0+URZ], R3 ;  /* 0x00000003000075a7 */ /* 0x0022a400080011ff */
[----:B--2---:R-:W-:Y:S05]  /*b410*/  @!P0 NANOSLEEP.SYNCS 0x989680 ;  /* 0x009896800000895d */ /* 0x004fea0003900000 */
[----:B------:R-:W2:Y:S02]  /*b420*/  @!P0 SYNCS.PHASECHK.TRANS64 P0, [R0+URZ], R3 ;  /* 0x00000003000085a7 */ /* 0x000ea400080010ff */
[----:B--2---:R-:W-:Y:S05]  /*b430*/  @!P0 BRA `(.L_x_179) ;  /* 0xfffffffc00f08947 */ /* 0x004fea000383ffff */
[----:B------:R-:W-:Y:S05]  /*b440*/  BRA `(.L_x_180) ;  /* 0xffffff7800407947 */ /* 0x000fea000383ffff */
.L_x_46:
[----:B------:R-:W-:-:S07]  /*b450*/  MOV R0, UR5 ;  /* 0x0000000500007c02 */ /* 0x000fce0008000f00 */
.L_x_181:
[----:B-1----:R1:W2:Y:S02]  /*b460*/  SYNCS.PHASECHK.TRANS64.TRYWAIT P0, [R0+URZ], R3 ;  /* 0x00000003000075a7 */ /* 0x0022a400080011ff */
[----:B--2---:R-:W-:Y:S05]  /*b470*/  @!P0 NANOSLEEP.SYNCS 0x989680 ;  /* 0x009896800000895d */ /* 0x004fea0003900000 */
[----:B------:R-:W2:Y:S02]  /*b480*/  @!P0 SYNCS.PHASECHK.TRANS64 P0, [R0+URZ], R3 ;  /* 0x00000003000085a7 */ /* 0x000ea400080010ff */
[----:B--2---:R-:W-:Y:S05]  /*b490*/  @!P0 BRA `(.L_x_181) ;  /* 0xfffffffc00f08947 */ /* 0x004fea000383ffff */
[----:B------:R-:W-:Y:S05]  /*b4a0*/  BRA `(.L_x_182) ;  /* 0xffffff78004c7947 */ /* 0x000fea000383ffff */
.L_x_47:
[----:B------:R-:W-:-:S07]  /*b4b0*/  MOV R0, UR5 ;  /* 0x0000000500007c02 */ /* 0x000fce0008000f00 */
.L_x_183:
[----:B-1----:R1:W2:Y:S02]  /*b4c0*/  SYNCS.PHASECHK.TRANS64.TRYWAIT P0, [R0+URZ], R3 ;  /* 0x00000003000075a7 */ /* 0x0022a400080011ff */
[----:B--2---:R-:W-:Y:S05]  /*b4d0*/  @!P0 NANOSLEEP.SYNCS 0x989680 ;  /* 0x009896800000895d */ /* 0x004fea0003900000 */
[----:B------:R-:W2:Y:S02]  /*b4e0*/  @!P0 SYNCS.PHASECHK.TRANS64 P0, [R0+URZ], R3 ;  /* 0x00000003000085a7 */ /* 0x000ea400080010ff */
[----:B--2---:R-:W-:Y:S05]  /*b4f0*/  @!P0 BRA `(.L_x_183) ;  /* 0xfffffffc00f08947 */ /* 0x004fea000383ffff */
[----:B------:R-:W-:Y:S05]  /*b500*/  BRA `(.L_x_184) ;  /* 0xffffff7800587947 */ /* 0x000fea000383ffff */
.L_x_48:
[----:B------:R-:W-:-:S07]  /*b510*/  MOV R0, UR5 ;  /* 0x0000000500007c02 */ /* 0x000fce0008000f00 */
.L_x_185:
[----:B-1----:R1:W2:Y:S02]  /*b520*/  SYNCS.PHASECHK.TRANS64.TRYWAIT P0, [R0+URZ], R3 ;  /* 0x00000003000075a7 */ /* 0x0022a400080011ff */
[----:B--2---:R-:W-:Y:S05]  /*b530*/  @!P0 NANOSLEEP.SYNCS 0x989680 ;  /* 0x009896800000895d */ /* 0x004fea0003900000 */
[----:B------:R-:W2:Y:S02]  /*b540*/  @!P0 SYNCS.PHASECHK.TRANS64 P0, [R0+URZ], R3 ;  /* 0x00000003000085a7 */ /* 0x000ea400080010ff */
[----:B--2---:R-:W-:Y:S05]  /*b550*/  @!P0 BRA `(.L_x_185) ;  /* 0xfffffffc00f08947 */ /* 0x004fea000383ffff */
[----:B------:R-:W-:Y:S05]  /*b560*/  BRA `(.L_x_186) ;  /* 0xffffff7800647947 */ /* 0x000fea000383ffff */
.L_x_49:
[----:B------:R-:W-:-:S07]  /*b570*/  MOV R0, UR5 ;  /* 0x0000000500007c02 */ /* 0x000fce0008000f00 */
.L_x_187:
[----:B-1----:R1:W2:Y:S02]  /*b580*/  SYNCS.PHASECHK.TRANS64.TRYWAIT P0, [R0+URZ], R3 ;  /* 0x00000003000075a7 */ /* 0x0022a400080011ff */
[----:B--2---:R-:W-:Y:S05]  /*b590*/  @!P0 NANOSLEEP.SYNCS 0x989680 ;  /* 0x009896800000895d */ /* 0x004fea0003900000 */
[----:B------:R-:W2:Y:S02]  /*b5a0*/  @!P0 SYNCS.PHASECHK.TRANS64 P0, [R0+URZ], R3 ;  /* 0x00000003000085a7 */ /* 0x000ea400080010ff */
[----:B--2---:R-:W-:Y:S05]  /*b5b0*/  @!P0 BRA `(.L_x_187) ;  /* 0xfffffffc00f08947 */ /* 0x004fea000383ffff */
[----:B------:R-:W-:Y:S05]  /*b5c0*/  BRA `(.L_x_188) ;  /* 0xffffff7800707947 */ /* 0x000fea000383ffff */
.L_x_50:
[----:B------:R-:W-:-:S07]  /*b5d0*/  MOV R0, UR5 ;  /* 0x0000000500007c02 */ /* 0x000fce0008000f00 */
.L_x_189:
[----:B-1----:R1:W2:Y:S02]  /*b5e0*/  SYNCS.PHASECHK.TRANS64.TRYWAIT P0, [R0+URZ], R3 ;  /* 0x00000003000075a7 */ /* 0x0022a400080011ff */
[----:B--2---:R-:W-:Y:S05]  /*b5f0*/  @!P0 NANOSLEEP.SYNCS 0x989680 ;  /* 0x009896800000895d */ /* 0x004fea0003900000 */
[----:B------:R-:W2:Y:S02]  /*b600*/  @!P0 SYNCS.PHASECHK.TRANS64 P0, [R0+URZ], R3 ;  /* 0x00000003000085a7 */ /* 0x000ea400080010ff */
[----:B--2---:R-:W-:Y:S05]  /*b610*/  @!P0 BRA `(.L_x_189) ;  /* 0xfffffffc00f08947 */ /* 0x004fea000383ffff */
[----:B------:R-:W-:Y:S05]  /*b620*/  BRA `(.L_x_190) ;  /* 0xffffff78007c7947 */ /* 0x000fea000383ffff */
.L_x_51:
[----:B------:R-:W-:-:S07]  /*b630*/  MOV R0, UR5 ;  /* 0x0000000500007c02 */ /* 0x000fce0008000f00 */
.L_x_191:
[----:B-1----:R1:W2:Y:S02]  /*b640*/  SYNCS.PHASECHK.TRANS64.TRYWAIT P0, [R0+URZ], R3 ;  /* 0x00000003000075a7 */ /* 0x0022a400080011ff */
[----:B--2---:R-:W-:Y:S05]  /*b650*/  @!P0 NANOSLEEP.SYNCS 0x989680 ;  /* 0x009896800000895d */ /* 0x004fea0003900000 */
[----:B------:R-:W2:Y:S02]  /*b660*/  @!P0 SYNCS.PHASECHK.TRANS64 P0, [R0+URZ], R3 ;  /* 0x00000003000085a7 */ /* 0x000ea400080010ff */
[----:B--2---:R-:W-:Y:S05]  /*b670*/  @!P0 BRA `(.L_x_191) ;  /* 0xfffffffc00f08947 */ /* 0x004fea000383ffff */
[----:B------:R-:W-:Y:S05]  /*b680*/  BRA `(.L_x_192) ;  /* 0xffffff7800887947 */ /* 0x000fea000383ffff */
.L_x_52:
[----:B------:R-:W-:-:S07]  /*b690*/  MOV R0, UR5 ;  /* 0x0000000500007c02 */ /* 0x000fce0008000f00 */
.L_x_193:
[----:B-1----:R1:W2:Y:S02]  /*b6a0*/  SYNCS.PHASECHK.TRANS64.TRYWAIT P0, [R0+URZ], R3 ;  /* 0x00000003000075a7 */ /* 0x0022a400080011ff */
[----:B--2---:R-:W-:Y:S05]  /*b6b0*/  @!P0 NANOSLEEP.SYNCS 0x989680 ;  /* 0x009896800000895d */ /* 0x004fea0003900000 */
[----:B------:R-:W2:Y:S02]  /*b6c0*/  @!P0 SYNCS.PHASECHK.TRANS64 P0, [R0+URZ], R3 ;  /* 0x00000003000085a7 */ /* 0x000ea400080010ff */
[----:B--2---:R-:W-:Y:S05]  /*b6d0*/  @!P0 BRA `(.L_x_193) ;  /* 0xfffffffc00f08947 */ /* 0x004fea000383ffff */
[----:B------:R-:W-:Y:S05]  /*b6e0*/  BRA `(.L_x_194) ;  /* 0xffffff7800947947 */ /* 0x000fea000383ffff */
.L_x_53:
[----:B------:R-:W-:-:S07]  /*b6f0*/  MOV R0, UR5 ;  /* 0x0000000500007c02 */ /* 0x000fce0008000f00 */
.L_x_195:
[----:B-1----:R1:W2:Y:S02]  /*b700*/  SYNCS.PHASECHK.TRANS64.TRYWAIT P0, [R0+URZ], R3 ;  /* 0x00000003000075a7 */ /* 0x0022a400080011ff */
[----:B--2---:R-:W-:Y:S05]  /*b710*/  @!P0 NANOSLEEP.SYNCS 0x989680 ;  /* 0x009896800000895d */ /* 0x004fea0003900000 */
[----:B------:R-:W2:Y:S02]  /*b720*/  @!P0 SYNCS.PHASECHK.TRANS64 P0, [R0+URZ], R3 ;  /* 0x00000003000085a7 */ /* 0x000ea400080010ff */
[----:B--2---:R-:W-:Y:S05]  /*b730*/  @!P0 BRA `(.L_x_195) ;  /* 0xfffffffc00f08947 */ /* 0x004fea000383ffff */
[----:B------:R-:W-:Y:S05]  /*b740*/  BRA `(.L_x_196) ;  /* 0xffffff7800a07947 */ /* 0x000fea000383ffff */
.L_x_54:
[----:B------:R-:W-:-:S07]  /*b750*/  MOV R0, UR5 ;  /* 0x0000000500007c02 */ /* 0x000fce0008000f00 */
.L_x_197:
[----:B-1----:R1:W2:Y:S02]  /*b760*/  SYNCS.PHASECHK.TRANS64.TRYWAIT P0, [R0+URZ], R3 ;  /* 0x00000003000075a7 */ /* 0x0022a400080011ff */
[----:B--2---:R-:W-:Y:S05]  /*b770*/  @!P0 NANOSLEEP.SYNCS 0x989680 ;  /* 0x009896800000895d */ /* 0x004fea0003900000 */
[----:B------:R-:W2:Y:S02]  /*b780*/  @!P0 SYNCS.PHASECHK.TRANS64 P0, [R0+URZ], R3 ;  /* 0x00000003000085a7 */ /* 0x000ea400080010ff */
[----:B--2---:R-:W-:Y:S05]  /*b790*/  @!P0 BRA `(.L_x_197) ;  /* 0xfffffffc00f08947 */ /* 0x004fea000383ffff */
[----:B------:R-:W-:Y:S05]  /*b7a0*/  BRA `(.L_x_198) ;  /* 0xffffff7800ac7947 */ /* 0x000fea000383ffff */
.L_x_55:
[----:B------:R-:W-:-:S07]  /*b7b0*/  MOV R0, UR5 ;  /* 0x0000000500007c02 */ /* 0x000fce0008000f00 */
.L_x_199:
[----:B-1----:R1:W2:Y:S02]  /*b7c0*/  SYNCS.PHASECHK.TRANS64.TRYWAIT P0, [R0+URZ], R3 ;  /* 0x00000003000075a7 */ /* 0x0022a400080011ff */
[----:B--2---:R-:W-:Y:S05]  /*b7d0*/  @!P0 NANOSLEEP.SYNCS 0x989680 ;  /* 0x009896800000895d */ /* 0x004fea0003900000 */
[----:B------:R-:W2:Y:S02]  /*b7e0*/  @!P0 SYNCS.PHASECHK.TRANS64 P0, [R0+URZ], R3 ;  /* 0x00000003000085a7 */ /* 0x000ea400080010ff */
[----:B--2---:R-:W-:Y:S05]  /*b7f0*/  @!P0 BRA `(.L_x_199) ;  /* 0xfffffffc00f08947 */ /* 0x004fea000383ffff */
[----:B------:R-:W-:Y:S05]  /*b800*/  BRA `(.L_x_200) ;  /* 0xffffff7800b87947 */ /* 0x000fea000383ffff */
.L_x_56:
[----:B------:R-:W-:-:S07]  /*b810*/  MOV R0, UR5 ;  /* 0x0000000500007c02 */ /* 0x000fce0008000f00 */
.L_x_201:
[----:B-1----:R1:W2:Y:S02]  /*b820*/  SYNCS.PHASECHK.TRANS64.TRYWAIT P0, [R0+URZ], R3 ;  /* 0x00000003000075a7 */ /* 0x0022a400080011ff */
[----:B--2---:R-:W-:Y:S05]  /*b830*/  @!P0 NANOSLEEP.SYNCS 0x989680 ;  /* 0x009896800000895d */ /* 0x004fea0003900000 */
[----:B------:R-:W2:Y:S02]  /*b840*/  @!P0 SYNCS.PHASECHK.TRANS64 P0, [R0+URZ], R3 ;  /* 0x00000003000085a7 */ /* 0x000ea400080010ff */
[----:B--2---:R-:W-:Y:S05]  /*b850*/  @!P0 BRA `(.L_x_201) ;  /* 0xfffffffc00f08947 */ /* 0x004fea000383ffff */
[----:B------:R-:W-:Y:S05]  /*b860*/  BRA `(.L_x_202) ;  /* 0xffffff7800c47947 */ /* 0x000fea000383ffff */
.L_x_57:
[----:B------:R-:W-:-:S07]  /*b870*/  MOV R0, UR5 ;  /* 0x0000000500007c02 */ /* 0x000fce0008000f00 */
.L_x_203:
[----:B-1----:R1:W2:Y:S02]  /*b880*/  SYNCS.PHASECHK.TRANS64.TRYWAIT P0, [R0+URZ], R3 ;  /* 0x00000003000075a7 */ /* 0x0022a400080011ff */
[----:B--2---:R-:W-:Y:S05]  /*b890*/  @!P0 NANOSLEEP.SYNCS 0x989680 ;  /* 0x009896800000895d */ /* 0x004fea0003900000 */
[----:B------:R-:W2:Y:S02]  /*b8a0*/  @!P0 SYNCS.PHASECHK.TRANS64 P0, [R0+URZ], R3 ;  /* 0x00000003000085a7 */ /* 0x000ea400080010ff */
[----:B--2---:R-:W-:Y:S05]  /*b8b0*/  @!P0 BRA `(.L_x_203) ;  /* 0xfffffffc00f08947 */ /* 0x004fea000383ffff */
[----:B------:R-:W-:Y:S05]  /*b8c0*/  BRA `(.L_x_204) ;  /* 0xffffff7800d07947 */ /* 0x000fea000383ffff */
.L_x_58:
[----:B------:R-:W-:-:S07]  /*b8d0*/  MOV R0, UR5 ;  /* 0x0000000500007c02 */ /* 0x000fce0008000f00 */
.L_x_205:
[----:B-1----:R1:W2:Y:S02]  /*b8e0*/  SYNCS.PHASECHK.TRANS64.TRYWAIT P0, [R0+URZ], R3 ;  /* 0x00000003000075a7 */ /* 0x0022a400080011ff */
[----:B--2---:R-:W-:Y:S05]  /*b8f0*/  @!P0 NANOSLEEP.SYNCS 0x989680 ;  /* 0x009896800000895d */ /* 0x004fea0003900000 */
[----:B------:R-:W2:Y:S02]  /*b900*/  @!P0 SYNCS.PHASECHK.TRANS64 P0, [R0+URZ], R3 ;  /* 0x00000003000085a7 */ /* 0x000ea400080010ff */
[----:B--2---:R-:W-:Y:S05]  /*b910*/  @!P0 BRA `(.L_x_205) ;  /* 0xfffffffc00f08947 */ /* 0x004fea000383ffff */
[----:B------:R-:W-:Y:S05]  /*b920*/  BRA `(.L_x_206) ;  /* 0xffffff7800dc7947 */ /* 0x000fea000383ffff */
.L_x_59:
[----:B------:R-:W-:-:S07]  /*b930*/  MOV R0, UR5 ;  /* 0x0000000500007c02 */ /* 0x000fce0008000f00 */
.L_x_207:
[----:B-1----:R1:W2:Y:S02]  /*b940*/  SYNCS.PHASECHK.TRANS64.TRYWAIT P0, [R0+URZ], R3 ;  /* 0x00000003000075a7 */ /* 0x0022a400080011ff */
[----:B--2---:R-:W-:Y:S05]  /*b950*/  @!P0 NANOSLEEP.SYNCS 0x989680 ;  /* 0x009896800000895d */ /* 0x004fea0003900000 */
[----:B------:R-:W2:Y:S02]  /*b960*/  @!P0 SYNCS.PHASECHK.TRANS64 P0, [R0+URZ], R3 ;  /* 0x00000003000085a7 */ /* 0x000ea400080010ff */
[----:B--2---:R-:W-:Y:S05]  /*b970*/  @!P0 BRA `(.L_x_207) ;  /* 0xfffffffc00f08947 */ /* 0x004fea000383ffff */
[----:B------:R-:W-:Y:S05]  /*b980*/  BRA `(.L_x_208) ;  /* 0xffffff7800e87947 */ /* 0x000fea000383ffff */
.L_x_60:
[----:B------:R-:W-:-:S07]  /*b990*/  MOV R0, UR5 ;  /* 0x0000000500007c02 */ /* 0x000fce0008000f00 */
.L_x_209:
[----:B-1----:R1:W2:Y:S02]  /*b9a0*/  SYNCS.PHASECHK.TRANS64.TRYWAIT P0, [R0+URZ], R3 ;  /* 0x00000003000075a7 */ /* 0x0022a400080011ff */
[----:B--2---:R-:W-:Y:S05]  /*b9b0*/  @!P0 NANOSLEEP.SYNCS 0x989680 ;  /* 0x009896800000895d */ /* 0x004fea0003900000 */
[----:B------:R-:W2:Y:S02]  /*b9c0*/  @!P0 SYNCS.PHASECHK.TRANS64 P0, [R0+URZ], R3 ;  /* 0x00000003000085a7 */ /* 0x000ea400080010ff */
[----:B--2---:R-:W-:Y:S05]  /*b9d0*/  @!P0 BRA `(.L_x_209) ;  /* 0xfffffffc00f08947 */ /* 0x004fea000383ffff */
[----:B------:R-:W-:Y:S05]  /*b9e0*/  BRA `(.L_x_210) ;  /* 0xffffff7800f47947 */ /* 0x000fea000383ffff */
.L_x_61:
[----:B------:R-:W-:-:S07]  /*b9f0*/  MOV R0, UR5 ;  /* 0x0000000500007c02 */ /* 0x000fce0008000f00 */
.L_x_211:
[----:B-1----:R1:W2:Y:S02]  /*ba00*/  SYNCS.PHASECHK.TRANS64.TRYWAIT P0, [R0+URZ], R3 ;  /* 0x00000003000075a7 */ /* 0x0022a400080011ff */
[----:B--2---:R-:W-:Y:S05]  /*ba10*/  @!P0 NANOSLEEP.SYNCS 0x989680 ;  /* 0x009896800000895d */ /* 0x004fea0003900000 */
[----:B------:R-:W2:Y:S02]  /*ba20*/  @!P0 SYNCS.PHASECHK.TRANS64 P0, [R0+URZ], R3 ;  /* 0x00000003000085a7 */ /* 0x000ea400080010ff */
[----:B--2---:R-:W-:Y:S05]  /*ba30*/  @!P0 BRA `(.L_x_211) ;  /* 0xfffffffc00f08947 */ /* 0x004fea000383ffff */
[----:B------:R-:W-:Y:S05]  /*ba40*/  BRA `(.L_x_212) ;  /* 0xffffff7c00007947 */ /* 0x000fea000383ffff */
.L_x_62:
[----:B------:R-:W-:-:S07]  /*ba50*/  MOV R0, UR5 ;  /* 0x0000000500007c02 */ /* 0x000fce0008000f00 */
.L_x_213:
[----:B-1----:R1:W2:Y:S02]  /*ba60*/  SYNCS.PHASECHK.TRANS64.TRYWAIT P0, [R0+URZ], R3 ;  /* 0x00000003000075a7 */ /* 0x0022a400080011ff */
[----:B--2---:R-:W-:Y:S05]  /*ba70*/  @!P0 NANOSLEEP.SYNCS 0x989680 ;  /* 0x009896800000895d */ /* 0x004fea0003900000 */
[----:B------:R-:W2:Y:S02]  /*ba80*/  @!P0 SYNCS.PHASECHK.TRANS64 P0, [R0+URZ], R3 ;  /* 0x00000003000085a7 */ /* 0x000ea400080010ff */
[----:B--2---:R-:W-:Y:S05]  /*ba90*/  @!P0 BRA `(.L_x_213) ;  /* 0xfffffffc00f08947 */ /* 0x004fea000383ffff */
[----:B------:R-:W-:Y:S05]  /*baa0*/  BRA `(.L_x_214) ;  /* 0xffffff7c000c7947 */ /* 0x000fea000383ffff */
.L_x_63:
[----:B------:R-:W-:-:S07]  /*bab0*/  MOV R0, UR5 ;  /* 0x0000000500007c02 */ /* 0x000fce0008000f00 */
.L_x_215:
[----:B-1----:R1:W2:Y:S02]  /*bac0*/  SYNCS.PHASECHK.TRANS64.TRYWAIT P0, [R0+URZ], R3 ;  /* 0x00000003000075a7 */ /* 0x0022a400080011ff */
[----:B--2---:R-:W-:Y:S05]  /*bad0*/  @!P0 NANOSLEEP.SYNCS 0x989680 ;  /* 0x009896800000895d */ /* 0x004fea0003900000 */
[----:B------:R-:W2:Y:S02]  /*bae0*/  @!P0 SYNCS.PHASECHK.TRANS64 P0, [R0+URZ], R3 ;  /* 0x00000003000085a7 */ /* 0x000ea400080010ff */
[----:B--2---:R-:W-:Y:S05]  /*baf0*/  @!P0 BRA `(.L_x_215) ;  /* 0xfffffffc00f08947 */ /* 0x004fea000383ffff */
[----:B------:R-:W-:Y:S05]  /*bb00*/  BRA `(.L_x_216) ;  /* 0xffffff7c00187947 */ /* 0x000fea000383ffff */
.L_x_64:
[----:B------:R-:W-:-:S07]  /*bb10*/  MOV R0, UR5 ;  /* 0x0000000500007c02 */ /* 0x000fce0008000f00 */
.L_x_217:
[----:B-1----:R1:W2:Y:S02]  /*bb20*/  SYNCS.PHASECHK.TRANS64.TRYWAIT P0, [R0+URZ], R3 ;  /* 0x00000003000075a7 */ /* 0x0022a400080011ff */
[----:B--2---:R-:W-:Y:S05]  /*bb30*/  @!P0 NANOSLEEP.SYNCS 0x989680 ;  /* 0x009896800000895d */ /* 0x004fea0003900000 */
[----:B------:R-:W2:Y:S02]  /*bb40*/  @!P0 SYNCS.PHASECHK.TRANS64 P0, [R0+URZ], R3 ;  /* 0x00000003000085a7 */ /* 0x000ea400080010ff */
[----:B--2---:R-:W-:Y:S05]  /*bb50*/  @!P0 BRA `(.L_x_217) ;  /* 0xfffffffc00f08947 */ /* 0x004fea000383ffff */
[----:B------:R-:W-:Y:S05]  /*bb60*/  BRA `(.L_x_218) ;  /* 0xffffff7c00247947 */ /* 0x000fea000383ffff */
.L_x_65:
[----:B------:R-:W-:-:S07]  /*bb70*/  MOV R0, UR5 ;  /* 0x0000000500007c02 */ /* 0x000fce0008000f00 */
.L_x_219:
[----:B-1----:R1:W2:Y:S02]  /*bb80*/  SYNCS.PHASECHK.TRANS64.TRYWAIT P0, [R0+URZ], R3 ;  /* 0x00000003000075a7 */ /* 0x0022a400080011ff */
[----:B--2---:R-:W-:Y:S05]  /*bb90*/  @!P0 NANOSLEEP.SYNCS 0x989680 ;  /* 0x009896800000895d */ /* 0x004fea0003900000 */
[----:B------:R-:W2:Y:S02]  /*bba0*/  @!P0 SYNCS.PHASECHK.TRANS64 P0, [R0+URZ], R3 ;  /* 0x00000003000085a7 */ /* 0x000ea400080010ff */
[----:B--2---:R-:W-:Y:S05]  /*bbb0*/  @!P0 BRA `(.L_x_219) ;  /* 0xfffffffc00f08947 */ /* 0x004fea000383ffff */
[----:B------:R-:W-:Y:S05]  /*bbc0*/  BRA `(.L_x_220) ;  /* 0xffffff7c00307947 */ /* 0x000fea000383ffff */
.L_x_66:
[----:B------:R-:W-:-:S07]  /*bbd0*/  MOV R0, UR5 ;  /* 0x0000000500007c02 */ /* 0x000fce0008000f00 */
.L_x_221:
[----:B-1----:R1:W2:Y:S02]  /*bbe0*/  SYNCS.PHASECHK.TRANS64.TRYWAIT P0, [R0+URZ], R3 ;  /* 0x00000003000075a7 */ /* 0x0022a400080011ff */
[----:B--2---:R-:W-:Y:S05]  /*bbf0*/  @!P0 NANOSLEEP.SYNCS 0x989680 ;  /* 0x009896800000895d */ /* 0x004fea0003900000 */
[----:B------:R-:W2:Y:S02]  /*bc00*/  @!P0 SYNCS.PHASECHK.TRANS64 P0, [R0+URZ], R3 ;  /* 0x00000003000085a7 */ /* 0x000ea400080010ff */
[----:B--2---:R-:W-:Y:S05]  /*bc10*/  @!P0 BRA `(.L_x_221) ;  /* 0xfffffffc00f08947 */ /* 0x004fea000383ffff */
[----:B------:R-:W-:Y:S05]  /*bc20*/  BRA `(.L_x_222) ;  /* 0xffffff7c003c7947 */ /* 0x000fea000383ffff */
.L_x_67:
[----:B------:R-:W-:-:S07]  /*bc30*/  MOV R0, UR5 ;  /* 0x0000000500007c02 */ /* 0x000fce0008000f00 */
.L_x_223:
[----:B-1----:R1:W2:Y:S02]  /*bc40*/  SYNCS.PHASECHK.TRANS64.TRYWAIT P0, [R0+URZ], R3 ;  /* 0x00000003000075a7 */ /* 0x0022a400080011ff */
[----:B--2---:R-:W-:Y:S05]  /*bc50*/  @!P0 NANOSLEEP.SYNCS 0x989680 ;  /* 0x009896800000895d */ /* 0x004fea0003900000 */
[----:B------:R-:W2:Y:S02]  /*bc60*/  @!P0 SYNCS.PHASECHK.TRANS64 P0, [R0+URZ], R3 ;  /* 0x00000003000085a7 */ /* 0x000ea400080010ff */
[----:B--2---:R-:W-:Y:S05]  /*bc70*/  @!P0 BRA `(.L_x_223) ;  /* 0xfffffffc00f08947 */ /* 0x004fea000383ffff */
[----:B------:R-:W-:Y:S05]  /*bc80*/  BRA `(.L_x_224) ;  /* 0xffffff7c00487947 */ /* 0x000fea000383ffff */
.L_x_68:
[----:B------:R-:W-:-:S07]  /*bc90*/  MOV R0, UR5 ;  /* 0x0000000500007c02 */ /* 0x000fce0008000f00 */
.L_x_225:
[----:B-1----:R1:W2:Y:S02]  /*bca0*/  SYNCS.PHASECHK.TRANS64.TRYWAIT P0, [R0+URZ], R3 ;  /* 0x00000003000075a7 */ /* 0x0022a400080011ff */
[----:B--2---:R-:W-:Y:S05]  /*bcb0*/  @!P0 NANOSLEEP.SYNCS 0x989680 ;  /* 0x009896800000895d */ /* 0x004fea0003900000 */
[----:B------:R-:W2:Y:S02]  /*bcc0*/  @!P0 SYNCS.PHASECHK.TRANS64 P0, [R0+URZ], R3 ;  /* 0x00000003000085a7 */ /* 0x000ea400080010ff */
[----:B--2---:R-:W-:Y:S05]  /*bcd0*/  @!P0 BRA `(.L_x_225) ;  /* 0xfffffffc00f08947 */ /* 0x004fea000383ffff */
[----:B------:R-:W-:Y:S05]  /*bce0*/  BRA `(.L_x_226) ;  /* 0xffffff7c00547947 */ /* 0x000fea000383ffff */
.L_x_69:
[----:B------:R-:W-:-:S07]  /*bcf0*/  MOV R0, UR5 ;  /* 0x0000000500007c02 */ /* 0x000fce0008000f00 */
.L_x_227:
[----:B-1----:R1:W2:Y:S02]  /*bd00*/  SYNCS.PHASECHK.TRANS64.TRYWAIT P0, [R0+URZ], R3 ;  /* 0x00000003000075a7 */ /* 0x0022a400080011ff */
[----:B--2---:R-:W-:Y:S05]  /*bd10*/  @!P0 NANOSLEEP.SYNCS 0x989680 ;  /* 0x009896800000895d */ /* 0x004fea0003900000 */
[----:B------:R-:W2:Y:S02]  /*bd20*/  @!P0 SYNCS.PHASECHK.TRANS64 P0, [R0+URZ], R3 ;  /* 0x00000003000085a7 */ /* 0x000ea400080010ff */
[----:B--2---:R-:W-:Y:S05]  /*bd30*/  @!P0 BRA `(.L_x_227) ;  /* 0xfffffffc00f08947 */ /* 0x004fea000383ffff */
[----:B------:R-:W-:Y:S05]  /*bd40*/  BRA `(.L_x_228) ;  /* 0xffffff7c00607947 */ /* 0x000fea000383ffff */
.L_x_70:
[----:B------:R-:W-:-:S07]  /*bd50*/  MOV R0, UR5 ;  /* 0x0000000500007c02 */ /* 0x000fce0008000f00 */
.L_x_229:
[----:B-1----:R1:W2:Y:S02]  /*bd60*/  SYNCS.PHASECHK.TRANS64.TRYWAIT P0, [R0+URZ], R3 ;  /* 0x00000003000075a7 */ /* 0x0022a400080011ff */
[----:B--2---:R-:W-:Y:S05]  /*bd70*/  @!P0 NANOSLEEP.SYNCS 0x989680 ;  /* 0x009896800000895d */ /* 0x004fea0003900000 */
[----:B------:R-:W2:Y:S02]  /*bd80*/  @!P0 SYNCS.PHASECHK.TRANS64 P0, [R0+URZ], R3 ;  /* 0x00000003000085a7 */ /* 0x000ea400080010ff */
[----:B--2---:R-:W-:Y:S05]  /*bd90*/  @!P0 BRA `(.L_x_229) ;  /* 0xfffffffc00f08947 */ /* 0x004fea000383ffff */
[----:B------:R-:W-:Y:S05]  /*bda0*/  BRA `(.L_x_230) ;  /* 0xffffff7c006c7947 */ /* 0x000fea000383ffff */
.L_x_71:
[----:B------:R-:W-:-:S07]  /*bdb0*/  MOV R0, UR5 ;  /* 0x0000000500007c02 */ /* 0x000fce0008000f00 */
.L_x_231:
[----:B-1----:R1:W2:Y:S02]  /*bdc0*/  SYNCS.PHASECHK.TRANS64.TRYWAIT P0, [R0+URZ], R3 ;  /* 0x00000003000075a7 */ /* 0x0022a400080011ff */
[----:B--2---:R-:W-:Y:S05]  /*bdd0*/  @!P0 NANOSLEEP.SYNCS 0x989680 ;  /* 0x009896800000895d */ /* 0x004fea0003900000 */
[----:B------:R-:W2:Y:S02]  /*bde0*/  @!P0 SYNCS.PHASECHK.TRANS64 P0, [R0+URZ], R3 ;  /* 0x00000003000085a7 */ /* 0x000ea400080010ff */
[----:B--2---:R-:W-:Y:S05]  /*bdf0*/  @!P0 BRA `(.L_x_231) ;  /* 0xfffffffc00f08947 */ /* 0x004fea000383ffff */
[----:B------:R-:W-:Y:S05]  /*be00*/  BRA `(.L_x_232) ;  /* 0xffffff7c00787947 */ /* 0x000fea000383ffff */
.L_x_72:
[----:B------:R-:W-:-:S07]  /*be10*/  MOV R0, UR5 ;  /* 0x0000000500007c02 */ /* 0x000fce0008000f00 */
.L_x_233:
[----:B-1----:R1:W2:Y:S02]  /*be20*/  SYNCS.PHASECHK.TRANS64.TRYWAIT P0, [R0+URZ], R3 ;  /* 0x00000003000075a7 */ /* 0x0022a400080011ff */
[----:B--2---:R-:W-:Y:S05]  /*be30*/  @!P0 NANOSLEEP.SYNCS 0x989680 ;  /* 0x009896800000895d */ /* 0x004fea0003900000 */
[----:B------:R-:W2:Y:S02]  /*be40*/  @!P0 SYNCS.PHASECHK.TRANS64 P0, [R0+URZ], R3 ;  /* 0x00000003000085a7 */ /* 0x000ea400080010ff */
[----:B--2---:R-:W-:Y:S05]  /*be50*/  @!P0 BRA `(.L_x_233) ;  /* 0xfffffffc00f08947 */ /* 0x004fea000383ffff */
[----:B------:R-:W-:Y:S05]  /*be60*/  BRA `(.L_x_234) ;  /* 0xffffff7c00847947 */ /* 0x000fea000383ffff */
.L_x_73:
[----:B------:R-:W-:-:S07]  /*be70*/  MOV R0, UR5 ;  /* 0x0000000500007c02 */ /* 0x000fce0008000f00 */
.L_x_235:
[----:B-1----:R1:W2:Y:S02]  /*be80*/  SYNCS.PHASECHK.TRANS64.TRYWAIT P0, [R0+URZ], R3 ;  /* 0x00000003000075a7 */ /* 0x0022a400080011ff */
[----:B--2---:R-:W-:Y:S05]  /*be90*/  @!P0 NANOSLEEP.SYNCS 0x989680 ;  /* 0x009896800000895d */ /* 0x004fea0003900000 */
[----:B------:R-:W2:Y:S02]  /*bea0*/  @!P0 SYNCS.PHASECHK.TRANS64 P0, [R0+URZ], R3 ;  /* 0x00000003000085a7 */ /* 0x000ea400080010ff */
[----:B--2---:R-:W-:Y:S05]  /*beb0*/  @!P0 BRA `(.L_x_235) ;  /* 0xfffffffc00f08947 */ /* 0x004fea000383ffff */
[----:B------:R-:W-:Y:S05]  /*bec0*/  BRA `(.L_x_236) ;  /* 0xffffff7c00907947 */ /* 0x000fea000383ffff */
.L_x_74:
[----:B------:R-:W-:-:S07]  /*bed0*/  MOV R0, UR5 ;  /* 0x0000000500007c02 */ /* 0x000fce0008000f00 */
.L_x_237:
[----:B-1----:R1:W2:Y:S02]  /*bee0*/  SYNCS.PHASECHK.TRANS64.TRYWAIT P0, [R0+URZ], R3 ;  /* 0x00000003000075a7 */ /* 0x0022a400080011ff */
[----:B--2---:R-:W-:Y:S05]  /*bef0*/  @!P0 NANOSLEEP.SYNCS 0x989680 ;  /* 0x009896800000895d */ /* 0x004fea0003900000 */
[----:B------:R-:W2:Y:S02]  /*bf00*/  @!P0 SYNCS.PHASECHK.TRANS64 P0, [R0+URZ], R3 ;  /* 0x00000003000085a7 */ /* 0x000ea400080010ff */
[----:B--2---:R-:W-:Y:S05]  /*bf10*/  @!P0 BRA `(.L_x_237) ;  /* 0xfffffffc00f08947 */ /* 0x004fea000383ffff */
[----:B------:R-:W-:Y:S05]  /*bf20*/  BRA `(.L_x_238) ;  /* 0xffffff7c009c7947 */ /* 0x000fea000383ffff */
.L_x_75:
[----:B------:R-:W-:-:S07]  /*bf30*/  MOV R0, UR5 ;  /* 0x0000000500007c02 */ /* 0x000fce0008000f00 */
.L_x_239:
[----:B-1----:R1:W2:Y:S02]  /*bf40*/  SYNCS.PHASECHK.TRANS64.TRYWAIT P0, [R0+URZ], R3 ;  /* 0x00000003000075a7 */ /* 0x0022a400080011ff */
[----:B--2---:R-:W-:Y:S05]  /*bf50*/  @!P0 NANOSLEEP.SYNCS 0x989680 ;  /* 0x009896800000895d */ /* 0x004fea0003900000 */
[----:B------:R-:W2:Y:S02]  /*bf60*/  @!P0 SYNCS.PHASECHK.TRANS64 P0, [R0+URZ], R3 ;  /* 0x00000003000085a7 */ /* 0x000ea400080010ff */
[----:B--2---:R-:W-:Y:S05]  /*bf70*/  @!P0 BRA `(.L_x_239) ;  /* 0xfffffffc00f08947 */ /* 0x004fea000383ffff */
[----:B------:R-:W-:Y:S05]  /*bf80*/  BRA `(.L_x_240) ;  /* 0xffffff7c00a87947 */ /* 0x000fea000383ffff */
.L_x_78:
[----:B--2---:R2:W3:Y:S02]  /*bf90*/  SYNCS.PHASECHK.TRANS64.TRYWAIT P0, [R2+URZ+0x2c0], R5 ;  /* 0x0002c005020075a7 */ /* 0x0044e400080011ff */
[----:B---3--:R-:W-:Y:S05]  /*bfa0*/  @!P0 NANOSLEEP.SYNCS 0x989680 ;  /* 0x009896800000895d */ /* 0x008fea0003900000 */
[----:B------:R-:W3:Y:S02]  /*bfb0*/  @!P0 SYNCS.PHASECHK.TRANS64 P0, [R2+URZ+0x2c0], R5 ;  /* 0x0002c005020085a7 */ /* 0x000ee400080010ff */
[----:B---3--:R-:W-:Y:S05]  /*bfc0*/  @!P0 BRA `(.L_x_78) ;  /* 0xfffffffc00f08947 */ /* 0x008fea000383ffff */
[----:B------:R-:W-:Y:S05]  /*bfd0*/  BRA `(.L_x_241) ;  /* 0xffffff8000047947 */ /* 0x000fea000383ffff */
.L_x_79:
[----:B------:R-:W-:-:S07]  /*bfe0*/  MOV R2, UR4 ;  /* 0x0000000400027c02 */ /* 0x000fce0008000f00 */
.L_x_242:
[----:B--2---:R2:W3:Y:S02]  /*bff0*/  SYNCS.PHASECHK.TRANS64.TRYWAIT P0, [R2+URZ+0x270], R5 ;  /* 0x00027005020075a7 */ /* 0x0044e400080011ff */
[----:B---3--:R-:W-:Y:S05]  /*c000*/  @!P0 NANOSLEEP.SYNCS 0x989680 ;  /* 0x009896800000895d */ /* 0x008fea0003900000 */
[----:B------:R-:W3:Y:S02]  /*c010*/  @!P0 SYNCS.PHASECHK.TRANS64 P0, [R2+URZ+0x270], R5 ;  /* 0x00027005020085a7 */ /* 0x000ee400080010ff */
[----:B---3--:R-:W-:Y:S05]  /*c020*/  @!P0 BRA `(.L_x_242) ;  /* 0xfffffffc00f08947 */ /* 0x008fea000383ffff */
[----:B------:R-:W-:Y:S05]  /*c030*/  BRA `(.L_x_243) ;  /* 0xffffff8000147947 */ /* 0x000fea000383ffff */
.L_x_80:
[----:B--2---:R2:W3:Y:S02]  /*c040*/  SYNCS.PHASECHK.TRANS64.TRYWAIT P1, [R2+URZ+0x260], R5 ;  /* 0x00026005020075a7 */ /* 0x0044e400080211ff */
[----:B---3--:R-:W-:Y:S05]  /*c050*/  @!P1 NANOSLEEP.SYNCS 0x989680 ;  /* 0x009896800000995d */ /* 0x008fea0003900000 */
[----:B------:R-:W3:Y:S02]  /*c060*/  @!P1 SYNCS.PHASECHK.TRANS64 P1, [R2+URZ+0x260], R5 ;  /* 0x00026005020095a7 */ /* 0x000ee400080210ff */
[----:B---3--:R-:W-:Y:S05]  /*c070*/  @!P1 BRA `(.L_x_80) ;  /* 0xfffffffc00f09947 */ /* 0x008fea000383ffff */
[----:B------:R-:W-:Y:S05]  /*c080*/  BRA `(.L_x_244) ;  /* 0xffffff8000447947 */ /* 0x000fea000383ffff */
.L_x_83:
[----:B------:R-:W-:-:S07]  /*c090*/  MOV R0, UR4 ;  /* 0x0000000400007c02 */ /* 0x000fce0008000f00 */
.L_x_245:
[----:B--2---:R2:W3:Y:S02]  /*c0a0*/  SYNCS.PHASECHK.TRANS64.TRYWAIT P0, [R0+URZ+0x270], R3 ;  /* 0x00027003000075a7 */ /* 0x0044e400080011ff */
[----:B---3--:R-:W-:Y:S05]  /*c0b0*/  @!P0 NANOSLEEP.SYNCS 0x989680 ;  /* 0x009896800000895d */ /* 0x008fea0003900000 */
[----:B------:R-:W3:Y:S02]  /*c0c0*/  @!P0 SYNCS.PHASECHK.TRANS64 P0, [R0+URZ+0x270], R3 ;  /* 0x00027003000085a7 */ /* 0x000ee400080010ff */
[----:B---3--:R-:W-:Y:S05]  /*c0d0*/  @!P0 BRA `(.L_x_245) ;  /* 0xfffffffc00f08947 */ /* 0x008fea000383ffff */
[----:B------:R-:W-:Y:S05]  /*c0e0*/  BRA `(.L_x_82) ;  /* 0xffffff8000987947 */ /* 0x000fea000383ffff */
.L_x_92:
[----:B--2---:R-:W-:-:S04]  /*c0f0*/  MOV R0, UR5 ;  /* 0x0000000500007c02 */ /* 0x004fc80008000f00 */
[----:B------:R2:W3:Y:S03]  /*c100*/  SYNCS.PHASECHK.TRANS64.TRYWAIT P0, [R0+URZ+0x8], R7 ;  /* 0x00000807000075a7 */ /* 0x0004e600080011ff */
[----:B---3--:R-:W-:Y:S05]  /*c110*/  @!P0 NANOSLEEP.SYNCS 0x989680 ;  /* 0x009896800000895d */ /* 0x008fea0003900000 */
[----:B------:R-:W3:Y:S02]  /*c120*/  @!P0 SYNCS.PHASECHK.TRANS64 P0, [R0+URZ+0x8], R7 ;  /* 0x00000807000085a7 */ /* 0x000ee400080010ff */
[----:B---3--:R-:W-:Y:S05]  /*c130*/  @!P0 BRA `(.L_x_92) ;  /* 0xfffffffc00ec8947 */ /* 0x008fea000383ffff */
[----:B------:R-:W-:Y:S05]  /*c140*/  BRA `(.L_x_91) ;  /* 0xffffff84004c7947 */ /* 0x000fea000383ffff */
.L_x_94:
[----:B------:R-:W-:Y:S01]  /*c150*/  BSSY B0, `(.L_x_246) ;  /* 0x0000006000007945 */ /* 0x000fe20003800000 */
[----:B------:R-:W-:-:S07]  /*c160*/  MOV R15, 0xffffffff ;  /* 0xffffffff000f7802 */ /* 0x000fce0000000f00 */
[----:B-12--5:R-:W-:Y:S05]  /*c170*/  WARPSYNC.COLLECTIVE R15, `(.L_x_247) ;  /* 0x000000000f0c7348 */ /* 0x026fea0003c00000 */
[----:B------:R-:W-:Y:S02]  /*c180*/  ELECT P6, UR79, PT ;  /* 0x00000000004f782f */ /* 0x000fe400038c0000 */
[----:B------:R-:W-:Y:S01]  /*c190*/  MOV R14, UR79 ;  /* 0x0000004f000e7c02 */ /* 0x000fe20008000f00 */
[----:B-12--5:R-:W-:Y:S10]  /*c1a0*/  ENDCOLLECTIVE ;  /* 0x000000000000791b */ /* 0x026ff40003800000 */
.L_x_247:
[----:B------:R-:W-:Y:S05]  /*c1b0*/  BSYNC B0 ;  /* 0x0000000000007941 */ /* 0x000fea0003800000 */
.L_x_246:
[----:B------:R-:W-:Y:S05]  /*c1c0*/  BRA `(.L_x_248) ;  /* 0xffffff84007c7947 */ /* 0x000fea000383ffff */
.L_x_96:
[----:B--2---:R-:W-:-:S04]  /*c1d0*/  MOV R0, UR5 ;  /* 0x0000000500007c02 */ /* 0x004fc80008000f00 */
[----:B------:R2:W3:Y:S03]  /*c1e0*/  SYNCS.PHASECHK.TRANS64.TRYWAIT P0, [R0+URZ+0x8], R5 ;  /* 0x00000805000075a7 */ /* 0x0004e600080011ff */
[----:B---3--:R-:W-:Y:S05]  /*c1f0*/  @!P0 NANOSLEEP.SYNCS 0x989680 ;  /* 0x009896800000895d */ /* 0x008fea0003900000 */
[----:B------:R-:W3:Y:S02]  /*c200*/  @!P0 SYNCS.PHASECHK.TRANS64 P0, [R0+URZ+0x8], R5 ;  /* 0x00000805000085a7 */ /* 0x000ee400080010ff */
[----:B---3--:R-:W-:Y:S05]  /*c210*/  @!P0 BRA `(.L_x_96) ;  /* 0xfffffffc00ec8947 */ /* 0x008fea000383ffff */
[----:B------:R-:W-:Y:S05]  /*c220*/  BRA `(.L_x_95) ;  /* 0xffffff8400807947 */ /* 0x000fea000383ffff */
.L_x_97:
[----:B-1----:R1:W2:Y:S02]  /*c230*/  SYNCS.PHASECHK.TRANS64.TRYWAIT P0, [R0+URZ+0x260], R5 ;  /* 0x00026005000075a7 */ /* 0x0022a400080011ff */
[----:B--2---:R-:W-:Y:S05]  /*c240*/  @!P0 NANOSLEEP.SYNCS 0x989680 ;  /* 0x009896800000895d */ /* 0x004fea0003900000 */
[----:B------:R-:W2:Y:S02]  /*c250*/  @!P0 SYNCS.PHASECHK.TRANS64 P0, [R0+URZ+0x260], R5 ;  /* 0x00026005000085a7 */ /* 0x000ea400080010ff */
[----:B--2---:R-:W-:Y:S05]  /*c260*/  @!P0 BRA `(.L_x_97) ;  /* 0xfffffffc00f08947 */ /* 0x004fea000383ffff */
[----:B------:R-:W-:Y:S05]  /*c270*/  BRA `(.L_x_249) ;  /* 0xffffff8800547947 */ /* 0x000fea000383ffff */
.L_x_99:
[----:B------:R-:W-:-:S07]  /*c280*/  MOV R0, UR19 ;  /* 0x0000001300007c02 */ /* 0x000fce0008000f00 */
.L_x_250:
[----:B-1----:R1:W2:Y:S02]  /*c290*/  SYNCS.PHASECHK.TRANS64.TRYWAIT P0, [R0+URZ+0x2a0], R5 ;  /* 0x0002a005000075a7 */ /* 0x0022a400080011ff */
[----:B--2---:R-:W-:Y:S05]  /*c2a0*/  @!P0 NANOSLEEP.SYNCS 0x989680 ;  /* 0x009896800000895d */ /* 0x004fea0003900000 */
[----:B------:R-:W2:Y:S02]  /*c2b0*/  @!P0 SYNCS.PHASECHK.TRANS64 P0, [R0+URZ+0x2a0], R5 ;  /* 0x0002a005000085a7 */ /* 0x000ea400080010ff */
[----:B--2---:R-:W-:Y:S05]  /*c2c0*/  @!P0 BRA `(.L_x_250) ;  /* 0xfffffffc00f08947 */ /* 0x004fea000383ffff */
[----:B------:R-:W-:Y:S05]  /*c2d0*/  BRA `(.L_x_251) ;  /* 0xffffff88009c7947 */ /* 0x000fea000383ffff */
.L_x_102:
[----:B------:R-:W-:Y:S07]  /*c2e0*/  MOV R0, UR6 ;  /* 0x0000000600007c02 */ /* 0x000fee0008000f00 */
.L_x_252:
[----:B-1----:R1:W2:Y:S02]  /*c2f0*/  SYNCS.PHASECHK.TRANS64.TRYWAIT P0, [R0+URZ], R5 ;  /* 0x00000005000075a7 */ /* 0x0022a400080011ff */
[----:B--2---:R-:W-:Y:S05]  /*c300*/  @!P0 NANOSLEEP.SYNCS 0x989680 ;  /* 0x009896800000895d */ /* 0x004fea0003900000 */
[----:B------:R-:W2:Y:S02]  /*c310*/  @!P0 SYNCS.PHASECHK.TRANS64 P0, [R0+URZ], R5 ;  /* 0x00000005000085a7 */ /* 0x000ea400080010ff */
[----:B--2---:R-:W-:Y:S05]  /*c320*/  @!P0 BRA `(.L_x_252) ;  /* 0xfffffffc00f08947 */ /* 0x004fea000383ffff */
[----:B------:R-:W-:Y:S05]  /*c330*/  BRA `(.L_x_101) ;  /* 0xffffff8800b47947 */ /* 0x000fea000383ffff */
.L_x_106:
[----:B-1----:R-:W-:-:S07]  /*c340*/  MOV R0, UR4 ;  /* 0x0000000400007c02 */ /* 0x002fce0008000f00 */
.L_x_253:
[----:B-1----:R1:W2:Y:S02]  /*c350*/  SYNCS.PHASECHK.TRANS64.TRYWAIT P0, [R0+URZ], R3 ;  /* 0x00000003000075a7 */ /* 0x0022a400080011ff */
[----:B--2---:R-:W-:Y:S05]  /*c360*/  @!P0 NANOSLEEP.SYNCS 0x989680 ;  /* 0x009896800000895d */ /* 0x004fea0003900000 */
[----:B------:R-:W2:Y:S02]  /*c370*/  @!P0 SYNCS.PHASECHK.TRANS64 P0, [R0+URZ], R3 ;  /* 0x00000003000085a7 */ /* 0x000ea400080010ff */
[----:B--2---:R-:W-:Y:S05]  /*c380*/  @!P0 BRA `(.L_x_253) ;  /* 0xfffffffc00f08947 */ /* 0x004fea000383ffff */
[----:B------:R-:W-:Y:S05]  /*c390*/  BRA `(.L_x_254) ;  /* 0xffffff8c006c7947 */ /* 0x000fea000383ffff */
.L_x_107:
[----:B------:R-:W-:-:S07]  /*c3a0*/  MOV R0, UR5 ;  /* 0x0000000500007c02 */ /* 0x000fce0008000f00 */
.L_x_255:
[----:B-1----:R1:W2:Y:S02]  /*c3b0*/  SYNCS.PHASECHK.TRANS64.TRYWAIT P0, [R0+URZ], R3 ;  /* 0x00000003000075a7 */ /* 0x0022a400080011ff */
[----:B--2---:R-:W-:Y:S05]  /*c3c0*/  @!P0 NANOSLEEP.SYNCS 0x989680 ;  /* 0x009896800000895d */ /* 0x004fea0003900000 */
[----:B------:R-:W2:Y:S02]  /*c3d0*/  @!P0 SYNCS.PHASECHK.TRANS64 P0, [R0+URZ], R3 ;  /* 0x00000003000085a7 */ /* 0x000ea400080010ff */
[----:B--2---:R-:W-:Y:S05]  /*c3e0*/  @!P0 BRA `(.L_x_255) ;  /* 0xfffffffc00f08947 */ /* 0x004fea000383ffff */
[----:B------:R-:W-:Y:S05]  /*c3f0*/  BRA `(.L_x_256) ;  /* 0xffffff8c00787947 */ /* 0x000fea000383ffff */
.L_x_108:
[----:B------:R-:W-:-:S07]  /*c400*/  MOV R0, UR5 ;  /* 0x0000000500007c02 */ /* 0x000fce0008000f00 */
.L_x_257:
[----:B-1----:R1:W2:Y:S02]  /*c410*/  SYNCS.PHASECHK.TRANS64.TRYWAIT P0, [R0+URZ], R3 ;  /* 0x00000003000075a7 */ /* 0x0022a400080011ff */
[----:B--2---:R-:W-:Y:S05]  /*c420*/  @!P0 NANOSLEEP.SYNCS 0x989680 ;  /* 0x009896800000895d */ /* 0x004fea0003900000 */
[----:B------:R-:W2:Y:S02]  /*c430*/  @!P0 SYNCS.PHASECHK.TRANS64 P0, [R0+URZ], R3 ;  /* 0x00000003000085a7 */ /* 0x000ea400080010ff */
[----:B--2---:R-:W-:Y:S05]  /*c440*/  @!P0 BRA `(.L_x_257) ;  /* 0xfffffffc00f08947 */ /* 0x004fea000383ffff */
[----:B------:R-:W-:Y:S05]  /*c450*/  BRA `(.L_x_258) ;  /* 0xffffff8c00847947 */ /* 0x000fea000383ffff */
.L_x_111:
[----:B------:R-:W-:-:S07]  /*c460*/  MOV R0, UR13 ;  /* 0x0000000d00007c02 */ /* 0x000fce0008000f00 */
.L_x_259:
[----:B-1----:R1:W2:Y:S02]  /*c470*/  SYNCS.PHASECHK.TRANS64.TRYWAIT P1, [R0+URZ+0x2e0], R3 ;  /* 0x0002e003000075a7 */ /* 0x0022a400080211ff */
[----:B--2---:R-:W-:Y:S05]  /*c480*/  @!P1 NANOSLEEP.SYNCS 0x989680 ;  /* 0x009896800000995d */ /* 0x004fea0003900000 */
[----:B------:R-:W2:Y:S02]  /*c490*/  @!P1 SYNCS.PHASECHK.TRANS64 P1, [R0+URZ+0x2e0], R3 ;  /* 0x0002e003000095a7 */ /* 0x000ea400080210ff */
[----:B--2---:R-:W-:Y:S05]  /*c4a0*/  @!P1 BRA `(.L_x_259) ;  /* 0xfffffffc00f09947 */ /* 0x004fea000383ffff */
[----:B------:R-:W-:Y:S05]  /*c4b0*/  BRA `(.L_x_260) ;  /* 0xffffff8c00d07947 */ /* 0x000fea000383ffff */
.L_x_116:
[----:B--2---:R2:W3:Y:S02]  /*c4c0*/  SYNCS.PHASECHK.TRANS64.TRYWAIT P0, [R8+URZ+0x260], R5 ;  /* 0x00026005080075a7 */ /* 0x0044e400080011ff */
[----:B---3--:R-:W-:Y:S05]  /*c4d0*/  @!P0 NANOSLEEP.SYNCS 0x989680 ;  /* 0x009896800000895d */ /* 0x008fea0003900000 */
[----:B------:R-:W3:Y:S02]  /*c4e0*/  @!P0 SYNCS.PHASECHK.TRANS64 P0, [R8+URZ+0x260], R5 ;  /* 0x00026005080085a7 */ /* 0x000ee400080010ff */
[----:B---3--:R-:W-:Y:S05]  /*c4f0*/  @!P0 BRA `(.L_x_116) ;  /* 0xfffffffc00f08947 */ /* 0x008fea000383ffff */
[----:B------:R-:W-:Y:S05]  /*c500*/  BRA `(.L_x_261) ;  /* 0xffffff9400147947 */ /* 0x000fea000383ffff */
.L_x_119:
[----:B------:R-:W-:Y:S07]  /*c510*/  MOV R0, UR21 ;  /* 0x0000001500007c02 */ /* 0x000fee0008000f00 */
.L_x_262:
[----:B--2---:R2:W3:Y:S02]  /*c520*/  SYNCS.PHASECHK.TRANS64.TRYWAIT P1, [R0+URZ+0x258], R5 ;  /* 0x00025805000075a7 */ /* 0x0044e400080211ff */
[----:B---3--:R-:W-:Y:S05]  /*c530*/  @!P1 NANOSLEEP.SYNCS 0x989680 ;  /* 0x009896800000995d */ /* 0x008fea0003900000 */
[----:B------:R-:W3:Y:S02]  /*c540*/  @!P1 SYNCS.PHASECHK.TRANS64 P1, [R0+URZ+0x258], R5 ;  /* 0x00025805000095a7 */ /* 0x000ee400080210ff */
[----:B---3--:R-:W-:Y:S05]  /*c550*/  @!P1 BRA `(.L_x_262) ;  /* 0xfffffffc00f09947 */ /* 0x008fea000383ffff */
[----:B------:R-:W-:Y:S05]  /*c560*/  BRA `(.L_x_118) ;  /* 0xffffff9800907947 */ /* 0x000fea000383ffff */
.L_x_122:
[----:B--2---:R-:W-:Y:S07]  /*c570*/  MOV R5, UR21 ;  /* 0x0000001500057c02 */ /* 0x004fee0008000f00 */
.L_x_263:
[----:B--2---:R2:W3:Y:S02]  /*c580*/  SYNCS.PHASECHK.TRANS64.TRYWAIT P0, [R5+URZ+0x230], R4 ;  /* 0x00023004050075a7 */ /* 0x0044e400080011ff */
[----:B---3--:R-:W-:Y:S05]  /*c590*/  @!P0 NANOSLEEP.SYNCS 0x989680 ;  /* 0x009896800000895d */ /* 0x008fea0003900000 */
[----:B------:R-:W3:Y:S02]  /*c5a0*/  @!P0 SYNCS.PHASECHK.TRANS64 P0, [R5+URZ+0x230], R4 ;  /* 0x00023004050085a7 */ /* 0x000ee400080010ff */
[----:B---3--:R-:W-:Y:S05]  /*c5b0*/  @!P0 BRA `(.L_x_263) ;  /* 0xfffffffc00f08947 */ /* 0x008fea000383ffff */
[----:B------:R-:W-:Y:S05]  /*c5c0*/  BRA `(.L_x_264) ;  /* 0xffffff9800e87947 */ /* 0x000fea000383ffff */
.L_x_123:
[----:B------:R-:W-:Y:S07]  /*c5d0*/  MOV R5, UR21 ;  /* 0x0000001500057c02 */ /* 0x000fee0008000f00 */
.L_x_265:
[----:B--2---:R2:W3:Y:S02]  /*c5e0*/  SYNCS.PHASECHK.TRANS64.TRYWAIT P0, [R5+URZ+0x238], R4 ;  /* 0x00023804050075a7 */ /* 0x0044e400080011ff */
[----:B---3--:R-:W-:Y:S05]  /*c5f0*/  @!P0 NANOSLEEP.SYNCS 0x989680 ;  /* 0x009896800000895d */ /* 0x008fea0003900000 */
[----:B------:R-:W3:Y:S02]  /*c600*/  @!P0 SYNCS.PHASECHK.TRANS64 P0, [R5+URZ+0x238], R4 ;  /* 0x00023804050085a7 */ /* 0x000ee400080010ff */
[----:B---3--:R-:W-:Y:S05]  /*c610*/  @!P0 BRA `(.L_x_265) ;  /* 0xfffffffc00f08947 */ /* 0x008fea000383ffff */
[----:B------:R-:W-:Y:S05]  /*c620*/  BRA `(.L_x_266) ;  /* 0xffffff9c00407947 */ /* 0x000fea000383ffff */
.L_x_124:
[----:B--2---:R-:W-:Y:S07]  /*c630*/  MOV R5, UR21 ;  /* 0x0000001500057c02 */ /* 0x004fee0008000f00 */
.L_x_267:
[----:B--2---:R2:W3:Y:S02]  /*c640*/  SYNCS.PHASECHK.TRANS64.TRYWAIT P0, [R5+URZ+0x240], R4 ;  /* 0x00024004050075a7 */ /* 0x0044e400080011ff */
[----:B---3--:R-:W-:Y:S05]  /*c650*/  @!P0 NANOSLEEP.SYNCS 0x989680 ;  /* 0x009896800000895d */ /* 0x008fea0003900000 */
[----:B------:R-:W3:Y:S02]  /*c660*/  @!P0 SYNCS.PHASECHK.TRANS64 P0, [R5+URZ+0x240], R4 ;  /* 0x00024004050085a7 */ /* 0x000ee400080010ff */
[----:B---3--:R-:W-:Y:S05]  /*c670*/  @!P0 BRA `(.L_x_267) ;  /* 0xfffffffc00f08947 */ /* 0x008fea000383ffff */
[----:B------:R-:W-:Y:S05]  /*c680*/  BRA `(.L_x_268) ;  /* 0xffffff9c009c7947 */ /* 0x000fea000383ffff */
.L_x_125:
[----:B--2---:R-:W-:Y:S07]  /*c690*/  MOV R5, UR21 ;  /* 0x0000001500057c02 */ /* 0x004fee0008000f00 */
.L_x_269:
[----:B--2---:R2:W3:Y:S02]  /*c6a0*/  SYNCS.PHASECHK.TRANS64.TRYWAIT P0, [R5+URZ+0x248], R4 ;  /* 0x00024804050075a7 */ /* 0x0044e400080011ff */
[----:B---3--:R-:W-:Y:S05]  /*c6b0*/  @!P0 NANOSLEEP.SYNCS 0x989680 ;  /* 0x009896800000895d */ /* 0x008fea0003900000 */
[----:B------:R-:W3:Y:S02]  /*c6c0*/  @!P0 SYNCS.PHASECHK.TRANS64 P0, [R5+URZ+0x248], R4 ;  /* 0x00024804050085a7 */ /* 0x000ee400080010ff */
[----:B---3--:R-:W-:Y:S05]  /*c6d0*/  @!P0 BRA `(.L_x_269) ;  /* 0xfffffffc00f08947 */ /* 0x008fea000383ffff */
[----:B------:R-:W-:Y:S05]  /*c6e0*/  BRA `(.L_x_270) ;  /* 0xffffffa000007947 */ /* 0x000fea000383ffff */
.L_x_127:
[----:B------:R-:W-:-:S07]  /*c6f0*/  MOV R0, UR21 ;  /* 0x0000001500007c02 */ /* 0x000fce0008000f00 */
.L_x_271:
[----:B--2---:R2:W3:Y:S02]  /*c700*/  SYNCS.PHASECHK.TRANS64.TRYWAIT P0, [R0+URZ+0x230], R3 ;  /* 0x00023003000075a7 */ /* 0x0044e400080011ff */
[----:B---3--:R-:W-:Y:S05]  /*c710*/  @!P0 NANOSLEEP.SYNCS 0x989680 ;  /* 0x009896800000895d */ /* 0x008fea0003900000 */
[----:B------:R-:W3:Y:S02]  /*c720*/  @!P0 SYNCS.PHASECHK.TRANS64 P0, [R0+URZ+0x230], R3 ;  /* 0x00023003000085a7 */ /* 0x000ee400080010ff */
[----:B---3--:R-:W-:Y:S05]  /*c730*/  @!P0 BRA `(.L_x_271) ;  /* 0xfffffffc00f08947 */ /* 0x008fea000383ffff */
[----:B------:R-:W-:Y:S05]  /*c740*/  BRA `(.L_x_272) ;  /* 0xffffffa0008c7947 */ /* 0x000fea000383ffff */
.L_x_128:
[----:B--2---:R-:W-:-:S07]  /*c750*/  MOV R0, UR21 ;  /* 0x0000001500007c02 */ /* 0x004fce0008000f00 */
.L_x_273:
[----:B--2---:R2:W3:Y:S02]  /*c760*/  SYNCS.PHASECHK.TRANS64.TRYWAIT P0, [R0+URZ+0x238], R3 ;  /* 0x00023803000075a7 */ /* 0x0044e400080011ff */
[----:B---3--:R-:W-:Y:S05]  /*c770*/  @!P0 NANOSLEEP.SYNCS 0x989680 ;  /* 0x009896800000895d */ /* 0x008fea0003900000 */
[----:B------:R-:W3:Y:S02]  /*c780*/  @!P0 SYNCS.PHASECHK.TRANS64 P0, [R0+URZ+0x238], R3 ;  /* 0x00023803000085a7 */ /* 0x000ee400080010ff */
[----:B---3--:R-:W-:Y:S05]  /*c790*/  @!P0 BRA `(.L_x_273) ;  /* 0xfffffffc00f08947 */ /* 0x008fea000383ffff */
[----:B------:R-:W-:Y:S05]  /*c7a0*/  BRA `(.L_x_274) ;  /* 0xffffffa0007c7947 */ /* 0x000fea000383ffff */
.L_x_129:
[----:B--2---:R-:W-:-:S07]  /*c7b0*/  MOV R0, UR21 ;  /* 0x0000001500007c02 */ /* 0x004fce0008000f00 */
.L_x_275:
[----:B--2---:R2:W3:Y:S02]  /*c7c0*/  SYNCS.PHASECHK.TRANS64.TRYWAIT P0, [R0+URZ+0x240], R3 ;  /* 0x00024003000075a7 */ /* 0x0044e400080011ff */
[----:B---3--:R-:W-:Y:S05]  /*c7d0*/  @!P0 NANOSLEEP.SYNCS 0x989680 ;  /* 0x009896800000895d */ /* 0x008fea0003900000 */
[----:B------:R-:W3:Y:S02]  /*c7e0*/  @!P0 SYNCS.PHASECHK.TRANS64 P0, [R0+URZ+0x240], R3 ;  /* 0x00024003000085a7 */ /* 0x000ee400080010ff */
[----:B---3--:R-:W-:Y:S05]  /*c7f0*/  @!P0 BRA `(.L_x_275) ;  /* 0xfffffffc00f08947 */ /* 0x008fea000383ffff */
[----:B------:R-:W-:Y:S05]  /*c800*/  BRA `(.L_x_276) ;  /* 0xffffffa0006c7947 */ /* 0x000fea000383ffff */
.L_x_131:
[----:B-1----:R1:W2:Y:S02]  /*c810*/  SYNCS.PHASECHK.TRANS64.TRYWAIT P0, [R3+URZ+0x260], R0 ;  /* 0x00026000030075a7 */ /* 0x0022a400080011ff */
[----:B--2---:R-:W-:Y:S05]  /*c820*/  @!P0 NANOSLEEP.SYNCS 0x989680 ;  /* 0x009896800000895d */ /* 0x004fea0003900000 */
[----:B------:R-:W2:Y:S02]  /*c830*/  @!P0 SYNCS.PHASECHK.TRANS64 P0, [R3+URZ+0x260], R0 ;  /* 0x00026000030085a7 */ /* 0x000ea400080010ff */
[----:B--2---:R-:W-:Y:S05]  /*c840*/  @!P0 BRA `(.L_x_131) ;  /* 0xfffffffc00f08947 */ /* 0x004fea000383ffff */
[----:B------:R-:W-:Y:S05]  /*c850*/  BRA `(.L_x_277) ;  /* 0xffffffa400307947 */ /* 0x000fea000383ffff */
.L_x_142:
[----:B--2---:R2:W1:Y:S02]  /*c860*/  SYNCS.PHASECHK.TRANS64.TRYWAIT P1, [R5+URZ+0x210], R2 ;  /* 0x00021002050075a7 */ /* 0x00446400080211ff */
[----:B-1----:R-:W-:Y:S05]  /*c870*/  @!P1 NANOSLEEP.SYNCS 0x989680 ;  /* 0x009896800000995d */ /* 0x002fea0003900000 */
[----:B------:R-:W1:Y:S02]  /*c880*/  @!P1 SYNCS.PHASECHK.TRANS64 P1, [R5+URZ+0x210], R2 ;  /* 0x00021002050095a7 */ /* 0x000e6400080210ff */
[----:B-1----:R-:W-:Y:S05]  /*c890*/  @!P1 BRA `(.L_x_142) ;  /* 0xfffffffc00f09947 */ /* 0x002fea000383ffff */
[----:B------:R-:W-:Y:S05]  /*c8a0*/  BRA `(.L_x_141) ;  /* 0xffffffb000a47947 */ /* 0x000fea000383ffff */
.L_x_144:
[----:B-1----:R1:W4:Y:S02]  /*c8b0*/  SYNCS.PHASECHK.TRANS64.TRYWAIT P0, [R90+URZ+0x280], R7 ;  /* 0x000280075a0075a7 */ /* 0x00232400080011ff */
[----:B----4-:R-:W-:Y:S05]  /*c8c0*/  @!P0 NANOSLEEP.SYNCS 0x989680 ;  /* 0x009896800000895d */ /* 0x010fea0003900000 */
[----:B------:R-:W4:Y:S02]  /*c8d0*/  @!P0 SYNCS.PHASECHK.TRANS64 P0, [R90+URZ+0x280], R7 ;  /* 0x000280075a0085a7 */ /* 0x000f2400080010ff */
[----:B----4-:R-:W-:Y:S05]  /*c8e0*/  @!P0 BRA `(.L_x_144) ;  /* 0xfffffffc00f08947 */ /* 0x010fea000383ffff */
[----:B------:R-:W-:Y:S05]  /*c8f0*/  BRA `(.L_x_143) ;  /* 0xffffffb000f47947 */ /* 0x000fea000383ffff */
.L_x_152:
[----:B---3--:R3:W4:Y:S02]  /*c900*/  SYNCS.PHASECHK.TRANS64.TRYWAIT P0, [R103+URZ+0x210], R4 ;  /* 0x00021004670075a7 */ /* 0x00872400080011ff */
[----:B----4-:R-:W-:Y:S05]  /*c910*/  @!P0 NANOSLEEP.SYNCS 0x989680 ;  /* 0x009896800000895d */ /* 0x010fea0003900000 */
[----:B------:R-:W4:Y:S02]  /*c920*/  @!P0 SYNCS.PHASECHK.TRANS64 P0, [R103+URZ+0x210], R4 ;  /* 0x00021004670085a7 */ /* 0x000f2400080010ff */
[----:B----4-:R-:W-:Y:S05]  /*c930*/  @!P0 BRA `(.L_x_152) ;  /* 0xfffffffc00f08947 */ /* 0x010fea000383ffff */
[----:B------:R-:W-:Y:S05]  /*c940*/  BRA `(.L_x_151) ;  /* 0xffffffbc00fc7947 */ /* 0x000fea000383ffff */
.L_x_160:
[----:B---3--:R3:W4:Y:S02]  /*c950*/  SYNCS.PHASECHK.TRANS64.TRYWAIT P0, [R103+URZ+0x210], R4 ;  /* 0x00021004670075a7 */ /* 0x00872400080011ff */
[----:B----4-:R-:W-:Y:S05]  /*c960*/  @!P0 NANOSLEEP.SYNCS 0x989680 ;  /* 0x009896800000895d */ /* 0x010fea0003900000 */
[----:B------:R-:W4:Y:S02]  /*c970*/  @!P0 SYNCS.PHASECHK.TRANS64 P0, [R103+URZ+0x210], R4 ;  /* 0x00021004670085a7 */ /* 0x000f2400080010ff */
[----:B----4-:R-:W-:Y:S05]  /*c980*/  @!P0 BRA `(.L_x_160) ;  /* 0xfffffffc00f08947 */ /* 0x010fea000383ffff */
[----:B------:R-:W-:Y:S05]  /*c990*/  BRA `(.L_x_159) ;  /* 0xffffffcc004c7947 */ /* 0x000fea000383ffff */
.L_x_168:
[----:B---3--:R3:W4:Y:S02]  /*c9a0*/  SYNCS.PHASECHK.TRANS64.TRYWAIT P0, [R102+URZ+0x210], R3 ;  /* 0x00021003660075a7 */ /* 0x00872400080011ff */
[----:B----4-:R-:W-:Y:S05]  /*c9b0*/  @!P0 NANOSLEEP.SYNCS 0x989680 ;  /* 0x009896800000895d */ /* 0x010fea0003900000 */
[----:B------:R-:W4:Y:S02]  /*c9c0*/  @!P0 SYNCS.PHASECHK.TRANS64 P0, [R102+URZ+0x210], R3 ;  /* 0x00021003660085a7 */ /* 0x000f2400080010ff */
[----:B----4-:R-:W-:Y:S05]  /*c9d0*/  @!P0 BRA `(.L_x_168) ;  /* 0xfffffffc00f08947 */ /* 0x010fea000383ffff */
[----:B------:R-:W-:Y:S05]  /*c9e0*/  BRA `(.L_x_167) ;  /* 0xffffffd800a47947 */ /* 0x000fea000383ffff */
        .weak           $__internal_0_$__cuda_sm10x_tcgen05_guardrail_trap_col_being_dealloced_not_returned_by_alloc
        .type           $__internal_0_$__cuda_sm10x_tcgen05_guardrail_trap_col_being_dealloced_not_returned_by_alloc,@function
        .size           $__internal_0_$__cuda_sm10x_tcgen05_guardrail_trap_col_being_dealloced_not_returned_by_alloc,($__internal_1_$__cuda_sm10x_tcgen05_guardrail_trap_phase_invalid_during_alloc - $__internal_0_$__cuda_sm10x_tcgen05_guardrail_trap_col_being_dealloced_not_returned_by_alloc)
$__internal_0_$__cuda_sm10x_tcgen05_guardrail_trap_col_being_dealloced_not_returned_by_alloc:
[----:B------:R-:W-:Y:S05]  /*c9f0*/  BPT.TRAP 0x1 ;  /* 0x000000040000795c */ /* 0x000fea0000300000 */
[----:B------:R-:W-:-:S04]  /*ca00*/  HFMA2 R3, -RZ, RZ, 0, 0 ;  /* 0x00000000ff037431 */ /* 0x000fc800000001ff */
[----:B------:R-:W-:Y:S05]  /*ca10*/  RET.REL.NODEC R2 `(_ZN7cutlass13device_kernelINS_4gemm6kernel13GemmUniversalIN4cute5tupleIJiiiiEEENS1_10collective13CollectiveMmaINS1_35MainloopSm100TmaUmmaWarpSpecializedILi33ELi2ELi4ENS5_IJNS4_1CILi4EEENSA_ILi1EEESC_EEEEENS5_IJNSA_ILi128EEENSA_ILi256EEENSA_ILi32EEEEEENS_12float_e4m3_tENS5_IJlSC_lEEESJ_SK_NS4_8TiledMMAINS4_8MMA_AtomIJNS4_10MMA_TraitsINS4_25SM100_MMA_F8F6F4_2x1SM_SSEJSJ_SJ_fSF_SG_NS4_17integral_constantINS4_4UMMA5MajorELSR_0EEESS_NSP_INSQ_7ScaleInELST_0EEESU_EEEEEENS4_6LayoutINS5_IJSC_SC_SC_EEENS5_IJNSA_ILi0EEESZ_SZ_EEEEENS5_IJNS4_10UnderscoreES12_S12_EEEEENS4_18SM100_TMA_2SM_LOADENS4_14ComposedLayoutINS4_7SwizzleILi1ELi4ELi3EEENS4_18smem_ptr_flag_bitsILi8EEENSX_INS5_IJNSA_ILi8EEESH_EEENS5_IJSH_SC_EEEEEEEvNS4_8identityENS4_28SM100_TMA_2SM_LOAD_MULTICASTES1F_vS1G_EENS_8epilogue10collective18CollectiveEpilogueINS1J_23Sm100TmaWarpSpecializedILi4ELi2ELi32ELb0ELb0EEEJNS5_IJNSA_ILi64EEESG_SH_EEENS5_IJNSX_IS1O_SC_EENSX_INS5_IJSH_NSA_ILi2EEEEEENS5_IJSC_SF_EEEEEEEESJ_SK_SJ_SK_NS1J_6fusion15FusionCallbacksIS1N_NS1W_17LinearCombinationISJ_fSJ_fLNS_15FloatRoundStyleE2EEES1P_S1V_JEEENS4_5SM1004TMEM4LOAD26SM100_TMEM_LOAD_32dp32b32xENS4_13SM90_TMA_LOADES1F_NS4_39AutoVectorizingCopyWithAssumedAlignmentILi128EEENS4_14SM90_TMA_STOREES1F_S28_S28_EEEvvEEEEvNT_6ParamsE) ;  /* 0xffffff3402787950 */ /* 0x000fea0003c3ffff */
        .weak           $__internal_1_$__cuda_sm10x_tcgen05_guardrail_trap_phase_invalid_during_alloc
        .type           $__internal_1_$__cuda_sm10x_tcgen05_guardrail_trap_phase_invalid_during_alloc,@function
        .size           $__internal_1_$__cuda_sm10x_tcgen05_guardrail_trap_phase_invalid_during_alloc,($__internal_2_$__cuda_sm10x_tcgen05_guardrail_trap_unallocated_columns_being_dealloced - $__internal_1_$__cuda_sm10x_tcgen05_guardrail_trap_phase_invalid_during_alloc)
$__internal_1_$__cuda_sm10x_tcgen05_guardrail_trap_phase_invalid_during_alloc:
[----:B------:R-:W-:Y:S05]  /*ca20*/  BPT.TRAP 0x1 ;  /* 0x000000040000795c */ /* 0x000fea0000300000 */
[----:B------:R-:W-:-:S04]  /*ca30*/  MOV R5, 0x0 ;  /* 0x0000000000057802 */ /* 0x000fc80000000f00 */
[----:B------:R-:W-:Y:S05]  /*ca40*/  RET.REL.NODEC R4 `(_ZN7cutlass13device_kernelINS_4gemm6kernel13GemmUniversalIN4cute5tupleIJiiiiEEENS1_10collective13CollectiveMmaINS1_35MainloopSm100TmaUmmaWarpSpecializedILi33ELi2ELi4ENS5_IJNS4_1CILi4EEENSA_ILi1EEESC_EEEEENS5_IJNSA_ILi128EEENSA_ILi256EEENSA_ILi32EEEEEENS_12float_e4m3_tENS5_IJlSC_lEEESJ_SK_NS4_8TiledMMAINS4_8MMA_AtomIJNS4_10MMA_TraitsINS4_25SM100_MMA_F8F6F4_2x1SM_SSEJSJ_SJ_fSF_SG_NS4_17integral_constantINS4_4UMMA5MajorELSR_0EEESS_NSP_INSQ_7ScaleInELST_0EEESU_EEEEEENS4_6LayoutINS5_IJSC_SC_SC_EEENS5_IJNSA_ILi0EEESZ_SZ_EEEEENS5_IJNS4_10UnderscoreES12_S12_EEEEENS4_18SM100_TMA_2SM_LOADENS4_14ComposedLayoutINS4_7SwizzleILi1ELi4ELi3EEENS4_18smem_ptr_flag_bitsILi8EEENSX_INS5_IJNSA_ILi8EEESH_EEENS5_IJSH_SC_EEEEEEEvNS4_8identityENS4_28SM100_TMA_2SM_LOAD_MULTICASTES1F_vS1G_EENS_8epilogue10collective18CollectiveEpilogueINS1J_23Sm100TmaWarpSpecializedILi4ELi2ELi32ELb0ELb0EEEJNS5_IJNSA_ILi64EEESG_SH_EEENS5_IJNSX_IS1O_SC_EENSX_INS5_IJSH_NSA_ILi2EEEEEENS5_IJSC_SF_EEEEEEEESJ_SK_SJ_SK_NS1J_6fusion15FusionCallbacksIS1N_NS1W_17LinearCombinationISJ_fSJ_fLNS_15FloatRoundStyleE2EEES1P_S1V_JEEENS4_5SM1004TMEM4LOAD26SM100_TMEM_LOAD_32dp32b32xENS4_13SM90_TMA_LOADES1F_NS4_39AutoVectorizingCopyWithAssumedAlignmentILi128EEENS4_14SM90_TMA_STOREES1F_S28_S28_EEEvvEEEEvNT_6ParamsE) ;  /* 0xffffff34046c7950 */ /* 0x000fea0003c3ffff */
        .weak           $__internal_2_$__cuda_sm10x_tcgen05_guardrail_trap_unallocated_columns_being_dealloced
        .type           $__internal_2_$__cuda_sm10x_tcgen05_guardrail_trap_unallocated_columns_being_dealloced,@function
        .size           $__internal_2_$__cuda_sm10x_tcgen05_guardrail_trap_unallocated_columns_being_dealloced,(.L_x_279 - $__internal_2_$__cuda_sm10x_tcgen05_guardrail_trap_unallocated_columns_being_dealloced)
$__internal_2_$__cuda_sm10x_tcgen05_guardrail_trap_unallocated_columns_being_dealloced:
[----:B------:R-:W-:Y:S05]  /*ca50*/  BPT.TRAP 0x1 ;  /* 0x000000040000795c */ /* 0x000fea0000300000 */
[----:B------:R-:W-:-:S04]  /*ca60*/  HFMA2 R3, -RZ, RZ, 0, 0 ;  /* 0x00000000ff037431 */ /* 0x000fc800000001ff */
[----:B------:R-:W-:Y:S05]  /*ca70*/  RET.REL.NODEC R2 `(_ZN7cutlass13device_kernelINS_4gemm6kernel13GemmUniversalIN4cute5tupleIJiiiiEEENS1_10collective13CollectiveMmaINS1_35MainloopSm100TmaUmmaWarpSpecializedILi33ELi2ELi4ENS5_IJNS4_1CILi4EEENSA_ILi1EEESC_EEEEENS5_IJNSA_ILi128EEENSA_ILi256EEENSA_ILi32EEEEEENS_12float_e4m3_tENS5_IJlSC_lEEESJ_SK_NS4_8TiledMMAINS4_8MMA_AtomIJNS4_10MMA_TraitsINS4_25SM100_MMA_F8F6F4_2x1SM_SSEJSJ_SJ_fSF_SG_NS4_17integral_constantINS4_4UMMA5MajorELSR_0EEESS_NSP_INSQ_7ScaleInELST_0EEESU_EEEEEENS4_6LayoutINS5_IJSC_SC_SC_EEENS5_IJNSA_ILi0EEESZ_SZ_EEEEENS5_IJNS4_10UnderscoreES12_S12_EEEEENS4_18SM100_TMA_2SM_LOADENS4_14ComposedLayoutINS4_7SwizzleILi1ELi4ELi3EEENS4_18smem_ptr_flag_bitsILi8EEENSX_INS5_IJNSA_ILi8EEESH_EEENS5_IJSH_SC_EEEEEEEvNS4_8identityENS4_28SM100_TMA_2SM_LOAD_MULTICASTES1F_vS1G_EENS_8epilogue10collective18CollectiveEpilogueINS1J_23Sm100TmaWarpSpecializedILi4ELi2ELi32ELb0ELb0EEEJNS5_IJNSA_ILi64EEESG_SH_EEENS5_IJNSX_IS1O_SC_EENSX_INS5_IJSH_NSA_ILi2EEEEEENS5_IJSC_SF_EEEEEEEESJ_SK_SJ_SK_NS1J_6fusion15FusionCallbacksIS1N_NS1W_17LinearCombinationISJ_fSJ_fLNS_15FloatRoundStyleE2EEES1P_S1V_JEEENS4_5SM1004TMEM4LOAD26SM100_TMEM_LOAD_32dp32b32xENS4_13SM90_TMA_LOADES1F_NS4_39AutoVectorizingCopyWithAssumedAlignmentILi128EEENS4_14SM90_TMA_STOREES1F_S28_S28_EEEvvEEEEvNT_6ParamsE) ;  /* 0xffffff3402607950 */ /* 0x000fea0003c3ffff */
.L_x_278:
[----:B------:R-:W-:-:S00]  /*ca80*/  BRA `(.L_x_278) ;  /* 0xfffffffc00fc7947 */ /* 0x000fc0000383ffff */
[----:B------:R-:W-:-:S00]  /*ca90*/  NOP ;  /* 0x0000000000007918 */ /* 0x000fc00000000000 */
        /* <DEDUP_REMOVED lines=14> */
.L_x_279:


//--------------------- .nv.global.init           --------------------------
	.section	.nv.global.init,"aw",@progbits
.nv.global.init:
	.type		$str$27,@object
	.size		$str$27,($str$28 - $str$27)
$str$27:
        /*0000*/ 	.byte	0x28, 0x61, 0x64, 0x64, 0x72, 0x65, 0x73, 0x73, 0x20, 0x26, 0x20, 0x6d, 0x61, 0x73, 0x6b, 0x29
        /*0010*/ 	.byte	0x20, 0x3d, 0x3d, 0x20, 0x30, 0x00
	.type		$str$28,@object
	.size		$str$28,($str$26 - $str$28)
$str$28:
        /*0016*/ 	.byte	0x2f, 0x74, 0x6d, 0x70, 0x2f, 0x63, 0x75, 0x74, 0x6c, 0x61, 0x73, 0x73, 0x5f, 0x73, 0x77, 0x65
        /*0026*/ 	.byte	0x65, 0x70, 0x5f, 0x73, 0x72, 0x63, 0x2f, 0x69, 0x6e, 0x63, 0x6c, 0x75, 0x64, 0x65, 0x2f, 0x63
        /*0036*/ 	.byte	0x75, 0x74, 0x65, 0x2f, 0x70, 0x6f, 0x69, 0x6e, 0x74, 0x65, 0x72, 0x5f, 0x66, 0x6c, 0x61, 0x67
        /*0046*/ 	.byte	0x67, 0x65, 0x64, 0x2e, 0x68, 0x70, 0x70, 0x00
	.type		$str$26,@object
	.size		$str$26,($str$25 - $str$26)
$str$26:
        /*004e*/ 	.byte	0x2f, 0x74, 0x6d, 0x70, 0x2f, 0x63, 0x75, 0x74, 0x6c, 0x61, 0x73, 0x73, 0x5f, 0x73, 0x77, 0x65
        /*005e*/ 	.byte	0x65, 0x70, 0x5f, 0x73, 0x72, 0x63, 0x2f, 0x69, 0x6e, 0x63, 0x6c, 0x75, 0x64, 0x65, 0x2f, 0x63
        /*006e*/ 	.byte	0x75, 0x74, 0x65, 0x2f, 0x61, 0x74, 0x6f, 0x6d, 0x2f, 0x63, 0x6f, 0x70, 0x79, 0x5f, 0x74, 0x72
        /*007e*/ 	.byte	0x61, 0x69, 0x74, 0x73, 0x5f, 0x73, 0x6d, 0x31, 0x30, 0x30, 0x2e, 0x68, 0x70, 0x70, 0x00
	.type		$str$25,@object
	.size		$str$25,(__unnamed_1 - $str$25)
$str$25:
        /*008d*/ 	.byte	0x28, 0x28, 0x75, 0x69, 0x6e, 0x74, 0x33, 0x32, 0x5f, 0x74, 0x28, 0x74, 0x68, 0x72, 0x65, 0x61
        /*009d*/ 	.byte	0x64, 0x49, 0x64, 0x78, 0x2e, 0x78, 0x29, 0x20, 0x2f, 0x20, 0x33, 0x32, 0x29, 0x20, 0x25, 0x20
        /*00ad*/ 	.byte	0x34, 0x29, 0x20, 0x3d, 0x3d, 0x20, 0x28, 0x28, 0x28, 0x74, 0x6d, 0x65, 0x6d, 0x5f, 0x61, 0x64
        /*00bd*/ 	.byte	0x64, 0x72, 0x20, 0x3e, 0x3e, 0x20, 0x31, 0x36, 0x29, 0x20, 0x2f, 0x20, 0x33, 0x32, 0x29, 0x20
        /*00cd*/ 	.byte	0x25, 0x20, 0x34, 0x29, 0x00
	.type		__unnamed_1,@object
	.size		__unnamed_1,(__unnamed_2 - __unnamed_1)
__unnamed_1:
        /*00d2*/ 	.byte	0x61, 0x75, 0x74, 0x6f, 0x20, 0x63, 0x75, 0x74, 0x65, 0x3a, 0x3a, 0x61, 0x73, 0x5f, 0x70, 0x6f
        /* <DEDUP_REMOVED lines=24> */
        /*0262*/ 	.byte	0x3a, 0x3a, 0x43, 0x3c, 0x34, 0x30, 0x39, 0x36, 0x3e, 0x3e, 0x3e, 0x3e, 0x5d, 0x00
	.type		__unnamed_2,@object
	.size		__unnamed_2,(__unnamed_3 - __unnamed_2)
__unnamed_2:
        /* <DEDUP_REMOVED lines=26> */
	.type		__unnamed_3,@object
	.size		__unnamed_3,(.L_3 - __unnamed_3)
__unnamed_3:
        /* <DEDUP_REMOVED lines=40> */
        /*068e*/ 	.byte	0x74, 0x65, 0x3a, 0x3a, 0x43, 0x3c, 0x30, 0x3e, 0x3e, 0x3e, 0x3e, 0x5d, 0x00
.L_3:


//--------------------- .nv.shared._ZN7cutlass13device_kernelINS_4gemm6kernel13GemmUniversalIN4cute5tupleIJiiiiEEENS1_10collective13CollectiveMmaINS1_35MainloopSm100TmaUmmaWarpSpecializedILi33ELi2ELi4ENS5_IJNS4_1CILi4EEENSA_ILi1EEESC_EEEEENS5_IJNSA_ILi128EEENSA_ILi256EEENSA_ILi32EEEEEENS_12float_e4m3_tENS5_IJlSC_lEEESJ_SK_NS4_8TiledMMAINS4_8MMA_AtomIJNS4_10MMA_TraitsINS4_25SM100_MMA_F8F6F4_2x1SM_SSEJSJ_SJ_fSF_SG_NS4_17integral_constantINS4_4UMMA5MajorELSR_0EEESS_NSP_INSQ_7ScaleInELST_0EEESU_EEEEEENS4_6LayoutINS5_IJSC_SC_SC_EEENS5_IJNSA_ILi0EEESZ_SZ_EEEEENS5_IJNS4_10UnderscoreES12_S12_EEEEENS4_18SM100_TMA_2SM_LOADENS4_14ComposedLayoutINS4_7SwizzleILi1ELi4ELi3EEENS4_18smem_ptr_flag_bitsILi8EEENSX_INS5_IJNSA_ILi8EEESH_EEENS5_IJSH_SC_EEEEEEEvNS4_8identityENS4_28SM100_TMA_2SM_LOAD_MULTICASTES1F_vS1G_EENS_8epilogue10collective18CollectiveEpilogueINS1J_23Sm100TmaWarpSpecializedILi4ELi2ELi32ELb0ELb0EEEJNS5_IJNSA_ILi64EEESG_SH_EEENS5_IJNSX_IS1O_SC_EENSX_INS5_IJSH_NSA_ILi2EEEEEENS5_IJSC_SF_EEEEEEEESJ_SK_SJ_SK_NS1J_6fusion15FusionCallbacksIS1N_NS1W_17LinearCombinationISJ_fSJ_fLNS_15FloatRoundStyleE2EEES1P_S1V_JEEENS4_5SM1004TMEM4LOAD26SM100_TMEM_LOAD_32dp32b32xENS4_13SM90_TMA_LOADES1F_NS4_39AutoVectorizingCopyWithAssumedAlignmentILi128EEENS4_14SM90_TMA_STOREES1F_S28_S28_EEEvvEEEEvNT_6ParamsE --------------------------
	.section	.nv.shared._ZN7cutlass13device_kernelINS_4gemm6kernel13GemmUniversalIN4cute5tupleIJiiiiEEENS1_10collective13CollectiveMmaINS1_35MainloopSm100TmaUmmaWarpSpecializedILi33ELi2ELi4ENS5_IJNS4_1CILi4EEENSA_ILi1EEESC_EEEEENS5_IJNSA_ILi128EEENSA_ILi256EEENSA_ILi32EEEEEENS_12float_e4m3_tENS5_IJlSC_lEEESJ_SK_NS4_8TiledMMAINS4_8MMA_AtomIJNS4_10MMA_TraitsINS4_25SM100_MMA_F8F6F4_2x1SM_SSEJSJ_SJ_fSF_SG_NS4_17integral_constantINS4_4UMMA5MajorELSR_0EEESS_NSP_INSQ_7ScaleInELST_0EEESU_EEEEEENS4_6LayoutINS5_IJSC_SC_SC_EEENS5_IJNSA_ILi0EEESZ_SZ_EEEEENS5_IJNS4_10UnderscoreES12_S12_EEEEENS4_18SM100_TMA_2SM_LOADENS4_14ComposedLayoutINS4_7SwizzleILi1ELi4ELi3EEENS4_18smem_ptr_flag_bitsILi8EEENSX_INS5_IJNSA_ILi8EEESH_EEENS5_IJSH_SC_EEEEEEEvNS4_8identityENS4_28SM100_TMA_2SM_LOAD_MULTICASTES1F_vS1G_EENS_8epilogue10collective18CollectiveEpilogueINS1J_23Sm100TmaWarpSpecializedILi4ELi2ELi32ELb0ELb0EEEJNS5_IJNSA_ILi64EEESG_SH_EEENS5_IJNSX_IS1O_SC_EENSX_INS5_IJSH_NSA_ILi2EEEEEENS5_IJSC_SF_EEEEEEEESJ_SK_SJ_SK_NS1J_6fusion15FusionCallbacksIS1N_NS1W_17LinearCombinationISJ_fSJ_fLNS_15FloatRoundStyleE2EEES1P_S1V_JEEENS4_5SM1004TMEM4LOAD26SM100_TMEM_LOAD_32dp32b32xENS4_13SM90_TMA_LOADES1F_NS4_39AutoVectorizingCopyWithAssumedAlignmentILi128EEENS4_14SM90_TMA_STOREES1F_S28_S28_EEEvvEEEEvNT_6ParamsE,"aw",@nobits
	.sectionflags	@""
	.align	16
	.zero		1024


//--------------------- .nv.shared.reserved.0     --------------------------
	.section	.nv.shared.reserved.0,"aw",@nobits
	.weak		__nv_reservedSMEM_offset_0_alias
	.size		__nv_reservedSMEM_offset_0_alias, 0, 64
	.other		__nv_reservedSMEM_offset_0_alias,@"STO_CUDA_RESERVED_SHARED STV_DEFAULT"
__nv_reservedSMEM_offset_0_alias:
	.zero		0
.nv.shared.reserved.0:
	.zero		64
	.weak		__nv_reservedSMEM_tcgen05_partition
	.type		__nv_reservedSMEM_tcgen05_partition,@object
	.size		__nv_reservedSMEM_tcgen05_partition,(.L_0 - __nv_reservedSMEM_tcgen05_partition)
__nv_reservedSMEM_tcgen05_partition:
	.zero		32
.L_0:


//--------------------- .nv.global                --------------------------
	.section	.nv.global,"aw",@nobits
.nv.global:
	.type		_ZN40_INTERNAL_74fe534d_4_k_cu_0560e721_300664cute1_E,@object
	.size		_ZN40_INTERNAL_74fe534d_4_k_cu_0560e721_300664cute1_E,(_ZN40_INTERNAL_74fe534d_4_k_cu_0560e721_300664cuda3std3__45__cpo6cbeginE - _ZN40_INTERNAL_74fe534d_4_k_cu_0560e721_300664cute1_E)
_ZN40_INTERNAL_74fe534d_4_k_cu_0560e721_300664cute1_E:
	.zero		1
	.type		_ZN40_INTERNAL_74fe534d_4_k_cu_0560e721_300664cuda3std3__45__cpo6cbeginE,@object
	.size		_ZN40_INTERNAL_74fe534d_4_k_cu_0560e721_300664cuda3std3__45__cpo6cbeginE,(_ZN40_INTERNAL_74fe534d_4_k_cu_0560e721_300664cuda3std3__48in_placeE - _ZN40_INTERNAL_74fe534d_4_k_cu_0560e721_300664cuda3std3__45__cpo6cbeginE)
_ZN40_INTERNAL_74fe534d_4_k_cu_0560e721_300664cuda3std3__45__cpo6cbeginE:
	.zero		1
	.type		_ZN40_INTERNAL_74fe534d_4_k_cu_0560e721_300664cuda3std3__48in_placeE,@object
	.size		_ZN40_INTERNAL_74fe534d_4_k_cu_0560e721_300664cuda3std3__48in_placeE,(_ZN40_INTERNAL_74fe534d_4_k_cu_0560e721_300664cuda3std6ranges3__45__cpo9iter_moveE - _ZN40_INTERNAL_74fe534d_4_k_cu_0560e721_300664cuda3std3__48in_placeE)
_ZN40_INTERNAL_74fe534d_4_k_cu_0560e721_300664cuda3std3__48in_placeE:
	.zero		1
	.type		_ZN40_INTERNAL_74fe534d_4_k_cu_0560e721_300664cuda3std6ranges3__45__cpo9iter_moveE,@object
	.size		_ZN40_INTERNAL_74fe534d_4_k_cu_0560e721_300664cuda3std6ranges3__45__cpo9iter_moveE,(_ZN40_INTERNAL_74fe534d_4_k_cu_0560e721_300664cuda3std3__45__cpo5beginE - _ZN40_INTERNAL_74fe534d_4_k_cu_0560e721_300664cuda3std6ranges3__45__cpo9iter_moveE)
_ZN40_INTERNAL_74fe534d_4_k_cu_0560e721_300664cuda3std6ranges3__45__cpo9iter_moveE:
	.zero		1
	.type		_ZN40_INTERNAL_74fe534d_4_k_cu_0560e721_300664cuda3std3__45__cpo5beginE,@object
	.size		_ZN40_INTERNAL_74fe534d_4_k_cu_0560e721_300664cuda3std3__45__cpo5beginE,(_ZN40_INTERNAL_74fe534d_4_k_cu_0560e721_300664cuda3std3__442_GLOBAL__N__74fe534d_4_k_cu_0560e721_300666ignoreE - _ZN40_INTERNAL_74fe534d_4_k_cu_0560e721_300664cuda3std3__45__cpo5beginE)
_ZN40_INTERNAL_74fe534d_4_k_cu_0560e721_300664cuda3std3__45__cpo5beginE:
	.zero		1
	.type		_ZN40_INTERNAL_74fe534d_4_k_cu_0560e721_300664cuda3std3__442_GLOBAL__N__74fe534d_4_k_cu_0560e721_300666ignoreE,@object
	.size		_ZN40_INTERNAL_74fe534d_4_k_cu_0560e721_300664cuda3std3__442_GLOBAL__N__74fe534d_4_k_cu_0560e721_300666ignoreE,(_ZN40_INTERNAL_74fe534d_4_k_cu_0560e721_300664cute7productE - _ZN40_INTERNAL_74fe534d_4_k_cu_0560e721_300664cuda3std3__442_GLOBAL__N__74fe534d_4_k_cu_0560e721_300666ignoreE)
_ZN40_INTERNAL_74fe534d_4_k_cu_0560e721_300664cuda3std3__442_GLOBAL__N__74fe534d_4_k_cu_0560e721_300666ignoreE:
	.zero		1
	.type		_ZN40_INTERNAL_74fe534d_4_k_cu_0560e721_300664cute7productE,@object
	.size		_ZN40_INTERNAL_74fe534d_4_k_cu_0560e721_300664cute7productE,(_ZN40_INTERNAL_74fe534d_4_k_cu_0560e721_300664cuda3std3__45__cpo3endE - _ZN40_INTERNAL_74fe534d_4_k_cu_0560e721_300664cute7productE)
_ZN40_INTERNAL_74fe534d_4_k_cu_0560e721_300664cute7productE:
	.zero		1
	.type		_ZN40_INTERNAL_74fe534d_4_k_cu_0560e721_300664cuda3std3__45__cpo3endE,@object
	.size		_ZN40_INTERNAL_74fe534d_4_k_cu_0560e721_300664cuda3std3__45__cpo3endE,(_ZN40_INTERNAL_74fe534d_4_k_cu_0560e721_300664cuda3std3__419piecewise_constructE - _ZN40_INTERNAL_74fe534d_4_k_cu_0560e721_300664cuda3std3__45__cpo3endE)
_ZN40_INTERNAL_74fe534d_4_k_cu_0560e721_300664cuda3std3__45__cpo3endE:
	.zero		1
	.type		_ZN40_INTERNAL_74fe534d_4_k_cu_0560e721_300664cuda3std3__419piecewise_constructE,@object
	.size		_ZN40_INTERNAL_74fe534d_4_k_cu_0560e721_300664cuda3std3__419piecewise_constructE,(_ZN40_INTERNAL_74fe534d_4_k_cu_0560e721_300664cuda3std3__45__cpo4cendE - _ZN40_INTERNAL_74fe534d_4_k_cu_0560e721_300664cuda3std3__419piecewise_constructE)
_ZN40_INTERNAL_74fe534d_4_k_cu_0560e721_300664cuda3std3__419piecewise_constructE:
	.zero		1
	.type		_ZN40_INTERNAL_74fe534d_4_k_cu_0560e721_300664cuda3std3__45__cpo4cendE,@object
	.size		_ZN40_INTERNAL_74fe534d_4_k_cu_0560e721_300664cuda3std3__45__cpo4cendE,(_ZN40_INTERNAL_74fe534d_4_k_cu_0560e721_300664cuda3std6ranges3__45__cpo4swapE - _ZN40_INTERNAL_74fe534d_4_k_cu_0560e721_300664cuda3std3__45__cpo4cendE)
_ZN40_INTERNAL_74fe534d_4_k_cu_0560e721_300664cuda3std3__45__cpo4cendE:
	.zero		1
	.type		_ZN40_INTERNAL_74fe534d_4_k_cu_0560e721_300664cuda3std6ranges3__45__cpo4swapE,@object
	.size		_ZN40_INTERNAL_74fe534d_4_k_cu_0560e721_300664cuda3std6ranges3__45__cpo4swapE,(.L_11 - _ZN40_INTERNAL_74fe534d_4_k_cu_0560e721_300664cuda3std6ranges3__45__cpo4swapE)
_ZN40_INTERNAL_74fe534d_4_k_cu_0560e721_300664cuda3std6ranges3__45__cpo4swapE:
	.zero		1
.L_11:


//--------------------- .nv.constant0._ZN7cutlass13device_kernelINS_4gemm6kernel13GemmUniversalIN4cute5tupleIJiiiiEEENS1_10collective13CollectiveMmaINS1_35MainloopSm100TmaUmmaWarpSpecializedILi33ELi2ELi4ENS5_IJNS4_1CILi4EEENSA_ILi1EEESC_EEEEENS5_IJNSA_ILi128EEENSA_ILi256EEENSA_ILi32EEEEEENS_12float_e4m3_tENS5_IJlSC_lEEESJ_SK_NS4_8TiledMMAINS4_8MMA_AtomIJNS4_10MMA_TraitsINS4_25SM100_MMA_F8F6F4_2x1SM_SSEJSJ_SJ_fSF_SG_NS4_17integral_constantINS4_4UMMA5MajorELSR_0EEESS_NSP_INSQ_7ScaleInELST_0EEESU_EEEEEENS4_6LayoutINS5_IJSC_SC_SC_EEENS5_IJNSA_ILi0EEESZ_SZ_EEEEENS5_IJNS4_10UnderscoreES12_S12_EEEEENS4_18SM100_TMA_2SM_LOADENS4_14ComposedLayoutINS4_7SwizzleILi1ELi4ELi3EEENS4_18smem_ptr_flag_bitsILi8EEENSX_INS5_IJNSA_ILi8EEESH_EEENS5_IJSH_SC_EEEEEEEvNS4_8identityENS4_28SM100_TMA_2SM_LOAD_MULTICASTES1F_vS1G_EENS_8epilogue10collective18CollectiveEpilogueINS1J_23Sm100TmaWarpSpecializedILi4ELi2ELi32ELb0ELb0EEEJNS5_IJNSA_ILi64EEESG_SH_EEENS5_IJNSX_IS1O_SC_EENSX_INS5_IJSH_NSA_ILi2EEEEEENS5_IJSC_SF_EEEEEEEESJ_SK_SJ_SK_NS1J_6fusion15FusionCallbacksIS1N_NS1W_17LinearCombinationISJ_fSJ_fLNS_15FloatRoundStyleE2EEES1P_S1V_JEEENS4_5SM1004TMEM4LOAD26SM100_TMEM_LOAD_32dp32b32xENS4_13SM90_TMA_LOADES1F_NS4_39AutoVectorizingCopyWithAssumedAlignmentILi128EEENS4_14SM90_TMA_STOREES1F_S28_S28_EEEvvEEEEvNT_6ParamsE --------------------------
	.section	.nv.constant0._ZN7cutlass13device_kernelINS_4gemm6kernel13GemmUniversalIN4cute5tupleIJiiiiEEENS1_10collective13CollectiveMmaINS1_35MainloopSm100TmaUmmaWarpSpecializedILi33ELi2ELi4ENS5_IJNS4_1CILi4EEENSA_ILi1EEESC_EEEEENS5_IJNSA_ILi128EEENSA_ILi256EEENSA_ILi32EEEEEENS_12float_e4m3_tENS5_IJlSC_lEEESJ_SK_NS4_8TiledMMAINS4_8MMA_AtomIJNS4_10MMA_TraitsINS4_25SM100_MMA_F8F6F4_2x1SM_SSEJSJ_SJ_fSF_SG_NS4_17integral_constantINS4_4UMMA5MajorELSR_0EEESS_NSP_INSQ_7ScaleInELST_0EEESU_EEEEEENS4_6LayoutINS5_IJSC_SC_SC_EEENS5_IJNSA_ILi0EEESZ_SZ_EEEEENS5_IJNS4_10UnderscoreES12_S12_EEEEENS4_18SM100_TMA_2SM_LOADENS4_14ComposedLayoutINS4_7SwizzleILi1ELi4ELi3EEENS4_18smem_ptr_flag_bitsILi8EEENSX_INS5_IJNSA_ILi8EEESH_EEENS5_IJSH_SC_EEEEEEEvNS4_8identityENS4_28SM100_TMA_2SM_LOAD_MULTICASTES1F_vS1G_EENS_8epilogue10collective18CollectiveEpilogueINS1J_23Sm100TmaWarpSpecializedILi4ELi2ELi32ELb0ELb0EEEJNS5_IJNSA_ILi64EEESG_SH_EEENS5_IJNSX_IS1O_SC_EENSX_INS5_IJSH_NSA_ILi2EEEEEENS5_IJSC_SF_EEEEEEEESJ_SK_SJ_SK_NS1J_6fusion15FusionCallbacksIS1N_NS1W_17LinearCombinationISJ_fSJ_fLNS_15FloatRoundStyleE2EEES1P_S1V_JEEENS4_5SM1004TMEM4LOAD26SM100_TMEM_LOAD_32dp32b32xENS4_13SM90_TMA_LOADES1F_NS4_39AutoVectorizingCopyWithAssumedAlignmentILi128EEENS4_14SM90_TMA_STOREES1F_S28_S28_EEEvvEEEEvNT_6ParamsE,"a",@progbits
	.sectionflags	@""
	.align	4
.nv.constant0._ZN7cutlass13device_kernelINS_4gemm6kernel13GemmUniversalIN4cute5tupleIJiiiiEEENS1_10collective13CollectiveMmaINS1_35MainloopSm100TmaUmmaWarpSpecializedILi33ELi2ELi4ENS5_IJNS4_1CILi4EEENSA_ILi1EEESC_EEEEENS5_IJNSA_ILi128EEENSA_ILi256EEENSA_ILi32EEEEEENS_12float_e4m3_tENS5_IJlSC_lEEESJ_SK_NS4_8TiledMMAINS4_8MMA_AtomIJNS4_10MMA_TraitsINS4_25SM100_MMA_F8F6F4_2x1SM_SSEJSJ_SJ_fSF_SG_NS4_17integral_constantINS4_4UMMA5MajorELSR_0EEESS_NSP_INSQ_7ScaleInELST_0EEESU_EEEEEENS4_6LayoutINS5_IJSC_SC_SC_EEENS5_IJNSA_ILi0EEESZ_SZ_EEEEENS5_IJNS4_10UnderscoreES12_S12_EEEEENS4_18SM100_TMA_2SM_LOADENS4_14ComposedLayoutINS4_7SwizzleILi1ELi4ELi3EEENS4_18smem_ptr_flag_bitsILi8EEENSX_INS5_IJNSA_ILi8EEESH_EEENS5_IJSH_SC_EEEEEEEvNS4_8identityENS4_28SM100_TMA_2SM_LOAD_MULTICASTES1F_vS1G_EENS_8epilogue10collective18CollectiveEpilogueINS1J_23Sm100TmaWarpSpecializedILi4ELi2ELi32ELb0ELb0EEEJNS5_IJNSA_ILi64EEESG_SH_EEENS5_IJNSX_IS1O_SC_EENSX_INS5_IJSH_NSA_ILi2EEEEEENS5_IJSC_SF_EEEEEEEESJ_SK_SJ_SK_NS1J_6fusion15FusionCallbacksIS1N_NS1W_17LinearCombinationISJ_fSJ_fLNS_15FloatRoundStyleE2EEES1P_S1V_JEEENS4_5SM1004TMEM4LOAD26SM100_TMEM_LOAD_32dp32b32xENS4_13SM90_TMA_LOADES1F_NS4_39AutoVectorizingCopyWithAssumedAlignmentILi128EEENS4_14SM90_TMA_STOREES1F_S28_S28_EEEvvEEEEvNT_6ParamsE:
	.zero		2944


//--------------------- SYMBOLS --------------------------

	.type		.nv.reservedSmem.offset0,@object
	.size		.nv.reservedSmem.offset0,0x4
	.type		.nv.reservedSmem.cap,@object
	.size		.nv.reservedSmem.cap,0x4
	.type		__assertfail,@function
